	.target	sm_90a

	.elftype	@"ET_EXEC"


//--------------------- .note.nv.tkinfo           --------------------------
	.section	.note.nv.tkinfo,"",@"SHT_NOTE"
	.sectionflags	@"SHF_NOTE_NV_TKINFO"
	.tkinfo
        /*0018*/ 	.word	0x00000002
        /*0030*/ 	.string	""
        /*0030*/ 	.string	"ptxas"
        /*0030*/ 	.string	"Cuda compilation tools, release 13.0, V13.0.88"
        /*0030*/ 	.string	"Build cuda_13.0.r13.0/compiler.36424714_0"
        /*0030*/ 	.string	"-arch sm_90a -m 64 "



//--------------------- .note.nv.cuinfo           --------------------------
	.section	.note.nv.cuinfo,"",@"SHT_NOTE"
	.sectionflags	@"SHF_NOTE_NV_CUINFO"
        /*0018*/ 	.short	0x0002
        /*001a*/ 	.short	0x005a
        /*001c*/ 	.short	0x0082
	.zero		2


//--------------------- .nv.info                  --------------------------
	.section	.nv.info,"",@"SHT_CUDA_INFO"
	.align	4


	//----- nvinfo : EIATTR_REGCOUNT
	.align		4
        /*0000*/ 	.byte	0x04, 0x2f
        /*0002*/ 	.short	(.L_15 - .L_14)
	.align		4
.L_14:
        /*0004*/ 	.word	index@(_ZN7cutlass13device_kernelINS_4gemm6kernel13GemmUniversalINS1_17GroupProblemShapeIN4cute5tupleIJiiiEEEEENS1_10collective13CollectiveMmaINS1_39MainloopSm90ArrayTmaGmmaWarpSpecializedILi2ENS6_IJNS5_1CILi1EEESD_SD_EEENS1_43KernelPtrArrayTmaWarpSpecializedCooperativeEEENS6_IJNSC_ILi256EEENSC_ILi128EEESI_EEENS_6half_tEPNS6_IJlSD_NSC_ILi0EEEEEESK_SN_NS5_8TiledMMAINS5_8MMA_AtomIJNS5_4SM904GMMA26MMA_64x128x16_F32F16F16_SSILNSR_5MajorE0ELST_0ELNSR_7ScaleInE1ELSU_1EEEEEENS5_6LayoutINS6_IJNSC_ILi2EEESD_SD_EEENS6_IJSD_SL_SL_EEEEENS6_IJNS5_10UnderscoreES12_S12_EEEEENS5_13SM90_TMA_LOADENS5_14ComposedLayoutINS5_7SwizzleILi3ELi4ELi3EEENS5_18smem_ptr_flag_bitsILi16EEENSX_INS6_IJNSC_ILi8EEENSC_ILi64EEEEEENS6_IJS1C_SD_EEEEEEEvNS5_8identityES15_S1G_vS1H_EENS_8epilogue10collective18CollectiveEpilogueINS1J_30Sm90PtrArrayTmaWarpSpecializedILi4ELi2ELi16ELb1ELb0ELi2EEEJSJ_NS6_IJSI_NSC_ILi32EEEEEESK_PNS6_IJSD_lSL_EEESK_S1R_NS1J_6fusion15FusionCallbacksIS1N_NS1S_17LinearCombinationISK_fSK_fLNS_15FloatRoundStyleE2EEESJ_S1P_JEEES15_NS16_IS18_S1A_NSX_INS6_IJS1C_S1B_EEENS6_IJSD_S1C_EEEEEEENS5_17SM75_U16x8_LDSM_TENS5_14SM90_TMA_STOREES21_NS5_17SM90_U16x8_STSM_TENS5_9Copy_AtomIJNS5_17SM90_U32x4_STSM_NESK_EEEvEEEvvEEEEvNT_6ParamsE)
        /*0008*/ 	.word	0x000000a8


	//----- nvinfo : EIATTR_FRAME_SIZE
	.align		4
.L_15:
        /*000c*/ 	.byte	0x04, 0x11
        /*000e*/ 	.short	(.L_17 - .L_16)
	.align		4
.L_16:
        /*0010*/ 	.word	index@($__internal_0_$__cuda_sm20_div_u64)
        /*0014*/ 	.word	0x00000000


	//----- nvinfo : EIATTR_FRAME_SIZE
	.align		4
.L_17:
        /*0018*/ 	.byte	0x04, 0x11
        /*001a*/ 	.short	(.L_19 - .L_18)
	.align		4
.L_18:
        /*001c*/ 	.word	index@(_ZN7cutlass13device_kernelINS_4gemm6kernel13GemmUniversalINS1_17GroupProblemShapeIN4cute5tupleIJiiiEEEEENS1_10collective13CollectiveMmaINS1_39MainloopSm90ArrayTmaGmmaWarpSpecializedILi2ENS6_IJNS5_1CILi1EEESD_SD_EEENS1_43KernelPtrArrayTmaWarpSpecializedCooperativeEEENS6_IJNSC_ILi256EEENSC_ILi128EEESI_EEENS_6half_tEPNS6_IJlSD_NSC_ILi0EEEEEESK_SN_NS5_8TiledMMAINS5_8MMA_AtomIJNS5_4SM904GMMA26MMA_64x128x16_F32F16F16_SSILNSR_5MajorE0ELST_0ELNSR_7ScaleInE1ELSU_1EEEEEENS5_6LayoutINS6_IJNSC_ILi2EEESD_SD_EEENS6_IJSD_SL_SL_EEEEENS6_IJNS5_10UnderscoreES12_S12_EEEEENS5_13SM90_TMA_LOADENS5_14ComposedLayoutINS5_7SwizzleILi3ELi4ELi3EEENS5_18smem_ptr_flag_bitsILi16EEENSX_INS6_IJNSC_ILi8EEENSC_ILi64EEEEEENS6_IJS1C_SD_EEEEEEEvNS5_8identityES15_S1G_vS1H_EENS_8epilogue10collective18CollectiveEpilogueINS1J_30Sm90PtrArrayTmaWarpSpecializedILi4ELi2ELi16ELb1ELb0ELi2EEEJSJ_NS6_IJSI_NSC_ILi32EEEEEESK_PNS6_IJSD_lSL_EEESK_S1R_NS1J_6fusion15FusionCallbacksIS1N_NS1S_17LinearCombinationISK_fSK_fLNS_15FloatRoundStyleE2EEESJ_S1P_JEEES15_NS16_IS18_S1A_NSX_INS6_IJS1C_S1B_EEENS6_IJSD_S1C_EEEEEEENS5_17SM75_U16x8_LDSM_TENS5_14SM90_TMA_STOREES21_NS5_17SM90_U16x8_STSM_TENS5_9Copy_AtomIJNS5_17SM90_U32x4_STSM_NESK_EEEvEEEvvEEEEvNT_6ParamsE)
        /*0020*/ 	.word	0x00000000


	//----- nvinfo : EIATTR_MIN_STACK_SIZE
	.align		4
.L_19:
        /*0024*/ 	.byte	0x04, 0x12
        /*0026*/ 	.short	(.L_21 - .L_20)
	.align		4
.L_20:
        /*0028*/ 	.word	index@(_ZN7cutlass13device_kernelINS_4gemm6kernel13GemmUniversalINS1_17GroupProblemShapeIN4cute5tupleIJiiiEEEEENS1_10collective13CollectiveMmaINS1_39MainloopSm90ArrayTmaGmmaWarpSpecializedILi2ENS6_IJNS5_1CILi1EEESD_SD_EEENS1_43KernelPtrArrayTmaWarpSpecializedCooperativeEEENS6_IJNSC_ILi256EEENSC_ILi128EEESI_EEENS_6half_tEPNS6_IJlSD_NSC_ILi0EEEEEESK_SN_NS5_8TiledMMAINS5_8MMA_AtomIJNS5_4SM904GMMA26MMA_64x128x16_F32F16F16_SSILNSR_5MajorE0ELST_0ELNSR_7ScaleInE1ELSU_1EEEEEENS5_6LayoutINS6_IJNSC_ILi2EEESD_SD_EEENS6_IJSD_SL_SL_EEEEENS6_IJNS5_10UnderscoreES12_S12_EEEEENS5_13SM90_TMA_LOADENS5_14ComposedLayoutINS5_7SwizzleILi3ELi4ELi3EEENS5_18smem_ptr_flag_bitsILi16EEENSX_INS6_IJNSC_ILi8EEENSC_ILi64EEEEEENS6_IJS1C_SD_EEEEEEEvNS5_8identityES15_S1G_vS1H_EENS_8epilogue10collective18CollectiveEpilogueINS1J_30Sm90PtrArrayTmaWarpSpecializedILi4ELi2ELi16ELb1ELb0ELi2EEEJSJ_NS6_IJSI_NSC_ILi32EEEEEESK_PNS6_IJSD_lSL_EEESK_S1R_NS1J_6fusion15FusionCallbacksIS1N_NS1S_17LinearCombinationISK_fSK_fLNS_15FloatRoundStyleE2EEESJ_S1P_JEEES15_NS16_IS18_S1A_NSX_INS6_IJS1C_S1B_EEENS6_IJSD_S1C_EEEEEEENS5_17SM75_U16x8_LDSM_TENS5_14SM90_TMA_STOREES21_NS5_17SM90_U16x8_STSM_TENS5_9Copy_AtomIJNS5_17SM90_U32x4_STSM_NESK_EEEvEEEvvEEEEvNT_6ParamsE)
        /*002c*/ 	.word	0x00000000
.L_21:


//--------------------- .nv.compat                --------------------------
	.section	.nv.compat,"",@"SHT_CUDA_COMPAT_INFO"
	.align	4
        /*0000*/ 	.byte	0x02, 0x09, 0x01, 0x00, 0x02, 0x02, 0x04, 0x00, 0x02, 0x05, 0x05, 0x00, 0x03, 0x07, 0x01, 0x01
        /*0010*/ 	.byte	0x02, 0x03, 0x03, 0x00, 0x02, 0x06, 0x01, 0x00, 0x04, 0x0b, 0x08, 0x00, 0x00, 0x00, 0x00, 0x00
        /*0020*/ 	.byte	0x00, 0x00, 0x00, 0x00


//--------------------- .nv.info._ZN7cutlass13device_kernelINS_4gemm6kernel13GemmUniversalINS1_17GroupProblemShapeIN4cute5tupleIJiiiEEEEENS1_10collective13CollectiveMmaINS1_39MainloopSm90ArrayTmaGmmaWarpSpecializedILi2ENS6_IJNS5_1CILi1EEESD_SD_EEENS1_43KernelPtrArrayTmaWarpSpecializedCooperativeEEENS6_IJNSC_ILi256EEENSC_ILi128EEESI_EEENS_6half_tEPNS6_IJlSD_NSC_ILi0EEEEEESK_SN_NS5_8TiledMMAINS5_8MMA_AtomIJNS5_4SM904GMMA26MMA_64x128x16_F32F16F16_SSILNSR_5MajorE0ELST_0ELNSR_7ScaleInE1ELSU_1EEEEEENS5_6LayoutINS6_IJNSC_ILi2EEESD_SD_EEENS6_IJSD_SL_SL_EEEEENS6_IJNS5_10UnderscoreES12_S12_EEEEENS5_13SM90_TMA_LOADENS5_14ComposedLayoutINS5_7SwizzleILi3ELi4ELi3EEENS5_18smem_ptr_flag_bitsILi16EEENSX_INS6_IJNSC_ILi8EEENSC_ILi64EEEEEENS6_IJS1C_SD_EEEEEEEvNS5_8identityES15_S1G_vS1H_EENS_8epilogue10collective18CollectiveEpilogueINS1J_30Sm90PtrArrayTmaWarpSpecializedILi4ELi2ELi16ELb1ELb0ELi2EEEJSJ_NS6_IJSI_NSC_ILi32EEEEEESK_PNS6_IJSD_lSL_EEESK_S1R_NS1J_6fusion15FusionCallbacksIS1N_NS1S_17LinearCombinationISK_fSK_fLNS_15FloatRoundStyleE2EEESJ_S1P_JEEES15_NS16_IS18_S1A_NSX_INS6_IJS1C_S1B_EEENS6_IJSD_S1C_EEEEEEENS5_17SM75_U16x8_LDSM_TENS5_14SM90_TMA_STOREES21_NS5_17SM90_U16x8_STSM_TENS5_9Copy_AtomIJNS5_17SM90_U32x4_STSM_NESK_EEEvEEEvvEEEEvNT_6ParamsE --------------------------
	.section	.nv.info._ZN7cutlass13device_kernelINS_4gemm6kernel13GemmUniversalINS1_17GroupProblemShapeIN4cute5tupleIJiiiEEEEENS1_10collective13CollectiveMmaINS1_39MainloopSm90ArrayTmaGmmaWarpSpecializedILi2ENS6_IJNS5_1CILi1EEESD_SD_EEENS1_43KernelPtrArrayTmaWarpSpecializedCooperativeEEENS6_IJNSC_ILi256EEENSC_ILi128EEESI_EEENS_6half_tEPNS6_IJlSD_NSC_ILi0EEEEEESK_SN_NS5_8TiledMMAINS5_8MMA_AtomIJNS5_4SM904GMMA26MMA_64x128x16_F32F16F16_SSILNSR_5MajorE0ELST_0ELNSR_7ScaleInE1ELSU_1EEEEEENS5_6LayoutINS6_IJNSC_ILi2EEESD_SD_EEENS6_IJSD_SL_SL_EEEEENS6_IJNS5_10UnderscoreES12_S12_EEEEENS5_13SM90_TMA_LOADENS5_14ComposedLayoutINS5_7SwizzleILi3ELi4ELi3EEENS5_18smem_ptr_flag_bitsILi16EEENSX_INS6_IJNSC_ILi8EEENSC_ILi64EEEEEENS6_IJS1C_SD_EEEEEEEvNS5_8identityES15_S1G_vS1H_EENS_8epilogue10collective18CollectiveEpilogueINS1J_30Sm90PtrArrayTmaWarpSpecializedILi4ELi2ELi16ELb1ELb0ELi2EEEJSJ_NS6_IJSI_NSC_ILi32EEEEEESK_PNS6_IJSD_lSL_EEESK_S1R_NS1J_6fusion15FusionCallbacksIS1N_NS1S_17LinearCombinationISK_fSK_fLNS_15FloatRoundStyleE2EEESJ_S1P_JEEES15_NS16_IS18_S1A_NSX_INS6_IJS1C_S1B_EEENS6_IJSD_S1C_EEEEEEENS5_17SM75_U16x8_LDSM_TENS5_14SM90_TMA_STOREES21_NS5_17SM90_U16x8_STSM_TENS5_9Copy_AtomIJNS5_17SM90_U32x4_STSM_NESK_EEEvEEEvvEEEEvNT_6ParamsE,"",@"SHT_CUDA_INFO"
	.sectionflags	@""
	.align	4


	//----- nvinfo : EIATTR_CUDA_API_VERSION
	.align		4
        /*0000*/ 	.byte	0x04, 0x37
        /*0002*/ 	.short	(.L_23 - .L_22)
.L_22:
        /*0004*/ 	.word	0x00000082


	//----- nvinfo : EIATTR_KPARAM_INFO
	.align		4
.L_23:
        /*0008*/ 	.byte	0x04, 0x17
        /*000a*/ 	.short	(.L_25 - .L_24)
.L_24:
        /*000c*/ 	.word	0x00000000
        /*0010*/ 	.short	0x0000
        /*0012*/ 	.short	0x0070
        /*0014*/ 	.byte	0x00, 0xf0, 0x01, 0x1c


	//----- nvinfo : EIATTR_SPARSE_MMA_MASK
	.align		4
.L_25:
        /*0018*/ 	.byte	0x03, 0x50
        /*001a*/ 	.short	0x0000


	//----- nvinfo : EIATTR_MAXREG_COUNT
	.align		4
        /*001c*/ 	.byte	0x03, 0x1b
        /*001e*/ 	.short	0x00a8


	//----- nvinfo : EIATTR_NUM_BARRIERS
	.align		4
        /*0020*/ 	.byte	0x02, 0x4c
        /*0022*/ 	.byte	0x02
	.zero		1


	//----- nvinfo : EIATTR_EXTERNS
	.align		4
        /*0024*/ 	.byte	0x04, 0x0f
        /*0026*/ 	.short	(.L_27 - .L_26)


	//   ....[0]....
	.align		4
.L_26:
        /*0028*/ 	.word	index@(__assertfail)


	//----- nvinfo : EIATTR_MERCURY_ISA_VERSION
	.align		4
.L_27:
        /*002c*/ 	.byte	0x03, 0x5f
        /*002e*/ 	.short	0x0101


	//----- nvinfo : EIATTR_INT_WARP_WIDE_INSTR_OFFSETS
	.align		4
        /*0030*/ 	.byte	0x04, 0x31
        /*0032*/ 	.short	(.L_29 - .L_28)


	//   ....[0]....
.L_28:
        /*0034*/ 	.word	0x00001110


	//   ....[1]....
        /*0038*/ 	.word	0x00001120


	//   ....[2]....
        /*003c*/ 	.word	0x00001190


	//----- nvinfo : EIATTR_COOP_GROUP_MASK_REGIDS
	.align		4
.L_29:
        /*0040*/ 	.byte	0x04, 0x29
        /*0042*/ 	.short	(.L_31 - .L_30)


	//   ....[0]....
.L_30:
        /*0044*/ 	.word	0xffffffff


	//   ....[1]....
        /*0048*/ 	.word	0xffffffff


	//   ....[2]....
        /*004c*/ 	.word	0xffffffff


	//   ....[3]....
        /*0050*/ 	.word	0xffffffff


	//   ....[4]....
        /*0054*/ 	.word	0xffffffff


	//   ....[5]....
        /*0058*/ 	.word	0xffffffff


	//   ....[6]....
        /*005c*/ 	.word	0xffffffff


	//   ....[7]....
        /*0060*/ 	.word	0xffffffff


	//   ....[8]....
        /*0064*/ 	.word	0xffffffff


	//   ....[9]....
        /*0068*/ 	.word	0xffffffff


	//   ....[10]....
        /*006c*/ 	.word	0xffffffff


	//   ....[11]....
        /*0070*/ 	.word	0xffffffff


	//   ....[12]....
        /*0074*/ 	.word	0xffffffff


	//   ....[13]....
        /*0078*/ 	.word	0xffffffff


	//   ....[14]....
        /*007c*/ 	.word	0xffffffff


	//   ....[15]....
        /*0080*/ 	.word	0xffffffff


	//   ....[16]....
        /*0084*/ 	.word	0xffffffff


	//   ....[17]....
        /*0088*/ 	.word	0xffffffff


	//   ....[18]....
        /*008c*/ 	.word	0xffffffff


	//   ....[19]....
        /*0090*/ 	.word	0xffffffff


	//   ....[20]....
        /*0094*/ 	.word	0xffffffff


	//   ....[21]....
        /*0098*/ 	.word	0xffffffff


	//   ....[22]....
        /*009c*/ 	.word	0xffffffff


	//   ....[23]....
        /*00a0*/ 	.word	0xffffffff


	//   ....[24]....
        /*00a4*/ 	.word	0xffffffff


	//   ....[25]....
        /*00a8*/ 	.word	0xffffffff


	//   ....[26]....
        /*00ac*/ 	.word	0xffffffff


	//   ....[27]....
        /*00b0*/ 	.word	0xffffffff


	//   ....[28]....
        /*00b4*/ 	.word	0xffffffff


	//   ....[29]....
        /*00b8*/ 	.word	0xffffffff


	//   ....[30]....
        /*00bc*/ 	.word	0xffffffff


	//   ....[31]....
        /*00c0*/ 	.word	0xffffffff


	//   ....[32]....
        /*00c4*/ 	.word	0xffffffff


	//   ....[33]....
        /*00c8*/ 	.word	0xffffffff


	//   ....[34]....
        /*00cc*/ 	.word	0xffffffff


	//   ....[35]....
        /*00d0*/ 	.word	0xffffffff


	//   ....[36]....
        /*00d4*/ 	.word	0xffffffff


	//   ....[37]....
        /*00d8*/ 	.word	0xffffffff


	//   ....[38]....
        /*00dc*/ 	.word	0xffffffff


	//   ....[39]....
        /*00e0*/ 	.word	0xffffffff


	//   ....[40]....
        /*00e4*/ 	.word	0xffffffff


	//   ....[41]....
        /*00e8*/ 	.word	0xffffffff


	//   ....[42]....
        /*00ec*/ 	.word	0xffffffff


	//   ....[43]....
        /*00f0*/ 	.word	0xffffffff


	//   ....[44]....
        /*00f4*/ 	.word	0xffffffff


	//   ....[45]....
        /*00f8*/ 	.word	0xffffffff


	//   ....[46]....
        /*00fc*/ 	.word	0xffffffff


	//   ....[47]....
        /*0100*/ 	.word	0xffffffff


	//   ....[48]....
        /*0104*/ 	.word	0xffffffff


	//   ....[49]....
        /*0108*/ 	.word	0xffffffff


	//   ....[50]....
        /*010c*/ 	.word	0xffffffff


	//   ....[51]....
        /*0110*/ 	.word	0xffffffff


	//   ....[52]....
        /*0114*/ 	.word	0xffffffff


	//   ....[53]....
        /*0118*/ 	.word	0xffffffff


	//   ....[54]....
        /*011c*/ 	.word	0xffffffff


	//   ....[55]....
        /*0120*/ 	.word	0xffffffff


	//   ....[56]....
        /*0124*/ 	.word	0xffffffff


	//   ....[57]....
        /*0128*/ 	.word	0xffffffff


	//   ....[58]....
        /*012c*/ 	.word	0xffffffff


	//   ....[59]....
        /*0130*/ 	.word	0xffffffff


	//   ....[60]....
        /*0134*/ 	.word	0xffffffff


	//   ....[61]....
        /*0138*/ 	.word	0xffffffff


	//   ....[62]....
        /*013c*/ 	.word	0xffffffff


	//   ....[63]....
        /*0140*/ 	.word	0xffffffff


	//   ....[64]....
        /*0144*/ 	.word	0xffffffff


	//   ....[65]....
        /*0148*/ 	.word	0xffffffff


	//   ....[66]....
        /*014c*/ 	.word	0xffffffff


	//   ....[67]....
        /*0150*/ 	.word	0xffffffff


	//   ....[68]....
        /*0154*/ 	.word	0xffffffff


	//   ....[69]....
        /*0158*/ 	.word	0xffffffff


	//   ....[70]....
        /*015c*/ 	.word	0xffffffff


	//   ....[71]....
        /*0160*/ 	.word	0xffffffff


	//   ....[72]....
        /*0164*/ 	.word	0xffffffff


	//   ....[73]....
        /*0168*/ 	.word	0xffffffff


	//   ....[74]....
        /*016c*/ 	.word	0xffffffff


	//   ....[75]....
        /*0170*/ 	.word	0xffffffff


	//   ....[76]....
        /*0174*/ 	.word	0xffffffff


	//   ....[77]....
        /*0178*/ 	.word	0xffffffff


	//   ....[78]....
        /*017c*/ 	.word	0x0500000f


	//----- nvinfo : EIATTR_COOP_GROUP_INSTR_OFFSETS
	.align		4
.L_31:
        /*0180*/ 	.byte	0x04, 0x28
        /*0182*/ 	.short	(.L_33 - .L_32)


	//   ....[0]....
.L_32:
        /*0184*/ 	.word	0x00000780


	//   ....[1]....
        /*0188*/ 	.word	0x00000840


	//   ....[2]....
        /*018c*/ 	.word	0x00000ce0


	//   ....[3]....
        /*0190*/ 	.word	0x00000e90


	//   ....[4]....
        /*0194*/ 	.word	0x00001060


	//   ....[5]....
        /*0198*/ 	.word	0x000018a0


	//   ....[6]....
        /*019c*/ 	.word	0x000018d0


	//   ....[7]....
        /*01a0*/ 	.word	0x00001950


	//   ....[8]....
        /*01a4*/ 	.word	0x00001960


	//   ....[9]....
        /*01a8*/ 	.word	0x000019a0


	//   ....[10]....
        /*01ac*/ 	.word	0x000019c0


	//   ....[11]....
        /*01b0*/ 	.word	0x00001a00


	//   ....[12]....
        /*01b4*/ 	.word	0x00001a20


	//   ....[13]....
        /*01b8*/ 	.word	0x00001a60


	//   ....[14]....
        /*01bc*/ 	.word	0x00001a80


	//   ....[15]....
        /*01c0*/ 	.word	0x00001af0


	//   ....[16]....
        /*01c4*/ 	.word	0x00001c70


	//   ....[17]....
        /*01c8*/ 	.word	0x00001c80


	//   ....[18]....
        /*01cc*/ 	.word	0x00002260


	//   ....[19]....
        /*01d0*/ 	.word	0x00002270


	//   ....[20]....
        /*01d4*/ 	.word	0x000022c0


	//   ....[21]....
        /*01d8*/ 	.word	0x000022d0


	//   ....[22]....
        /*01dc*/ 	.word	0x00002320


	//   ....[23]....
        /*01e0*/ 	.word	0x00002330


	//   ....[24]....
        /*01e4*/ 	.word	0x00002380


	//   ....[25]....
        /*01e8*/ 	.word	0x00002390


	//   ....[26]....
        /*01ec*/ 	.word	0x000023e0


	//   ....[27]....
        /*01f0*/ 	.word	0x000023f0


	//   ....[28]....
        /*01f4*/ 	.word	0x00002480


	//   ....[29]....
        /*01f8*/ 	.word	0x000024f0


	//   ....[30]....
        /*01fc*/ 	.word	0x00002580


	//   ....[31]....
        /*0200*/ 	.word	0x000025a0


	//   ....[32]....
        /*0204*/ 	.word	0x000025b0


	//   ....[33]....
        /*0208*/ 	.word	0x000025c0


	//   ....[34]....
        /*020c*/ 	.word	0x000025d0


	//   ....[35]....
        /*0210*/ 	.word	0x000025e0


	//   ....[36]....
        /*0214*/ 	.word	0x00002b80


	//   ....[37]....
        /*0218*/ 	.word	0x00002e20


	//   ....[38]....
        /*021c*/ 	.word	0x000031d0


	//   ....[39]....
        /*0220*/ 	.word	0x00003660


	//   ....[40]....
        /*0224*/ 	.word	0x00008940


	//   ....[41]....
        /*0228*/ 	.word	0x00008eb0


	//   ....[42]....
        /*022c*/ 	.word	0x00009250


	//   ....[43]....
        /*0230*/ 	.word	0x0000a7f0


	//   ....[44]....
        /*0234*/ 	.word	0x0000aec0


	//   ....[45]....
        /*0238*/ 	.word	0x0000b3f0


	//   ....[46]....
        /*023c*/ 	.word	0x0000c300


	//   ....[47]....
        /*0240*/ 	.word	0x0000d020


	//   ....[48]....
        /*0244*/ 	.word	0x0000d040


	//   ....[49]....
        /*0248*/ 	.word	0x0000d090


	//   ....[50]....
        /*024c*/ 	.word	0x0000d0b0


	//   ....[51]....
        /*0250*/ 	.word	0x0000d0f0


	//   ....[52]....
        /*0254*/ 	.word	0x0000d120


	//   ....[53]....
        /*0258*/ 	.word	0x0000d160


	//   ....[54]....
        /*025c*/ 	.word	0x0000d190


	//   ....[55]....
        /*0260*/ 	.word	0x0000d1d0


	//   ....[56]....
        /*0264*/ 	.word	0x0000d200


	//   ....[57]....
        /*0268*/ 	.word	0x0000d290


	//   ....[58]....
        /*026c*/ 	.word	0x0000d3b0


	//   ....[59]....
        /*0270*/ 	.word	0x0000d3d0


	//   ....[60]....
        /*0274*/ 	.word	0x0000da20


	//   ....[61]....
        /*0278*/ 	.word	0x0000da30


	//   ....[62]....
        /*027c*/ 	.word	0x0000da80


	//   ....[63]....
        /*0280*/ 	.word	0x0000da90


	//   ....[64]....
        /*0284*/ 	.word	0x0000dae0


	//   ....[65]....
        /*0288*/ 	.word	0x0000daf0


	//   ....[66]....
        /*028c*/ 	.word	0x0000db40


	//   ....[67]....
        /*0290*/ 	.word	0x0000db50


	//   ....[68]....
        /*0294*/ 	.word	0x0000dba0


	//   ....[69]....
        /*0298*/ 	.word	0x0000dbb0


	//   ....[70]....
        /*029c*/ 	.word	0x0000dc40


	//   ....[71]....
        /*02a0*/ 	.word	0x0000dcb0


	//   ....[72]....
        /*02a4*/ 	.word	0x0000dd40


	//   ....[73]....
        /*02a8*/ 	.word	0x0000dd60


	//   ....[74]....
        /*02ac*/ 	.word	0x0000dd70


	//   ....[75]....
        /*02b0*/ 	.word	0x0000dd80


	//   ....[76]....
        /*02b4*/ 	.word	0x0000dd90


	//   ....[77]....
        /*02b8*/ 	.word	0x0000dda0


	//   ....[78]....
        /*02bc*/ 	.word	0x0000f4d0


	//----- nvinfo : EIATTR_REG_RECONFIG
	.align		4
.L_33:
        /*02c0*/ 	.byte	0x01, 0x54
	.zero		2


	//----- nvinfo : EIATTR_SYSCALL_OFFSETS
	.align		4
        /*02c4*/ 	.byte	0x04, 0x46
        /*02c6*/ 	.short	(.L_35 - .L_34)


	//   ....[0]....
.L_34:
        /*02c8*/ 	.word	0x00004ef0


	//   ....[1]....
        /*02cc*/ 	.word	0x00004fe0


	//----- nvinfo : EIATTR_MBARRIER_INSTR_OFFSETS
	.align		4
.L_35:
        /*02d0*/ 	.byte	0x04, 0x39
        /*02d2*/ 	.short	(.L_37 - .L_36)


	//   ....[0]....
.L_36:
        /*02d4*/ 	.word	0x00000bc0
        /*02d8*/ 	.word	0x000000ff
        /*02dc*/ 	.word	0x00038400
        /*02e0*/ 	.short	0x0100
        /*02e2*/ 	.byte	0x06
	.zero		1


	//   ....[1]....
        /*02e4*/ 	.word	0x00000bd0
        /*02e8*/ 	.word	0x000000ff
        /*02ec*/ 	.word	0x00038440
        /*02f0*/ 	.short	0x0100
        /*02f2*/ 	.byte	0x06
	.zero		1


	//   ....[2]....
        /*02f4*/ 	.word	0x00000be0
        /*02f8*/ 	.word	0x000000ff
        /*02fc*/ 	.word	0x00038408
        /*0300*/ 	.short	0x0100
        /*0302*/ 	.byte	0x06
	.zero		1


	//   ....[3]....
        /*0304*/ 	.word	0x00000bf0
        /*0308*/ 	.word	0x000000ff
        /*030c*/ 	.word	0x00038448
        /*0310*/ 	.short	0x0100
        /*0312*/ 	.byte	0x06
	.zero		1


	//   ....[4]....
        /*0314*/ 	.word	0x00000c00
        /*0318*/ 	.word	0x000000ff
        /*031c*/ 	.word	0x00038410
        /*0320*/ 	.short	0x0100
        /*0322*/ 	.byte	0x06
	.zero		1


	//   ....[5]....
        /*0324*/ 	.word	0x00000c10
        /*0328*/ 	.word	0x000000ff
        /*032c*/ 	.word	0x00038450
        /*0330*/ 	.short	0x0100
        /*0332*/ 	.byte	0x06
	.zero		1


	//   ....[6]....
        /*0334*/ 	.word	0x00000c20
        /*0338*/ 	.word	0x000000ff
        /*033c*/ 	.word	0x00038418
        /*0340*/ 	.short	0x0100
        /*0342*/ 	.byte	0x06
	.zero		1


	//   ....[7]....
        /*0344*/ 	.word	0x00000c30
        /*0348*/ 	.word	0x000000ff
        /*034c*/ 	.word	0x00038458
        /*0350*/ 	.short	0x0100
        /*0352*/ 	.byte	0x06
	.zero		1


	//   ....[8]....
        /*0354*/ 	.word	0x00000c40
        /*0358*/ 	.word	0x000000ff
        /*035c*/ 	.word	0x00038420
        /*0360*/ 	.short	0x0100
        /*0362*/ 	.byte	0x06
	.zero		1


	//   ....[9]....
        /*0364*/ 	.word	0x00000c50
        /*0368*/ 	.word	0x000000ff
        /*036c*/ 	.word	0x00038460
        /*0370*/ 	.short	0x0100
        /*0372*/ 	.byte	0x06
	.zero		1


	//   ....[10]....
        /*0374*/ 	.word	0x00000c60
        /*0378*/ 	.word	0x000000ff
        /*037c*/ 	.word	0x00038428
        /*0380*/ 	.short	0x0100
        /*0382*/ 	.byte	0x06
	.zero		1


	//   ....[11]....
        /*0384*/ 	.word	0x00000c70
        /*0388*/ 	.word	0x000000ff
        /*038c*/ 	.word	0x00038468
        /*0390*/ 	.short	0x0100
        /*0392*/ 	.byte	0x06
	.zero		1


	//   ....[12]....
        /*0394*/ 	.word	0x00000c80
        /*0398*/ 	.word	0x000000ff
        /*039c*/ 	.word	0x00038430
        /*03a0*/ 	.short	0x0100
        /*03a2*/ 	.byte	0x06
	.zero		1


	//   ....[13]....
        /*03a4*/ 	.word	0x00000c90
        /*03a8*/ 	.word	0x000000ff
        /*03ac*/ 	.word	0x00038470
        /*03b0*/ 	.short	0x0100
        /*03b2*/ 	.byte	0x06
	.zero		1


	//   ....[14]....
        /*03b4*/ 	.word	0x00000ca0
        /*03b8*/ 	.word	0x000000ff
        /*03bc*/ 	.word	0x00038438
        /*03c0*/ 	.short	0x0100
        /*03c2*/ 	.byte	0x06
	.zero		1


	//   ....[15]....
        /*03c4*/ 	.word	0x00000cb0
        /*03c8*/ 	.word	0x000000ff
        /*03cc*/ 	.word	0x00038478
        /*03d0*/ 	.short	0x0100
        /*03d2*/ 	.byte	0x06
	.zero		1


	//   ....[16]....
        /*03d4*/ 	.word	0x00000e40
        /*03d8*/ 	.word	0x000000ff
        /*03dc*/ 	.word	0x00038480
        /*03e0*/ 	.short	0x0100
        /*03e2*/ 	.byte	0x06
	.zero		1


	//   ....[17]....
        /*03e4*/ 	.word	0x00000e50
        /*03e8*/ 	.word	0x000000ff
        /*03ec*/ 	.word	0x00038490
        /*03f0*/ 	.short	0x0100
        /*03f2*/ 	.byte	0x06
	.zero		1


	//   ....[18]....
        /*03f4*/ 	.word	0x00000e60
        /*03f8*/ 	.word	0x000000ff
        /*03fc*/ 	.word	0x00038488
        /*0400*/ 	.short	0x0100
        /*0402*/ 	.byte	0x06
	.zero		1


	//   ....[19]....
        /*0404*/ 	.word	0x00000e70
        /*0408*/ 	.word	0x000000ff
        /*040c*/ 	.word	0x00038498
        /*0410*/ 	.short	0x0100
        /*0412*/ 	.byte	0x06
	.zero		1


	//   ....[20]....
        /*0414*/ 	.word	0x00000fd0
        /*0418*/ 	.word	0x000000ff
        /*041c*/ 	.word	0x000384a0
        /*0420*/ 	.short	0x0100
        /*0422*/ 	.byte	0x06
	.zero		1


	//   ....[21]....
        /*0424*/ 	.word	0x00000fe0
        /*0428*/ 	.word	0x000000ff
        /*042c*/ 	.word	0x000384c0
        /*0430*/ 	.short	0x0100
        /*0432*/ 	.byte	0x06
	.zero		1


	//   ....[22]....
        /*0434*/ 	.word	0x00000ff0
        /*0438*/ 	.word	0x000000ff
        /*043c*/ 	.word	0x000384a8
        /*0440*/ 	.short	0x0100
        /*0442*/ 	.byte	0x06
	.zero		1


	//   ....[23]....
        /*0444*/ 	.word	0x00001000
        /*0448*/ 	.word	0x000000ff
        /*044c*/ 	.word	0x000384c8
        /*0450*/ 	.short	0x0100
        /*0452*/ 	.byte	0x06
	.zero		1


	//   ....[24]....
        /*0454*/ 	.word	0x00001010
        /*0458*/ 	.word	0x000000ff
        /*045c*/ 	.word	0x000384b0
        /*0460*/ 	.short	0x0100
        /*0462*/ 	.byte	0x06
	.zero		1


	//   ....[25]....
        /*0464*/ 	.word	0x00001020
        /*0468*/ 	.word	0x000000ff
        /*046c*/ 	.word	0x000384d0
        /*0470*/ 	.short	0x0100
        /*0472*/ 	.byte	0x06
	.zero		1


	//   ....[26]....
        /*0474*/ 	.word	0x00001030
        /*0478*/ 	.word	0x000000ff
        /*047c*/ 	.word	0x000384b8
        /*0480*/ 	.short	0x0100
        /*0482*/ 	.byte	0x06
	.zero		1


	//   ....[27]....
        /*0484*/ 	.word	0x00001040
        /*0488*/ 	.word	0x000000ff
        /*048c*/ 	.word	0x000384d8
        /*0490*/ 	.short	0x0100
        /*0492*/ 	.byte	0x06
	.zero		1


	//   ....[28]....
        /*0494*/ 	.word	0x000011e0
        /*0498*/ 	.word	0x000000ff
        /*049c*/ 	.word	0x000384e0
        /*04a0*/ 	.short	0x0100
        /*04a2*/ 	.byte	0x06
	.zero		1


	//   ....[29]....
        /*04a4*/ 	.word	0x000011f0
        /*04a8*/ 	.word	0x000000ff
        /*04ac*/ 	.word	0x000384e8
        /*04b0*/ 	.short	0x0100
        /*04b2*/ 	.byte	0x06
	.zero		1


	//   ....[30]....
        /*04b4*/ 	.word	0x00003be0
        /*04b8*/ 	.word	0x000000ff
        /*04bc*/ 	.word	0x00038480
        /*04c0*/ 	.short	0x010a
        /*04c2*/ 	.byte	0x04
	.zero		1


	//   ....[31]....
        /*04c4*/ 	.word	0x00003c20
        /*04c8*/ 	.word	0x000000ff
        /*04cc*/ 	.word	0x00038480
        /*04d0*/ 	.short	0x010a
        /*04d2*/ 	.byte	0x04
	.zero		1


	//   ....[32]....
        /*04d4*/ 	.word	0x00004400
        /*04d8*/ 	.word	0x000000ff
        /*04dc*/ 	.word	0x00038480
        /*04e0*/ 	.short	0x010a
        /*04e2*/ 	.byte	0x04
	.zero		1


	//   ....[33]....
        /*04e4*/ 	.word	0x00004440
        /*04e8*/ 	.word	0x000000ff
        /*04ec*/ 	.word	0x00038480
        /*04f0*/ 	.short	0x010a
        /*04f2*/ 	.byte	0x04
	.zero		1


	//   ....[34]....
        /*04f4*/ 	.word	0x00004b50
        /*04f8*/ 	.word	0x000000ff
        /*04fc*/ 	.word	0x00000000
        /*0500*/ 	.short	0x0101
        /*0502*/ 	.byte	0x04
	.zero		1


	//   ....[35]....
        /*0504*/ 	.word	0x00004d00
        /*0508*/ 	.word	0x000000ff
        /*050c*/ 	.word	0x00000000
        /*0510*/ 	.short	0x0101
        /*0512*/ 	.byte	0x09
	.zero		1


	//   ....[36]....
        /*0514*/ 	.word	0x00005390
        /*0518*/ 	.word	0x000000ff
        /*051c*/ 	.word	0x000384a0
        /*0520*/ 	.short	0x010a
        /*0522*/ 	.byte	0x2f
	.zero		1


	//   ....[37]....
        /*0524*/ 	.word	0x00005a10
        /*0528*/ 	.word	0x000000ff
        /*052c*/ 	.word	0x00000000
        /*0530*/ 	.short	0x0101
        /*0532*/ 	.byte	0x04
	.zero		1


	//   ....[38]....
        /*0534*/ 	.word	0x00005a40
        /*0538*/ 	.word	0x000000ff
        /*053c*/ 	.word	0x000384a8
        /*0540*/ 	.short	0x010a
        /*0542*/ 	.byte	0x2f
	.zero		1


	//   ....[39]....
        /*0544*/ 	.word	0x00005fe0
        /*0548*/ 	.word	0x000000ff
        /*054c*/ 	.word	0x00000000
        /*0550*/ 	.short	0x0101
        /*0552*/ 	.byte	0x04
	.zero		1


	//   ....[40]....
        /*0554*/ 	.word	0x00006010
        /*0558*/ 	.word	0x000000ff
        /*055c*/ 	.word	0x000384b0
        /*0560*/ 	.short	0x010a
        /*0562*/ 	.byte	0x2f
	.zero		1


	//   ....[41]....
        /*0564*/ 	.word	0x000065e0
        /*0568*/ 	.word	0x000000ff
        /*056c*/ 	.word	0x00000000
        /*0570*/ 	.short	0x0101
        /*0572*/ 	.byte	0x04
	.zero		1


	//   ....[42]....
        /*0574*/ 	.word	0x00006610
        /*0578*/ 	.word	0x000000ff
        /*057c*/ 	.word	0x000384b8
        /*0580*/ 	.short	0x010a
        /*0582*/ 	.byte	0x2f
	.zero		1


	//   ....[43]....
        /*0584*/ 	.word	0x00006be0
        /*0588*/ 	.word	0x000000ff
        /*058c*/ 	.word	0x00000000
        /*0590*/ 	.short	0x0101
        /*0592*/ 	.byte	0x04
	.zero		1


	//   ....[44]....
        /*0594*/ 	.word	0x00006c30
        /*0598*/ 	.word	0x000000ff
        /*059c*/ 	.word	0x000384a0
        /*05a0*/ 	.short	0x010a
        /*05a2*/ 	.byte	0x2f
	.zero		1


	//   ....[45]....
        /*05a4*/ 	.word	0x00007200
        /*05a8*/ 	.word	0x000000ff
        /*05ac*/ 	.word	0x00000000
        /*05b0*/ 	.short	0x0101
        /*05b2*/ 	.byte	0x04
	.zero		1


	//   ....[46]....
        /*05b4*/ 	.word	0x00007230
        /*05b8*/ 	.word	0x000000ff
        /*05bc*/ 	.word	0x000384a8
        /*05c0*/ 	.short	0x010a
        /*05c2*/ 	.byte	0x2f
	.zero		1


	//   ....[47]....
        /*05c4*/ 	.word	0x00007800
        /*05c8*/ 	.word	0x000000ff
        /*05cc*/ 	.word	0x00000000
        /*05d0*/ 	.short	0x0101
        /*05d2*/ 	.byte	0x04
	.zero		1


	//   ....[48]....
        /*05d4*/ 	.word	0x00007830
        /*05d8*/ 	.word	0x000000ff
        /*05dc*/ 	.word	0x000384b0
        /*05e0*/ 	.short	0x010a
        /*05e2*/ 	.byte	0x2f
	.zero		1


	//   ....[49]....
        /*05e4*/ 	.word	0x00007e00
        /*05e8*/ 	.word	0x000000ff
        /*05ec*/ 	.word	0x00000000
        /*05f0*/ 	.short	0x0101
        /*05f2*/ 	.byte	0x04
	.zero		1


	//   ....[50]....
        /*05f4*/ 	.word	0x00007e30
        /*05f8*/ 	.word	0x000000ff
        /*05fc*/ 	.word	0x000384b8
        /*0600*/ 	.short	0x010a
        /*0602*/ 	.byte	0x2f
	.zero		1


	//   ....[51]....
        /*0604*/ 	.word	0x00008480
        /*0608*/ 	.word	0x000000ff
        /*060c*/ 	.word	0x00000000
        /*0610*/ 	.short	0x0101
        /*0612*/ 	.byte	0x05
	.zero		1


	//   ....[52]....
        /*0614*/ 	.word	0x000084d0
        /*0618*/ 	.word	0x000000ff
        /*061c*/ 	.word	0x00038400
        /*0620*/ 	.short	0x010a
        /*0622*/ 	.byte	0x04
	.zero		1


	//   ....[53]....
        /*0624*/ 	.word	0x000085e0
        /*0628*/ 	.word	0x000000ff
        /*062c*/ 	.word	0x00000000
        /*0630*/ 	.short	0x0101
        /*0632*/ 	.byte	0x04
	.zero		1


	//   ....[54]....
        /*0634*/ 	.word	0x00008be0
        /*0638*/ 	.word	0x000000ff
        /*063c*/ 	.word	0x00000000
        /*0640*/ 	.short	0x0101
        /*0642*/ 	.byte	0x2f
	.zero		1


	//   ....[55]....
        /*0644*/ 	.word	0x00009360
        /*0648*/ 	.word	0x000000ff
        /*064c*/ 	.word	0x000384e8
        /*0650*/ 	.short	0x010a
        /*0652*/ 	.byte	0x1f
	.zero		1


	//   ....[56]....
        /*0654*/ 	.word	0x00009460
        /*0658*/ 	.word	0x000000ff
        /*065c*/ 	.word	0x00038400
        /*0660*/ 	.short	0x010a
        /*0662*/ 	.byte	0x08
	.zero		1


	//   ....[57]....
        /*0664*/ 	.word	0x00009590
        /*0668*/ 	.word	0x000000ff
        /*066c*/ 	.word	0x00000000
        /*0670*/ 	.short	0x0101
        /*0672*/ 	.byte	0x08
	.zero		1


	//   ....[58]....
        /*0674*/ 	.word	0x00009780
        /*0678*/ 	.word	0x000000ff
        /*067c*/ 	.word	0x000384c0
        /*0680*/ 	.short	0x010a
        /*0682*/ 	.byte	0x1f
	.zero		1


	//   ....[59]....
        /*0684*/ 	.word	0x00009890
        /*0688*/ 	.word	0x000000ff
        /*068c*/ 	.word	0x000384a0
        /*0690*/ 	.short	0x010b
        /*0692*/ 	.byte	0x1f
	.zero		1


	//   ....[60]....
        /*0694*/ 	.word	0x000098f0
        /*0698*/ 	.word	0x000000ff
        /*069c*/ 	.word	0x00000000
        /*06a0*/ 	.short	0x0101
        /*06a2*/ 	.byte	0x10
	.zero		1


	//   ....[61]....
        /*06a4*/ 	.word	0x00009920
        /*06a8*/ 	.word	0x000000ff
        /*06ac*/ 	.word	0x000384c8
        /*06b0*/ 	.short	0x010a
        /*06b2*/ 	.byte	0x1f
	.zero		1


	//   ....[62]....
        /*06b4*/ 	.word	0x00009a50
        /*06b8*/ 	.word	0x000000ff
        /*06bc*/ 	.word	0x000384a8
        /*06c0*/ 	.short	0x010b
        /*06c2*/ 	.byte	0x1f
	.zero		1


	//   ....[63]....
        /*06c4*/ 	.word	0x00009ac0
        /*06c8*/ 	.word	0x000000ff
        /*06cc*/ 	.word	0x00000000
        /*06d0*/ 	.short	0x0101
        /*06d2*/ 	.byte	0x24
	.zero		1


	//   ....[64]....
        /*06d4*/ 	.word	0x00009af0
        /*06d8*/ 	.word	0x000000ff
        /*06dc*/ 	.word	0x000384d0
        /*06e0*/ 	.short	0x010a
        /*06e2*/ 	.byte	0x1f
	.zero		1


	//   ....[65]....
        /*06e4*/ 	.word	0x00009c10
        /*06e8*/ 	.word	0x000000ff
        /*06ec*/ 	.word	0x000384b0
        /*06f0*/ 	.short	0x010b
        /*06f2*/ 	.byte	0x1f
	.zero		1


	//   ....[66]....
        /*06f4*/ 	.word	0x00009c70
        /*06f8*/ 	.word	0x000000ff
        /*06fc*/ 	.word	0x00000000
        /*0700*/ 	.short	0x0101
        /*0702*/ 	.byte	0x23
	.zero		1


	//   ....[67]....
        /*0704*/ 	.word	0x00009ca0
        /*0708*/ 	.word	0x000000ff
        /*070c*/ 	.word	0x000384d8
        /*0710*/ 	.short	0x010a
        /*0712*/ 	.byte	0x1f
	.zero		1


	//   ....[68]....
        /*0714*/ 	.word	0x00009dc0
        /*0718*/ 	.word	0x000000ff
        /*071c*/ 	.word	0x000384b8
        /*0720*/ 	.short	0x010b
        /*0722*/ 	.byte	0x1f
	.zero		1


	//   ....[69]....
        /*0724*/ 	.word	0x00009e30
        /*0728*/ 	.word	0x000000ff
        /*072c*/ 	.word	0x00000000
        /*0730*/ 	.short	0x0101
        /*0732*/ 	.byte	0x25
	.zero		1


	//   ....[70]....
        /*0734*/ 	.word	0x00009e70
        /*0738*/ 	.word	0x000000ff
        /*073c*/ 	.word	0x000384c0
        /*0740*/ 	.short	0x010a
        /*0742*/ 	.byte	0x1f
	.zero		1


	//   ....[71]....
        /*0744*/ 	.word	0x00009f80
        /*0748*/ 	.word	0x000000ff
        /*074c*/ 	.word	0x000384a0
        /*0750*/ 	.short	0x010b
        /*0752*/ 	.byte	0x1f
	.zero		1


	//   ....[72]....
        /*0754*/ 	.word	0x00009fc0
        /*0758*/ 	.word	0x000000ff
        /*075c*/ 	.word	0x00000000
        /*0760*/ 	.short	0x0101
        /*0762*/ 	.byte	0x10
	.zero		1


	//   ....[73]....
        /*0764*/ 	.word	0x00009ff0
        /*0768*/ 	.word	0x000000ff
        /*076c*/ 	.word	0x000384c8
        /*0770*/ 	.short	0x010a
        /*0772*/ 	.byte	0x1f
	.zero		1


	//   ....[74]....
        /*0774*/ 	.word	0x0000a100
        /*0778*/ 	.word	0x000000ff
        /*077c*/ 	.word	0x000384a8
        /*0780*/ 	.short	0x010b
        /*0782*/ 	.byte	0x1f
	.zero		1


	//   ....[75]....
        /*0784*/ 	.word	0x0000a140
        /*0788*/ 	.word	0x000000ff
        /*078c*/ 	.word	0x00000000
        /*0790*/ 	.short	0x0101
        /*0792*/ 	.byte	0x24
	.zero		1


	//   ....[76]....
        /*0794*/ 	.word	0x0000a180
        /*0798*/ 	.word	0x000000ff
        /*079c*/ 	.word	0x000384d0
        /*07a0*/ 	.short	0x010a
        /*07a2*/ 	.byte	0x1f
	.zero		1


	//   ....[77]....
        /*07a4*/ 	.word	0x0000a280
        /*07a8*/ 	.word	0x000000ff
        /*07ac*/ 	.word	0x000384b0
        /*07b0*/ 	.short	0x010b
        /*07b2*/ 	.byte	0x1f
	.zero		1


	//   ....[78]....
        /*07b4*/ 	.word	0x0000a2c0
        /*07b8*/ 	.word	0x000000ff
        /*07bc*/ 	.word	0x00000000
        /*07c0*/ 	.short	0x0101
        /*07c2*/ 	.byte	0x23
	.zero		1


	//   ....[79]....
        /*07c4*/ 	.word	0x0000a2f0
        /*07c8*/ 	.word	0x000000ff
        /*07cc*/ 	.word	0x000384d8
        /*07d0*/ 	.short	0x010a
        /*07d2*/ 	.byte	0x1f
	.zero		1


	//   ....[80]....
        /*07d4*/ 	.word	0x0000a410
        /*07d8*/ 	.word	0x000000ff
        /*07dc*/ 	.word	0x000384b8
        /*07e0*/ 	.short	0x010b
        /*07e2*/ 	.byte	0x1f
	.zero		1


	//   ....[81]....
        /*07e4*/ 	.word	0x0000a460
        /*07e8*/ 	.word	0x000000ff
        /*07ec*/ 	.word	0x00000000
        /*07f0*/ 	.short	0x0101
        /*07f2*/ 	.byte	0x25
	.zero		1


	//   ....[82]....
        /*07f4*/ 	.word	0x0000a9b0
        /*07f8*/ 	.word	0x000000ff
        /*07fc*/ 	.word	0x000384c0
        /*0800*/ 	.short	0x010a
        /*0802*/ 	.byte	0x1f
	.zero		1


	//   ....[83]....
        /*0804*/ 	.word	0x0000a9f0
        /*0808*/ 	.word	0x000000ff
        /*080c*/ 	.word	0x000384c8
        /*0810*/ 	.short	0x010a
        /*0812*/ 	.byte	0x1f
	.zero		1


	//   ....[84]....
        /*0814*/ 	.word	0x0000aa30
        /*0818*/ 	.word	0x000000ff
        /*081c*/ 	.word	0x000384d0
        /*0820*/ 	.short	0x010a
        /*0822*/ 	.byte	0x1f
	.zero		1


	//   ....[85]....
        /*0824*/ 	.word	0x0000aaa0
        /*0828*/ 	.word	0x00000003
        /*082c*/ 	.word	0x000384d8
        /*0830*/ 	.short	0x010a
        /*0832*/ 	.byte	0x3f
	.zero		1


	//   ....[86]....
        /*0834*/ 	.word	0x0000b7f0
        /*0838*/ 	.word	0x00000008
        /*083c*/ 	.word	0x00038490
        /*0840*/ 	.short	0x010a
        /*0842*/ 	.byte	0x3f
	.zero		1


	//   ....[87]....
        /*0844*/ 	.word	0x0000bb20
        /*0848*/ 	.word	0x000000ff
        /*084c*/ 	.word	0x000384e8
        /*0850*/ 	.short	0x0101
        /*0852*/ 	.byte	0x16
	.zero		1


	//   ....[88]....
        /*0854*/ 	.word	0x0000bc10
        /*0858*/ 	.word	0x00000003
        /*085c*/ 	.word	0x00038400
        /*0860*/ 	.short	0x010a
        /*0862*/ 	.byte	0x3f
	.zero		1


	//   ....[89]....
        /*0864*/ 	.word	0x0000bd50
        /*0868*/ 	.word	0x00000002
        /*086c*/ 	.word	0x00000000
        /*0870*/ 	.short	0x0101
        /*0872*/ 	.byte	0x3f
	.zero		1


	//   ....[90]....
        /*0874*/ 	.word	0x0000c590
        /*0878*/ 	.word	0x00000007
        /*087c*/ 	.word	0x00000000
        /*0880*/ 	.short	0x010a
        /*0882*/ 	.byte	0x3f
	.zero		1


	//   ....[91]....
        /*0884*/ 	.word	0x0000c610
        /*0888*/ 	.word	0x00000003
        /*088c*/ 	.word	0x00000000
        /*0890*/ 	.short	0x010a
        /*0892*/ 	.byte	0x3f
	.zero		1


	//   ....[92]....
        /*0894*/ 	.word	0x0000e290
        /*0898*/ 	.word	0x00000011
        /*089c*/ 	.word	0x00038440
        /*08a0*/ 	.short	0x010a
        /*08a2*/ 	.byte	0x3f
	.zero		1


	//   ....[93]....
        /*08a4*/ 	.word	0x0000e3b0
        /*08a8*/ 	.word	0x00000011
        /*08ac*/ 	.word	0x00038400
        /*08b0*/ 	.short	0x0101
        /*08b2*/ 	.byte	0x3f
	.zero		1


	//   ....[94]....
        /*08b4*/ 	.word	0x0000e480
        /*08b8*/ 	.word	0x00000005
        /*08bc*/ 	.word	0x00038440
        /*08c0*/ 	.short	0x010a
        /*08c2*/ 	.byte	0x3f
	.zero		1


	//   ....[95]....
        /*08c4*/ 	.word	0x0000e530
        /*08c8*/ 	.word	0x00000007
        /*08cc*/ 	.word	0x00038440
        /*08d0*/ 	.short	0x010a
        /*08d2*/ 	.byte	0x3f
	.zero		1


	//   ....[96]....
        /*08d4*/ 	.word	0x0000e5e0
        /*08d8*/ 	.word	0x00000007
        /*08dc*/ 	.word	0x00038440
        /*08e0*/ 	.short	0x010a
        /*08e2*/ 	.byte	0x3f
	.zero		1


	//   ....[97]....
        /*08e4*/ 	.word	0x0000e690
        /*08e8*/ 	.word	0x00000007
        /*08ec*/ 	.word	0x00038440
        /*08f0*/ 	.short	0x010a
        /*08f2*/ 	.byte	0x3f
	.zero		1


	//   ....[98]....
        /*08f4*/ 	.word	0x0000e740
        /*08f8*/ 	.word	0x00000007
        /*08fc*/ 	.word	0x00038440
        /*0900*/ 	.short	0x010a
        /*0902*/ 	.byte	0x3f
	.zero		1


	//   ....[99]....
        /*0904*/ 	.word	0x0000e7f0
        /*0908*/ 	.word	0x00000007
        /*090c*/ 	.word	0x00038440
        /*0910*/ 	.short	0x010a
        /*0912*/ 	.byte	0x3f
	.zero		1


	//   ....[100]....
        /*0914*/ 	.word	0x0000e8a0
        /*0918*/ 	.word	0x00000007
        /*091c*/ 	.word	0x00038440
        /*0920*/ 	.short	0x010a
        /*0922*/ 	.byte	0x3f
	.zero		1


	//   ....[101]....
        /*0924*/ 	.word	0x0000e950
        /*0928*/ 	.word	0x00000003
        /*092c*/ 	.word	0x00038440
        /*0930*/ 	.short	0x010a
        /*0932*/ 	.byte	0x3f
	.zero		1


	//   ....[102]....
        /*0934*/ 	.word	0x0000e9b0
        /*0938*/ 	.word	0x00000003
        /*093c*/ 	.word	0x00038480
        /*0940*/ 	.short	0x010a
        /*0942*/ 	.byte	0x3f
	.zero		1


	//   ....[103]....
        /*0944*/ 	.word	0x0000ea10
        /*0948*/ 	.word	0x00000006
        /*094c*/ 	.word	0x00038480
        /*0950*/ 	.short	0x010a
        /*0952*/ 	.byte	0x3f
	.zero		1


	//   ....[104]....
        /*0954*/ 	.word	0x0000ead0
        /*0958*/ 	.word	0x00000006
        /*095c*/ 	.word	0x000384a0
        /*0960*/ 	.short	0x010a
        /*0962*/ 	.byte	0x3f
	.zero		1


	//   ....[105]....
        /*0964*/ 	.word	0x0000eb30
        /*0968*/ 	.word	0x0000000e
        /*096c*/ 	.word	0x000384a8
        /*0970*/ 	.short	0x010a
        /*0972*/ 	.byte	0x3f
	.zero		1


	//   ....[106]....
        /*0974*/ 	.word	0x0000eb90
        /*0978*/ 	.word	0x0000000e
        /*097c*/ 	.word	0x000384b0
        /*0980*/ 	.short	0x010a
        /*0982*/ 	.byte	0x3f
	.zero		1


	//   ....[107]....
        /*0984*/ 	.word	0x0000ebf0
        /*0988*/ 	.word	0x0000000e
        /*098c*/ 	.word	0x000384b8
        /*0990*/ 	.short	0x010a
        /*0992*/ 	.byte	0x3f
	.zero		1


	//   ....[108]....
        /*0994*/ 	.word	0x0000ec50
        /*0998*/ 	.word	0x0000000e
        /*099c*/ 	.word	0x000384a0
        /*09a0*/ 	.short	0x010a
        /*09a2*/ 	.byte	0x3f
	.zero		1


	//   ....[109]....
        /*09a4*/ 	.word	0x0000ecb0
        /*09a8*/ 	.word	0x0000000e
        /*09ac*/ 	.word	0x000384a8
        /*09b0*/ 	.short	0x010a
        /*09b2*/ 	.byte	0x3f
	.zero		1


	//   ....[110]....
        /*09b4*/ 	.word	0x0000ed10
        /*09b8*/ 	.word	0x0000000e
        /*09bc*/ 	.word	0x000384b0
        /*09c0*/ 	.short	0x010a
        /*09c2*/ 	.byte	0x3f
	.zero		1


	//   ....[111]....
        /*09c4*/ 	.word	0x0000ed70
        /*09c8*/ 	.word	0x0000000e
        /*09cc*/ 	.word	0x000384b8
        /*09d0*/ 	.short	0x010a
        /*09d2*/ 	.byte	0x3f
	.zero		1


	//   ....[112]....
        /*09d4*/ 	.word	0x0000edd0
        /*09d8*/ 	.word	0x00000003
        /*09dc*/ 	.word	0x00038400
        /*09e0*/ 	.short	0x010a
        /*09e2*/ 	.byte	0x3f
	.zero		1


	//   ....[113]....
        /*09e4*/ 	.word	0x0000ee30
        /*09e8*/ 	.word	0x00000003
        /*09ec*/ 	.word	0x000384e8
        /*09f0*/ 	.short	0x010a
        /*09f2*/ 	.byte	0x3f
	.zero		1


	//   ....[114]....
        /*09f4*/ 	.word	0x0000ee90
        /*09f8*/ 	.word	0x00000003
        /*09fc*/ 	.word	0x00038400
        /*0a00*/ 	.short	0x010a
        /*0a02*/ 	.byte	0x3f
	.zero		1


	//   ....[115]....
        /*0a04*/ 	.word	0x0000eef0
        /*0a08*/ 	.word	0x00000003
        /*0a0c*/ 	.word	0x000384c0
        /*0a10*/ 	.short	0x010a
        /*0a12*/ 	.byte	0x3f
	.zero		1


	//   ....[116]....
        /*0a14*/ 	.word	0x0000ef50
        /*0a18*/ 	.word	0x00000003
        /*0a1c*/ 	.word	0x000384c8
        /*0a20*/ 	.short	0x010a
        /*0a22*/ 	.byte	0x3f
	.zero		1


	//   ....[117]....
        /*0a24*/ 	.word	0x0000efb0
        /*0a28*/ 	.word	0x00000003
        /*0a2c*/ 	.word	0x000384d0
        /*0a30*/ 	.short	0x010a
        /*0a32*/ 	.byte	0x3f
	.zero		1


	//   ....[118]....
        /*0a34*/ 	.word	0x0000f010
        /*0a38*/ 	.word	0x00000003
        /*0a3c*/ 	.word	0x000384d8
        /*0a40*/ 	.short	0x010a
        /*0a42*/ 	.byte	0x3f
	.zero		1


	//   ....[119]....
        /*0a44*/ 	.word	0x0000f070
        /*0a48*/ 	.word	0x00000003
        /*0a4c*/ 	.word	0x000384c0
        /*0a50*/ 	.short	0x010a
        /*0a52*/ 	.byte	0x3f
	.zero		1


	//   ....[120]....
        /*0a54*/ 	.word	0x0000f0d0
        /*0a58*/ 	.word	0x00000003
        /*0a5c*/ 	.word	0x000384c8
        /*0a60*/ 	.short	0x010a
        /*0a62*/ 	.byte	0x3f
	.zero		1


	//   ....[121]....
        /*0a64*/ 	.word	0x0000f130
        /*0a68*/ 	.word	0x00000003
        /*0a6c*/ 	.word	0x000384d0
        /*0a70*/ 	.short	0x010a
        /*0a72*/ 	.byte	0x3f
	.zero		1


	//   ....[122]....
        /*0a74*/ 	.word	0x0000f190
        /*0a78*/ 	.word	0x00000003
        /*0a7c*/ 	.word	0x000384d8
        /*0a80*/ 	.short	0x010a
        /*0a82*/ 	.byte	0x3f
	.zero		1


	//   ....[123]....
        /*0a84*/ 	.word	0x0000f1f0
        /*0a88*/ 	.word	0x00000003
        /*0a8c*/ 	.word	0x000384c0
        /*0a90*/ 	.short	0x010a
        /*0a92*/ 	.byte	0x3f
	.zero		1


	//   ....[124]....
        /*0a94*/ 	.word	0x0000f250
        /*0a98*/ 	.word	0x00000003
        /*0a9c*/ 	.word	0x000384c8
        /*0aa0*/ 	.short	0x010a
        /*0aa2*/ 	.byte	0x3f
	.zero		1


	//   ....[125]....
        /*0aa4*/ 	.word	0x0000f2b0
        /*0aa8*/ 	.word	0x00000003
        /*0aac*/ 	.word	0x000384d0
        /*0ab0*/ 	.short	0x010a
        /*0ab2*/ 	.byte	0x3f
	.zero		1


	//   ....[126]....
        /*0ab4*/ 	.word	0x0000f380
        /*0ab8*/ 	.word	0x00000008
        /*0abc*/ 	.word	0x00038490
        /*0ac0*/ 	.short	0x010a
        /*0ac2*/ 	.byte	0x3f
	.zero		1


	//   ....[127]....
        /*0ac4*/ 	.word	0x0000f3d0
        /*0ac8*/ 	.word	0x00000003
        /*0acc*/ 	.word	0x00038400
        /*0ad0*/ 	.short	0x010a
        /*0ad2*/ 	.byte	0x3f
	.zero		1


	//   ....[128]....
        /*0ad4*/ 	.word	0x0000f5e0
        /*0ad8*/ 	.word	0x00000007
        /*0adc*/ 	.word	0x00000000
        /*0ae0*/ 	.short	0x010a
        /*0ae2*/ 	.byte	0x3f
	.zero		1


	//   ....[129]....
        /*0ae4*/ 	.word	0x0000f630
        /*0ae8*/ 	.word	0x00000011
        /*0aec*/ 	.word	0x00038440
        /*0af0*/ 	.short	0x010a
        /*0af2*/ 	.byte	0x3f
	.zero		1


	//   ....[130]....
        /*0af4*/ 	.word	0x0000f680
        /*0af8*/ 	.word	0x00000005
        /*0afc*/ 	.word	0x00038440
        /*0b00*/ 	.short	0x010a
        /*0b02*/ 	.byte	0x3f
	.zero		1


	//   ....[131]....
        /*0b04*/ 	.word	0x0000f6d0
        /*0b08*/ 	.word	0x00000007
        /*0b0c*/ 	.word	0x00038440
        /*0b10*/ 	.short	0x010a
        /*0b12*/ 	.byte	0x3f
	.zero		1


	//   ....[132]....
        /*0b14*/ 	.word	0x0000f720
        /*0b18*/ 	.word	0x00000007
        /*0b1c*/ 	.word	0x00038440
        /*0b20*/ 	.short	0x010a
        /*0b22*/ 	.byte	0x3f
	.zero		1


	//   ....[133]....
        /*0b24*/ 	.word	0x0000f770
        /*0b28*/ 	.word	0x00000007
        /*0b2c*/ 	.word	0x00038440
        /*0b30*/ 	.short	0x010a
        /*0b32*/ 	.byte	0x3f
	.zero		1


	//   ....[134]....
        /*0b34*/ 	.word	0x0000f7c0
        /*0b38*/ 	.word	0x00000007
        /*0b3c*/ 	.word	0x00038440
        /*0b40*/ 	.short	0x010a
        /*0b42*/ 	.byte	0x3f
	.zero		1


	//   ....[135]....
        /*0b44*/ 	.word	0x0000f810
        /*0b48*/ 	.word	0x00000007
        /*0b4c*/ 	.word	0x00038440
        /*0b50*/ 	.short	0x010a
        /*0b52*/ 	.byte	0x3f
	.zero		1


	//   ....[136]....
        /*0b54*/ 	.word	0x0000f860
        /*0b58*/ 	.word	0x00000007
        /*0b5c*/ 	.word	0x00038440
        /*0b60*/ 	.short	0x010a
        /*0b62*/ 	.byte	0x3f
	.zero		1


	//----- nvinfo : EIATTR_NUM_MBARRIERS
	.align		4
.L_37:
        /*0b64*/ 	.byte	0x03, 0x38
        /*0b66*/ 	.short	0x001e


	//----- nvinfo : EIATTR_EXIT_INSTR_OFFSETS
	.align		4
        /*0b68*/ 	.byte	0x04, 0x1c
        /*0b6a*/ 	.short	(.L_39 - .L_38)


	//   ....[0]....
.L_38:
        /*0b6c*/ 	.word	0x00002a70


	//   ....[1]....
        /*0b70*/ 	.word	0x00002b30


	//   ....[2]....
        /*0b74*/ 	.word	0x00008bf0


	//   ....[3]....
        /*0b78*/ 	.word	0x00008c90


	//   ....[4]....
        /*0b7c*/ 	.word	0x0000aaf0


	//   ....[5]....
        /*0b80*/ 	.word	0x0000c660


	//   ....[6]....
        /*0b84*/ 	.word	0x0000e980


	//----- nvinfo : EIATTR_MAX_THREADS
	.align		4
.L_39:
        /*0b88*/ 	.byte	0x04, 0x05
        /*0b8a*/ 	.short	(.L_41 - .L_40)
.L_40:
        /*0b8c*/ 	.word	0x00000180
        /*0b90*/ 	.word	0x00000001
        /*0b94*/ 	.word	0x00000001


	//----- nvinfo : EIATTR_CRS_STACK_SIZE
	.align		4
.L_41:
        /*0b98*/ 	.byte	0x04, 0x1e
        /*0b9a*/ 	.short	(.L_43 - .L_42)
.L_42:
        /*0b9c*/ 	.word	0x00000000


	//----- nvinfo : EIATTR_CBANK_PARAM_SIZE
	.align		4
.L_43:
        /*0ba0*/ 	.byte	0x03, 0x19
        /*0ba2*/ 	.short	0x0770


	//----- nvinfo : EIATTR_PARAM_CBANK
	.align		4
        /*0ba4*/ 	.byte	0x04, 0x0a
        /*0ba6*/ 	.short	(.L_45 - .L_44)
	.align		4
.L_44:
        /*0ba8*/ 	.word	index@(.nv.constant0._ZN7cutlass13device_kernelINS_4gemm6kernel13GemmUniversalINS1_17GroupProblemShapeIN4cute5tupleIJiiiEEEEENS1_10collective13CollectiveMmaINS1_39MainloopSm90ArrayTmaGmmaWarpSpecializedILi2ENS6_IJNS5_1CILi1EEESD_SD_EEENS1_43KernelPtrArrayTmaWarpSpecializedCooperativeEEENS6_IJNSC_ILi256EEENSC_ILi128EEESI_EEENS_6half_tEPNS6_IJlSD_NSC_ILi0EEEEEESK_SN_NS5_8TiledMMAINS5_8MMA_AtomIJNS5_4SM904GMMA26MMA_64x128x16_F32F16F16_SSILNSR_5MajorE0ELST_0ELNSR_7ScaleInE1ELSU_1EEEEEENS5_6LayoutINS6_IJNSC_ILi2EEESD_SD_EEENS6_IJSD_SL_SL_EEEEENS6_IJNS5_10UnderscoreES12_S12_EEEEENS5_13SM90_TMA_LOADENS5_14ComposedLayoutINS5_7SwizzleILi3ELi4ELi3EEENS5_18smem_ptr_flag_bitsILi16EEENSX_INS6_IJNSC_ILi8EEENSC_ILi64EEEEEENS6_IJS1C_SD_EEEEEEEvNS5_8identityES15_S1G_vS1H_EENS_8epilogue10collective18CollectiveEpilogueINS1J_30Sm90PtrArrayTmaWarpSpecializedILi4ELi2ELi16ELb1ELb0ELi2EEEJSJ_NS6_IJSI_NSC_ILi32EEEEEESK_PNS6_IJSD_lSL_EEESK_S1R_NS1J_6fusion15FusionCallbacksIS1N_NS1S_17LinearCombinationISK_fSK_fLNS_15FloatRoundStyleE2EEESJ_S1P_JEEES15_NS16_IS18_S1A_NSX_INS6_IJS1C_S1B_EEENS6_IJSD_S1C_EEEEEEENS5_17SM75_U16x8_LDSM_TENS5_14SM90_TMA_STOREES21_NS5_17SM90_U16x8_STSM_TENS5_9Copy_AtomIJNS5_17SM90_U32x4_STSM_NESK_EEEvEEEvvEEEEvNT_6ParamsE)
        /*0bac*/ 	.short	0x0210
        /*0bae*/ 	.short	0x0770


	//----- nvinfo : EIATTR_SW_WAR
	.align		4
.L_45:
        /*0bb0*/ 	.byte	0x04, 0x36
        /*0bb2*/ 	.short	(.L_47 - .L_46)
.L_46:
        /*0bb4*/ 	.word	0x00000008
.L_47:


//--------------------- .nv.callgraph             --------------------------
	.section	.nv.callgraph,"",@"SHT_CUDA_CALLGRAPH"
	.align	4
	.sectionentsize	8
	.align		4
        /*0000*/ 	.word	0x00000000
	.align		4
        /*0004*/ 	.word	0xffffffff
	.align		4
        /*0008*/ 	.word	index@(_ZN7cutlass13device_kernelINS_4gemm6kernel13GemmUniversalINS1_17GroupProblemShapeIN4cute5tupleIJiiiEEEEENS1_10collective13CollectiveMmaINS1_39MainloopSm90ArrayTmaGmmaWarpSpecializedILi2ENS6_IJNS5_1CILi1EEESD_SD_EEENS1_43KernelPtrArrayTmaWarpSpecializedCooperativeEEENS6_IJNSC_ILi256EEENSC_ILi128EEESI_EEENS_6half_tEPNS6_IJlSD_NSC_ILi0EEEEEESK_SN_NS5_8TiledMMAINS5_8MMA_AtomIJNS5_4SM904GMMA26MMA_64x128x16_F32F16F16_SSILNSR_5MajorE0ELST_0ELNSR_7ScaleInE1ELSU_1EEEEEENS5_6LayoutINS6_IJNSC_ILi2EEESD_SD_EEENS6_IJSD_SL_SL_EEEEENS6_IJNS5_10UnderscoreES12_S12_EEEEENS5_13SM90_TMA_LOADENS5_14ComposedLayoutINS5_7SwizzleILi3ELi4ELi3EEENS5_18smem_ptr_flag_bitsILi16EEENSX_INS6_IJNSC_ILi8EEENSC_ILi64EEEEEENS6_IJS1C_SD_EEEEEEEvNS5_8identityES15_S1G_vS1H_EENS_8epilogue10collective18CollectiveEpilogueINS1J_30Sm90PtrArrayTmaWarpSpecializedILi4ELi2ELi16ELb1ELb0ELi2EEEJSJ_NS6_IJSI_NSC_ILi32EEEEEESK_PNS6_IJSD_lSL_EEESK_S1R_NS1J_6fusion15FusionCallbacksIS1N_NS1S_17LinearCombinationISK_fSK_fLNS_15FloatRoundStyleE2EEESJ_S1P_JEEES15_NS16_IS18_S1A_NSX_INS6_IJS1C_S1B_EEENS6_IJSD_S1C_EEEEEEENS5_17SM75_U16x8_LDSM_TENS5_14SM90_TMA_STOREES21_NS5_17SM90_U16x8_STSM_TENS5_9Copy_AtomIJNS5_17SM90_U32x4_STSM_NESK_EEEvEEEvvEEEEvNT_6ParamsE)
	.align		4
        /*000c*/ 	.word	index@(__assertfail)
	.align		4
        /*0010*/ 	.word	0x00000000
	.align		4
        /*0014*/ 	.word	0xfffffffe
	.align		4
        /*0018*/ 	.word	0x00000000
	.align		4
        /*001c*/ 	.word	0xfffffffd
	.align		4
        /*0020*/ 	.word	0x00000000
	.align		4
        /*0024*/ 	.word	0xfffffffc


//--------------------- .nv.constant4             --------------------------
	.section	.nv.constant4,"a",@progbits
	.align	8
	.align		8
.nv.constant4:
        /*0000*/ 	.dword	__assertfail
	.align		8
        /*0008*/ 	.dword	__unnamed_1
	.align		8
        /*0010*/ 	.dword	_ZN39_INTERNAL_30ab194d_4_k_cu_0e4e862c_31594cuda3std3__45__cpo5beginE
	.align		8
        /*0018*/ 	.dword	_ZN39_INTERNAL_30ab194d_4_k_cu_0e4e862c_31594cuda3std3__45__cpo3endE
	.align		8
        /*0020*/ 	.dword	_ZN39_INTERNAL_30ab194d_4_k_cu_0e4e862c_31594cuda3std3__45__cpo6cbeginE
	.align		8
        /*0028*/ 	.dword	_ZN39_INTERNAL_30ab194d_4_k_cu_0e4e862c_31594cuda3std3__45__cpo4cendE
	.align		8
        /*0030*/ 	.dword	_ZN39_INTERNAL_30ab194d_4_k_cu_0e4e862c_31594cuda3std3__441_GLOBAL__N__30ab194d_4_k_cu_0e4e862c_31596ignoreE
	.align		8
        /*0038*/ 	.dword	_ZN39_INTERNAL_30ab194d_4_k_cu_0e4e862c_31594cuda3std3__419piecewise_constructE
	.align		8
        /*0040*/ 	.dword	_ZN39_INTERNAL_30ab194d_4_k_cu_0e4e862c_31594cuda3std3__48in_placeE
	.align		8
        /*0048*/ 	.dword	_ZN39_INTERNAL_30ab194d_4_k_cu_0e4e862c_31594cuda3std6ranges3__45__cpo4swapE
	.align		8
        /*0050*/ 	.dword	_ZN39_INTERNAL_30ab194d_4_k_cu_0e4e862c_31594cuda3std6ranges3__45__cpo9iter_moveE
	.align		8
        /*0058*/ 	.dword	_ZN39_INTERNAL_30ab194d_4_k_cu_0e4e862c_31594cute7productE
	.align		8
        /*0060*/ 	.dword	_ZN39_INTERNAL_30ab194d_4_k_cu_0e4e862c_31594cute1_E
	.align		8
        /*0068*/ 	.dword	$str$24
	.align		8
        /*0070*/ 	.dword	$str$25


//--------------------- .text._ZN7cutlass13device_kernelINS_4gemm6kernel13GemmUniversalINS1_17GroupProblemShapeIN4cute5tupleIJiiiEEEEENS1_10collective13CollectiveMmaINS1_39MainloopSm90ArrayTmaGmmaWarpSpecializedILi2ENS6_IJNS5_1CILi1EEESD_SD_EEENS1_43KernelPtrArrayTmaWarpSpecializedCooperativeEEENS6_IJNSC_ILi256EEENSC_ILi128EEESI_EEENS_6half_tEPNS6_IJlSD_NSC_ILi0EEEEEESK_SN_NS5_8TiledMMAINS5_8MMA_AtomIJNS5_4SM904GMMA26MMA_64x128x16_F32F16F16_SSILNSR_5MajorE0ELST_0ELNSR_7ScaleInE1ELSU_1EEEEEENS5_6LayoutINS6_IJNSC_ILi2EEESD_SD_EEENS6_IJSD_SL_SL_EEEEENS6_IJNS5_10UnderscoreES12_S12_EEEEENS5_13SM90_TMA_LOADENS5_14ComposedLayoutINS5_7SwizzleILi3ELi4ELi3EEENS5_18smem_ptr_flag_bitsILi16EEENSX_INS6_IJNSC_ILi8EEENSC_ILi64EEEEEENS6_IJS1C_SD_EEEEEEEvNS5_8identityES15_S1G_vS1H_EENS_8epilogue10collective18CollectiveEpilogueINS1J_30Sm90PtrArrayTmaWarpSpecializedILi4ELi2ELi16ELb1ELb0ELi2EEEJSJ_NS6_IJSI_NSC_ILi32EEEEEESK_PNS6_IJSD_lSL_EEESK_S1R_NS1J_6fusion15FusionCallbacksIS1N_NS1S_17LinearCombinationISK_fSK_fLNS_15FloatRoundStyleE2EEESJ_S1P_JEEES15_NS16_IS18_S1A_NSX_INS6_IJS1C_S1B_EEENS6_IJSD_S1C_EEEEEEENS5_17SM75_U16x8_LDSM_TENS5_14SM90_TMA_STOREES21_NS5_17SM90_U16x8_STSM_TENS5_9Copy_AtomIJNS5_17SM90_U32x4_STSM_NESK_EEEvEEEvvEEEEvNT_6ParamsE --------------------------
	.section	.text._ZN7cutlass13device_kernelINS_4gemm6kernel13GemmUniversalINS1_17GroupProblemShapeIN4cute5tupleIJiiiEEEEENS1_10collective13CollectiveMmaINS1_39MainloopSm90ArrayTmaGmmaWarpSpecializedILi2ENS6_IJNS5_1CILi1EEESD_SD_EEENS1_43KernelPtrArrayTmaWarpSpecializedCooperativeEEENS6_IJNSC_ILi256EEENSC_ILi128EEESI_EEENS_6half_tEPNS6_IJlSD_NSC_ILi0EEEEEESK_SN_NS5_8TiledMMAINS5_8MMA_AtomIJNS5_4SM904GMMA26MMA_64x128x16_F32F16F16_SSILNSR_5MajorE0ELST_0ELNSR_7ScaleInE1ELSU_1EEEEEENS5_6LayoutINS6_IJNSC_ILi2EEESD_SD_EEENS6_IJSD_SL_SL_EEEEENS6_IJNS5_10UnderscoreES12_S12_EEEEENS5_13SM90_TMA_LOADENS5_14ComposedLayoutINS5_7SwizzleILi3ELi4ELi3EEENS5_18smem_ptr_flag_bitsILi16EEENSX_INS6_IJNSC_ILi8EEENSC_ILi64EEEEEENS6_IJS1C_SD_EEEEEEEvNS5_8identityES15_S1G_vS1H_EENS_8epilogue10collective18CollectiveEpilogueINS1J_30Sm90PtrArrayTmaWarpSpecializedILi4ELi2ELi16ELb1ELb0ELi2EEEJSJ_NS6_IJSI_NSC_ILi32EEEEEESK_PNS6_IJSD_lSL_EEESK_S1R_NS1J_6fusion15FusionCallbacksIS1N_NS1S_17LinearCombinationISK_fSK_fLNS_15FloatRoundStyleE2EEESJ_S1P_JEEES15_NS16_IS18_S1A_NSX_INS6_IJS1C_S1B_EEENS6_IJSD_S1C_EEEEEEENS5_17SM75_U16x8_LDSM_TENS5_14SM90_TMA_STOREES21_NS5_17SM90_U16x8_STSM_TENS5_9Copy_AtomIJNS5_17SM90_U32x4_STSM_NESK_EEEvEEEvvEEEEvNT_6ParamsE,"ax",@progbits
	.align	128
.text._ZN7cutlass13device_kernelINS_4gemm6kernel13GemmUniversalINS1_17GroupProblemShapeIN4cute5tupleIJiiiEEEEENS1_10collective13CollectiveMmaINS1_39MainloopSm90ArrayTmaGmmaWarpSpecializedILi2ENS6_IJNS5_1CILi1EEESD_SD_EEENS1_43KernelPtrArrayTmaWarpSpecializedCooperativeEEENS6_IJNSC_ILi256EEENSC_ILi128EEESI_EEENS_6half_tEPNS6_IJlSD_NSC_ILi0EEEEEESK_SN_NS5_8TiledMMAINS5_8MMA_AtomIJNS5_4SM904GMMA26MMA_64x128x16_F32F16F16_SSILNSR_5MajorE0ELST_0ELNSR_7ScaleInE1ELSU_1EEEEEENS5_6LayoutINS6_IJNSC_ILi2EEESD_SD_EEENS6_IJSD_SL_SL_EEEEENS6_IJNS5_10UnderscoreES12_S12_EEEEENS5_13SM90_TMA_LOADENS5_14ComposedLayoutINS5_7SwizzleILi3ELi4ELi3EEENS5_18smem_ptr_flag_bitsILi16EEENSX_INS6_IJNSC_ILi8EEENSC_ILi64EEEEEENS6_IJS1C_SD_EEEEEEEvNS5_8identityES15_S1G_vS1H_EENS_8epilogue10collective18CollectiveEpilogueINS1J_30Sm90PtrArrayTmaWarpSpecializedILi4ELi2ELi16ELb1ELb0ELi2EEEJSJ_NS6_IJSI_NSC_ILi32EEEEEESK_PNS6_IJSD_lSL_EEESK_S1R_NS1J_6fusion15FusionCallbacksIS1N_NS1S_17LinearCombinationISK_fSK_fLNS_15FloatRoundStyleE2EEESJ_S1P_JEEES15_NS16_IS18_S1A_NSX_INS6_IJS1C_S1B_EEENS6_IJSD_S1C_EEEEEEENS5_17SM75_U16x8_LDSM_TENS5_14SM90_TMA_STOREES21_NS5_17SM90_U16x8_STSM_TENS5_9Copy_AtomIJNS5_17SM90_U32x4_STSM_NESK_EEEvEEEvvEEEEvNT_6ParamsE:
        .type           _ZN7cutlass13device_kernelINS_4gemm6kernel13GemmUniversalINS1_17GroupProblemShapeIN4cute5tupleIJiiiEEEEENS1_10collective13CollectiveMmaINS1_39MainloopSm90ArrayTmaGmmaWarpSpecializedILi2ENS6_IJNS5_1CILi1EEESD_SD_EEENS1_43KernelPtrArrayTmaWarpSpecializedCooperativeEEENS6_IJNSC_ILi256EEENSC_ILi128EEESI_EEENS_6half_tEPNS6_IJlSD_NSC_ILi0EEEEEESK_SN_NS5_8TiledMMAINS5_8MMA_AtomIJNS5_4SM904GMMA26MMA_64x128x16_F32F16F16_SSILNSR_5MajorE0ELST_0ELNSR_7ScaleInE1ELSU_1EEEEEENS5_6LayoutINS6_IJNSC_ILi2EEESD_SD_EEENS6_IJSD_SL_SL_EEEEENS6_IJNS5_10UnderscoreES12_S12_EEEEENS5_13SM90_TMA_LOADENS5_14ComposedLayoutINS5_7SwizzleILi3ELi4ELi3EEENS5_18smem_ptr_flag_bitsILi16EEENSX_INS6_IJNSC_ILi8EEENSC_ILi64EEEEEENS6_IJS1C_SD_EEEEEEEvNS5_8identityES15_S1G_vS1H_EENS_8epilogue10collective18CollectiveEpilogueINS1J_30Sm90PtrArrayTmaWarpSpecializedILi4ELi2ELi16ELb1ELb0ELi2EEEJSJ_NS6_IJSI_NSC_ILi32EEEEEESK_PNS6_IJSD_lSL_EEESK_S1R_NS1J_6fusion15FusionCallbacksIS1N_NS1S_17LinearCombinationISK_fSK_fLNS_15FloatRoundStyleE2EEESJ_S1P_JEEES15_NS16_IS18_S1A_NSX_INS6_IJS1C_S1B_EEENS6_IJSD_S1C_EEEEEEENS5_17SM75_U16x8_LDSM_TENS5_14SM90_TMA_STOREES21_NS5_17SM90_U16x8_STSM_TENS5_9Copy_AtomIJNS5_17SM90_U32x4_STSM_NESK_EEEvEEEvvEEEEvNT_6ParamsE,@function
        .size           _ZN7cutlass13device_kernelINS_4gemm6kernel13GemmUniversalINS1_17GroupProblemShapeIN4cute5tupleIJiiiEEEEENS1_10collective13CollectiveMmaINS1_39MainloopSm90ArrayTmaGmmaWarpSpecializedILi2ENS6_IJNS5_1CILi1EEESD_SD_EEENS1_43KernelPtrArrayTmaWarpSpecializedCooperativeEEENS6_IJNSC_ILi256EEENSC_ILi128EEESI_EEENS_6half_tEPNS6_IJlSD_NSC_ILi0EEEEEESK_SN_NS5_8TiledMMAINS5_8MMA_AtomIJNS5_4SM904GMMA26MMA_64x128x16_F32F16F16_SSILNSR_5MajorE0ELST_0ELNSR_7ScaleInE1ELSU_1EEEEEENS5_6LayoutINS6_IJNSC_ILi2EEESD_SD_EEENS6_IJSD_SL_SL_EEEEENS6_IJNS5_10UnderscoreES12_S12_EEEEENS5_13SM90_TMA_LOADENS5_14ComposedLayoutINS5_7SwizzleILi3ELi4ELi3EEENS5_18smem_ptr_flag_bitsILi16EEENSX_INS6_IJNSC_ILi8EEENSC_ILi64EEEEEENS6_IJS1C_SD_EEEEEEEvNS5_8identityES15_S1G_vS1H_EENS_8epilogue10collective18CollectiveEpilogueINS1J_30Sm90PtrArrayTmaWarpSpecializedILi4ELi2ELi16ELb1ELb0ELi2EEEJSJ_NS6_IJSI_NSC_ILi32EEEEEESK_PNS6_IJSD_lSL_EEESK_S1R_NS1J_6fusion15FusionCallbacksIS1N_NS1S_17LinearCombinationISK_fSK_fLNS_15FloatRoundStyleE2EEESJ_S1P_JEEES15_NS16_IS18_S1A_NSX_INS6_IJS1C_S1B_EEENS6_IJSD_S1C_EEEEEEENS5_17SM75_U16x8_LDSM_TENS5_14SM90_TMA_STOREES21_NS5_17SM90_U16x8_STSM_TENS5_9Copy_AtomIJNS5_17SM90_U32x4_STSM_NESK_EEEvEEEvvEEEEvNT_6ParamsE,(.L_x_311 - _ZN7cutlass13device_kernelINS_4gemm6kernel13GemmUniversalINS1_17GroupProblemShapeIN4cute5tupleIJiiiEEEEENS1_10collective13CollectiveMmaINS1_39MainloopSm90ArrayTmaGmmaWarpSpecializedILi2ENS6_IJNS5_1CILi1EEESD_SD_EEENS1_43KernelPtrArrayTmaWarpSpecializedCooperativeEEENS6_IJNSC_ILi256EEENSC_ILi128EEESI_EEENS_6half_tEPNS6_IJlSD_NSC_ILi0EEEEEESK_SN_NS5_8TiledMMAINS5_8MMA_AtomIJNS5_4SM904GMMA26MMA_64x128x16_F32F16F16_SSILNSR_5MajorE0ELST_0ELNSR_7ScaleInE1ELSU_1EEEEEENS5_6LayoutINS6_IJNSC_ILi2EEESD_SD_EEENS6_IJSD_SL_SL_EEEEENS6_IJNS5_10UnderscoreES12_S12_EEEEENS5_13SM90_TMA_LOADENS5_14ComposedLayoutINS5_7SwizzleILi3ELi4ELi3EEENS5_18smem_ptr_flag_bitsILi16EEENSX_INS6_IJNSC_ILi8EEENSC_ILi64EEEEEENS6_IJS1C_SD_EEEEEEEvNS5_8identityES15_S1G_vS1H_EENS_8epilogue10collective18CollectiveEpilogueINS1J_30Sm90PtrArrayTmaWarpSpecializedILi4ELi2ELi16ELb1ELb0ELi2EEEJSJ_NS6_IJSI_NSC_ILi32EEEEEESK_PNS6_IJSD_lSL_EEESK_S1R_NS1J_6fusion15FusionCallbacksIS1N_NS1S_17LinearCombinationISK_fSK_fLNS_15FloatRoundStyleE2EEESJ_S1P_JEEES15_NS16_IS18_S1A_NSX_INS6_IJS1C_S1B_EEENS6_IJSD_S1C_EEEEEEENS5_17SM75_U16x8_LDSM_TENS5_14SM90_TMA_STOREES21_NS5_17SM90_U16x8_STSM_TENS5_9Copy_AtomIJNS5_17SM90_U32x4_STSM_NESK_EEEvEEEvvEEEEvNT_6ParamsE)
        .other          _ZN7cutlass13device_kernelINS_4gemm6kernel13GemmUniversalINS1_17GroupProblemShapeIN4cute5tupleIJiiiEEEEENS1_10collective13CollectiveMmaINS1_39MainloopSm90ArrayTmaGmmaWarpSpecializedILi2ENS6_IJNS5_1CILi1EEESD_SD_EEENS1_43KernelPtrArrayTmaWarpSpecializedCooperativeEEENS6_IJNSC_ILi256EEENSC_ILi128EEESI_EEENS_6half_tEPNS6_IJlSD_NSC_ILi0EEEEEESK_SN_NS5_8TiledMMAINS5_8MMA_AtomIJNS5_4SM904GMMA26MMA_64x128x16_F32F16F16_SSILNSR_5MajorE0ELST_0ELNSR_7ScaleInE1ELSU_1EEEEEENS5_6LayoutINS6_IJNSC_ILi2EEESD_SD_EEENS6_IJSD_SL_SL_EEEEENS6_IJNS5_10UnderscoreES12_S12_EEEEENS5_13SM90_TMA_LOADENS5_14ComposedLayoutINS5_7SwizzleILi3ELi4ELi3EEENS5_18smem_ptr_flag_bitsILi16EEENSX_INS6_IJNSC_ILi8EEENSC_ILi64EEEEEENS6_IJS1C_SD_EEEEEEEvNS5_8identityES15_S1G_vS1H_EENS_8epilogue10collective18CollectiveEpilogueINS1J_30Sm90PtrArrayTmaWarpSpecializedILi4ELi2ELi16ELb1ELb0ELi2EEEJSJ_NS6_IJSI_NSC_ILi32EEEEEESK_PNS6_IJSD_lSL_EEESK_S1R_NS1J_6fusion15FusionCallbacksIS1N_NS1S_17LinearCombinationISK_fSK_fLNS_15FloatRoundStyleE2EEESJ_S1P_JEEES15_NS16_IS18_S1A_NSX_INS6_IJS1C_S1B_EEENS6_IJSD_S1C_EEEEEEENS5_17SM75_U16x8_LDSM_TENS5_14SM90_TMA_STOREES21_NS5_17SM90_U16x8_STSM_TENS5_9Copy_AtomIJNS5_17SM90_U32x4_STSM_NESK_EEEvEEEvvEEEEvNT_6ParamsE,@"STO_CUDA_ENTRY STV_DEFAULT"
_ZN7cutlass13device_kernelINS_4gemm6kernel13GemmUniversalINS1_17GroupProblemShapeIN4cute5tupleIJiiiEEEEENS1_10collective13CollectiveMmaINS1_39MainloopSm90ArrayTmaGmmaWarpSpecializedILi2ENS6_IJNS5_1CILi1EEESD_SD_EEENS1_43KernelPtrArrayTmaWarpSpecializedCooperativeEEENS6_IJNSC_ILi256EEENSC_ILi128EEESI_EEENS_6half_tEPNS6_IJlSD_NSC_ILi0EEEEEESK_SN_NS5_8TiledMMAINS5_8MMA_AtomIJNS5_4SM904GMMA26MMA_64x128x16_F32F16F16_SSILNSR_5MajorE0ELST_0ELNSR_7ScaleInE1ELSU_1EEEEEENS5_6LayoutINS6_IJNSC_ILi2EEESD_SD_EEENS6_IJSD_SL_SL_EEEEENS6_IJNS5_10UnderscoreES12_S12_EEEEENS5_13SM90_TMA_LOADENS5_14ComposedLayoutINS5_7SwizzleILi3ELi4ELi3EEENS5_18smem_ptr_flag_bitsILi16EEENSX_INS6_IJNSC_ILi8EEENSC_ILi64EEEEEENS6_IJS1C_SD_EEEEEEEvNS5_8identityES15_S1G_vS1H_EENS_8epilogue10collective18CollectiveEpilogueINS1J_30Sm90PtrArrayTmaWarpSpecializedILi4ELi2ELi16ELb1ELb0ELi2EEEJSJ_NS6_IJSI_NSC_ILi32EEEEEESK_PNS6_IJSD_lSL_EEESK_S1R_NS1J_6fusion15FusionCallbacksIS1N_NS1S_17LinearCombinationISK_fSK_fLNS_15FloatRoundStyleE2EEESJ_S1P_JEEES15_NS16_IS18_S1A_NSX_INS6_IJS1C_S1B_EEENS6_IJSD_S1C_EEEEEEENS5_17SM75_U16x8_LDSM_TENS5_14SM90_TMA_STOREES21_NS5_17SM90_U16x8_STSM_TENS5_9Copy_AtomIJNS5_17SM90_U32x4_STSM_NESK_EEEvEEEvvEEEEvNT_6ParamsE:
[----:B------:R-:W1:Y:S08]  /*0000*/  LDC R1, c[0x0][0x28] ;  /* 0x00000a00ff017b82 */ /* 0x000e700000000800 */
[----:B------:R-:W2:Y:S01]  /*0010*/  LDC.64 R6, c[0x0][0x918] ;  /* 0x00024600ff067b82 */ /* 0x000ea20000000a00 */
[----:B------:R-:W-:Y:S01]  /*0020*/  ULDC.64 UR58, c[0x0][0x208] ;  /* 0x00008200003a7ab9 */ /* 0x000fe20000000a00 */
[----:B------:R-:W3:Y:S01]  /*0030*/  S2R R33, SR_TID.X ;  /* 0x0000000000217919 */ /* 0x000ee20000002100 */
[----:B------:R-:W-:Y:S01]  /*0040*/  ULDC UR4, c[0x0][0x910] ;  /* 0x0002440000047ab9 */ /* 0x000fe20000000800 */
[----:B------:R-:W-:Y:S01]  /*0050*/  ULDC.64 UR20, c[0x0][0x8d0] ;  /* 0x0002340000147ab9 */ /* 0x000fe20000000a00 */
[----:B------:R-:W-:Y:S01]  /*0060*/  ULDC.64 UR14, c[0x0][0x8c8] ;  /* 0x00023200000e7ab9 */ /* 0x000fe20000000a00 */
[----:B------:R-:W-:Y:S01]  /*0070*/  ULDC UR5, c[0x0][0x908] ;  /* 0x0002420000057ab9 */ /* 0x000fe20000000800 */
[----:B------:R-:W-:Y:S01]  /*0080*/  CS2R R8, SRZ ;  /* 0x0000000000087805 */ /* 0x000fe2000001ff00 */
[----:B------:R-:W-:Y:S01]  /*0090*/  S2UR UR40, SR_CTAID.X ;  /* 0x00000000002879c3 */ /* 0x000fe20000002500 */
[----:B------:R-:W-:Y:S01]  /*00a0*/  ULDC.64 UR22, c[0x0][0x8e8] ;  /* 0x00023a0000167ab9 */ /* 0x000fe20000000a00 */
[----:B------:R-:W-:Y:S01]  /*00b0*/  ULDC.64 UR16, c[0x0][0x8e0] ;  /* 0x0002380000107ab9 */ /* 0x000fe20000000a00 */
[----:B--2---:R-:W2:Y:S01]  /*00c0*/  LDG.E R2, desc[UR58][R6.64] ;  /* 0x0000003a06027981 */ /* 0x004ea2000c1e1900 */
[----:B------:R-:W-:-:S03]  /*00d0*/  IMAD.U32 R3, RZ, RZ, UR4 ;  /* 0x00000004ff037e24 */ /* 0x000fc6000f8e00ff */
[----:B------:R-:W4:Y:S01]  /*00e0*/  LDG.E R0, desc[UR58][R6.64+0x4] ;  /* 0x0000043a06007981 */ /* 0x000f22000c1e1900 */
[----:B---3--:R-:W-:-:S04]  /*00f0*/  LOP3.LUT R34, R33, 0x1f, RZ, 0xc0, !PT ;  /* 0x0000001f21227812 */ /* 0x008fc800078ec0ff */
[----:B------:R-:W-:Y:S01]  /*0100*/  ISETP.GE.AND P0, PT, R34, R3, PT ;  /* 0x000000032200720c */ /* 0x000fe20003f06270 */
[----:B------:R-:W3:Y:S01]  /*0110*/  S2UR UR4, SR_CTAID.Y ;  /* 0x00000000000479c3 */ /* 0x000ee20000002600 */
[----:B------:R-:W-:-:S04]  /*0120*/  UISETP.NE.U32.AND UP0, UPT, UR20, URZ, UPT ;  /* 0x0000003f1400728c */ /* 0x000fc8000bf05070 */
[----:B------:R-:W-:-:S07]  /*0130*/  UISETP.NE.AND.EX UP0, UPT, UR21, URZ, UPT, UP0 ;  /* 0x0000003f1500728c */ /* 0x000fce000bf05300 */
[----:B------:R-:W1:Y:S01]  /*0140*/  @!P0 LDC.64 R4, c[0x0][0x918] ;  /* 0x00024600ff048b82 */ /* 0x000e620000000a00 */
[----:B------:R-:W-:-:S03]  /*0150*/  UISETP.NE.AND UP3, UPT, UR5, 0x1, UPT ;  /* 0x000000010500788c */ /* 0x000fc6000bf65270 */
[----:B------:R-:W-:-:S08]  /*0160*/  @UP0 ULDC UR8, c[0x0][0x8dc] ;  /* 0x0002370000080ab9 */ /* 0x000fd00000000800 */
[----:B------:R-:W-:Y:S01]  /*0170*/  @UP3 ULDC UR12, c[0x0][0x10] ;  /* 0x00000400000c3ab9 */ /* 0x000fe20000000800 */
[----:B------:R-:W-:Y:S02]  /*0180*/  @UP3 UMOV UR5, URZ ;  /* 0x0000003f00053c82 */ /* 0x000fe40008000000 */
[----:B---3--:R-:W-:Y:S01]  /*0190*/  @UP3 UIMAD.WIDE.U32 UR12, UR40, UR12, UR4 ;  /* 0x0000000c280c32a5 */ /* 0x008fe2000f8e0004 */
[----:B------:R-:W-:Y:S01]  /*01a0*/  @UP3 UMOV UR9, URZ ;  /* 0x0000003f00093c82 */ /* 0x000fe20008000000 */
[----:B-1----:R-:W-:Y:S02]  /*01b0*/  @!P0 IMAD.WIDE.U32 R4, R34, 0xc, R4 ;  /* 0x0000000c22048825 */ /* 0x002fe400078e0004 */
[----:B------:R-:W-:-:S03]  /*01c0*/  @UP3 UIADD3 UR9, UR13, UR9, URZ ;  /* 0x000000090d093290 */ /* 0x000fc6000fffe03f */
[----:B------:R-:W-:Y:S01]  /*01d0*/  @UP3 UMOV UR10, UR12 ;  /* 0x0000000c000a3c82 */ /* 0x000fe20008000000 */
[----:B------:R1:W5:Y:S04]  /*01e0*/  @!P0 LDG.E R8, desc[UR58][R4.64] ;  /* 0x0000003a04088981 */ /* 0x000368000c1e1900 */
[----:B------:R1:W5:Y:S01]  /*01f0*/  @!P0 LDG.E R9, desc[UR58][R4.64+0x4] ;  /* 0x0000043a04098981 */ /* 0x000362000c1e1900 */
[----:B------:R-:W-:Y:S01]  /*0200*/  ISETP.NE.U32.AND P0, PT, RZ, UR22, PT ;  /* 0x00000016ff007c0c */ /* 0x000fe2000bf05070 */
[----:B------:R-:W-:Y:S01]  /*0210*/  @!UP3 ULDC UR5, c[0x0][0xc] ;  /* 0x000003000005bab9 */ /* 0x000fe20000000800 */
[----:B------:R-:W-:Y:S02]  /*0220*/  UMOV UR41, URZ ;  /* 0x0000003f00297c82 */ /* 0x000fe40008000000 */
[----:B------:R-:W-:Y:S01]  /*0230*/  ISETP.NE.AND.EX P0, PT, RZ, UR23, PT, P0 ;  /* 0x00000017ff007c0c */ /* 0x000fe2000bf05300 */
[----:B------:R-:W-:-:S07]  /*0240*/  @!UP3 UIMAD.WIDE.U32 UR4, UR5, UR4, UR40 ;  /* 0x000000040504b2a5 */ /* 0x000fce000f8e0028 */
[----:B------:R-:W-:Y:S01]  /*0250*/  @!UP3 UMOV UR9, UR5 ;  /* 0x000000050009bc82 */ /* 0x000fe20008000000 */
[----:B------:R-:W-:Y:S01]  /*0260*/  @!UP3 UMOV UR10, UR4 ;  /* 0x00000004000abc82 */ /* 0x000fe20008000000 */
[----:B--2---:R-:W-:-:S13]  /*0270*/  R2UR UR11, R2 ;  /* 0x00000000020b72ca */ /* 0x004fda00000e0000 */
[----:B------:R-:W-:-:S04]  /*0280*/  UIADD3 UR6, UP1, UR11, UR14, URZ ;  /* 0x0000000e0b067290 */ /* 0x000fc8000ff3e03f */
[----:B------:R-:W-:Y:S02]  /*0290*/  ULEA.HI.X.SX32 UR11, UR11, UR15, 0x1, UP1 ;  /* 0x0000000f0b0b7291 */ /* 0x000fe400088f0e3f */
[----:B------:R-:W-:Y:S01]  /*02a0*/  UIADD3 UR6, UP1, UR6, -0x1, URZ ;  /* 0xffffffff06067890 */ /* 0x000fe2000ff3e03f */
[----:B----4-:R-:W-:-:S03]  /*02b0*/  R2UR UR24, R0 ;  /* 0x00000000001872ca */ /* 0x010fc600000e0000 */
[----:B------:R-:W-:Y:S02]  /*02c0*/  UIADD3.X UR11, UR11, -0x1, URZ, UP1, !UPT ;  /* 0xffffffff0b0b7890 */ /* 0x000fe40008ffe43f */
[----:B------:R-:W-:-:S04]  /*02d0*/  @UP0 UIADD3 UR8, UP1, UR6, UR8, URZ ;  /* 0x0000000806080290 */ /* 0x000fc8000ff3e03f */
[----:B------:R-:W-:-:S04]  /*02e0*/  @UP0 UIADD3.X UR26, URZ, UR11, URZ, UP1, !UPT ;  /* 0x0000000b3f1a0290 */ /* 0x000fc80008ffe43f */
[----:B------:R-:W-:Y:S02]  /*02f0*/  @UP0 UIMAD.WIDE.U32 UR18, UR26, UR20, URZ ;  /* 0x000000141a1202a5 */ /* 0x000fe4000f8e003f */
[----:B------:R-:W-:Y:S02]  /*0300*/  @UP0 UIMAD.WIDE.U32 UR12, UR8, UR20, URZ ;  /* 0x00000014080c02a5 */ /* 0x000fe4000f8e003f */
[----:B------:R-:W-:Y:S02]  /*0310*/  @UP0 UIMAD.WIDE.U32 UR18, UP1, UR8, UR21, UR18 ;  /* 0x00000015081202a5 */ /* 0x000fe4000f820012 */
[----:B------:R-:W-:Y:S02]  /*0320*/  UIADD3 UR7, UP2, UR24, UR16, URZ ;  /* 0x0000001018077290 */ /* 0x000fe4000ff5e03f */
[----:B------:R-:W-:Y:S02]  /*0330*/  @UP0 UIADD3.X UR25, URZ, URZ, URZ, UP1, !UPT ;  /* 0x0000003f3f190290 */ /* 0x000fe40008ffe43f */
[----:B------:R-:W-:-:S02]  /*0340*/  @UP0 UIADD3 URZ, UP1, UR13, UR18, URZ ;  /* 0x000000120d3f0290 */ /* 0x000fc4000ff3e03f */
[----:B------:R-:W-:-:S03]  /*0350*/  ULEA.HI.X.SX32 UR8, UR24, UR17, 0x1, UP2 ;  /* 0x0000001118087291 */ /* 0x000fc600090f0e3f */
[----:B------:R-:W-:Y:S02]  /*0360*/  @UP0 UMOV UR24, UR19 ;  /* 0x0000001300180c82 */ /* 0x000fe40008000000 */
[----:B------:R-:W-:Y:S02]  /*0370*/  @UP0 UIMAD.WIDE.U32.X UR12, UR26, UR21, UR24, UP1 ;  /* 0x000000151a0c02a5 */ /* 0x000fe400088e0418 */
[----:B------:R-:W-:-:S04]  /*0380*/  UIADD3 UR19, UP1, UR7, -0x1, URZ ;  /* 0xffffffff07137890 */ /* 0x000fc8000ff3e03f */
[----:B------:R-:W-:Y:S01]  /*0390*/  UIADD3.X UR5, UR8, -0x1, URZ, UP1, !UPT ;  /* 0xffffffff08057890 */ /* 0x000fe20008ffe43f */
[----:B------:R-:W-:Y:S01]  /*03a0*/  @UP0 UMOV UR6, UR12 ;  /* 0x0000000c00060c82 */ /* 0x000fe20008000000 */
[----:B------:R-:W-:Y:S01]  /*03b0*/  @UP0 UMOV UR11, UR13 ;  /* 0x0000000d000b0c82 */ /* 0x000fe20008000000 */
[----:B-1----:R-:W-:Y:S09]  /*03c0*/  @!P0 BRA `(.L_x_0) ;  /* 0x00000000002c8947 */ /* 0x002ff20003800000 */
[----:B------:R-:W-:Y:S02]  /*03d0*/  ULDC UR7, c[0x0][0x8f4] ;  /* 0x00023d0000077ab9 */ /* 0x000fe40000000800 */
[----:B------:R-:W-:-:S04]  /*03e0*/  UIADD3 UR7, UP1, UR19, UR7, URZ ;  /* 0x0000000713077290 */ /* 0x000fc8000ff3e03f */
[----:B------:R-:W-:-:S04]  /*03f0*/  UIADD3.X UR8, URZ, UR5, URZ, UP1, !UPT ;  /* 0x000000053f087290 */ /* 0x000fc80008ffe43f */
[----:B------:R-:W-:-:S04]  /*0400*/  UIMAD.WIDE.U32 UR4, UR8, UR22, URZ ;  /* 0x00000016080472a5 */ /* 0x000fc8000f8e003f */
[----:B------:R-:W-:Y:S02]  /*0410*/  UIMAD.WIDE.U32 UR12, UP1, UR7, UR23, UR4 ;  /* 0x00000017070c72a5 */ /* 0x000fe4000f820004 */
[----:B------:R-:W-:Y:S02]  /*0420*/  UIMAD.WIDE.U32 UR4, UR7, UR22, URZ ;  /* 0x00000016070472a5 */ /* 0x000fe4000f8e003f */
[----:B------:R-:W-:Y:S02]  /*0430*/  UIADD3.X UR19, URZ, URZ, URZ, UP1, !UPT ;  /* 0x0000003f3f137290 */ /* 0x000fe40008ffe43f */
[----:B------:R-:W-:Y:S01]  /*0440*/  UIADD3 URZ, UP1, UR5, UR12, URZ ;  /* 0x0000000c053f7290 */ /* 0x000fe2000ff3e03f */
[----:B------:R-:W-:-:S03]  /*0450*/  UMOV UR18, UR13 ;  /* 0x0000000d00127c82 */ /* 0x000fc60008000000 */
[----:B------:R-:W-:-:S07]  /*0460*/  UIMAD.WIDE.U32.X UR4, UR8, UR23, UR18, UP1 ;  /* 0x00000017080472a5 */ /* 0x000fce00088e0412 */
[----:B------:R-:W-:-:S05]  /*0470*/  UMOV UR19, UR4 ;  /* 0x0000000400137c82 */ /* 0x000fca0008000000 */
.L_x_0:
[----:B------:R-:W-:Y:S01]  /*0480*/  ULDC UR8, c[0x0][0x934] ;  /* 0x00024d0000087ab9 */ /* 0x000fe20000000800 */
[----:B------:R-:W-:Y:S01]  /*0490*/  ULDC UR7, c[0x0][0x904] ;  /* 0x0002410000077ab9 */ /* 0x000fe20000000800 */
[----:B------:R-:W-:Y:S01]  /*04a0*/  ULDC UR4, c[0x0][0x938] ;  /* 0x00024e0000047ab9 */ /* 0x000fe20000000800 */
[----:B------:R-:W-:Y:S01]  /*04b0*/  USHF.L.U32 UR8, UR8, UR7, URZ ;  /* 0x0000000708087299 */ /* 0x000fe2000800063f */
[----:B------:R-:W-:Y:S01]  /*04c0*/  SHF.R.U32.HI R13, RZ, 0x5, R33 ;  /* 0x00000005ff0d7819 */ /* 0x000fe20000011621 */
[----:B------:R-:W-:Y:S01]  /*04d0*/  USHF.L.U32 UR7, UR4, UR7, URZ ;  /* 0x0000000704077299 */ /* 0x000fe2000800063f */
[----:B------:R-:W-:Y:S01]  /*04e0*/  ULDC UR18, c[0x0][0x8d8] ;  /* 0x0002360000127ab9 */ /* 0x000fe20000000800 */
[----:B------:R-:W-:Y:S02]  /*04f0*/  ULDC UR28, c[0x0][0x8f0] ;  /* 0x00023c00001c7ab9 */ /* 0x000fe40000000800 */
[----:B------:R-:W-:Y:S01]  /*0500*/  IMAD.U32 R10, RZ, RZ, UR8 ;  /* 0x00000008ff0a7e24 */ /* 0x000fe2000f8e00ff */
[----:B------:R-:W-:Y:S01]  /*0510*/  USHF.R.U64 UR11, UR6, UR18, UR11 ;  /* 0x00000012060b7299 */ /* 0x000fe2000800120b */
[----:B------:R-:W-:Y:S01]  /*0520*/  IMAD.U32 R11, RZ, RZ, UR7 ;  /* 0x00000007ff0b7e24 */ /* 0x000fe2000f8e00ff */
[----:B------:R-:W-:-:S02]  /*0530*/  USHF.R.U64 UR6, UR19, UR28, UR5 ;  /* 0x0000001c13067299 */ /* 0x000fc40008001205 */
[----:B------:R-:W-:Y:S01]  /*0540*/  IABS R0, R10 ;  /* 0x0000000a00007213 */ /* 0x000fe20000000000 */
[----:B------:R-:W-:Y:S01]  /*0550*/  UIADD3 UR11, UR11, -0x1, UR8 ;  /* 0xffffffff0b0b7890 */ /* 0x000fe2000fffe008 */
[----:B------:R-:W-:Y:S01]  /*0560*/  IABS R2, R11 ;  /* 0x0000000b00027213 */ /* 0x000fe20000000000 */
[----:B------:R-:W-:Y:S01]  /*0570*/  UIADD3 UR6, UR6, -0x1, UR7 ;  /* 0xffffffff06067890 */ /* 0x000fe2000fffe007 */
[----:B------:R-:W-:Y:S01]  /*0580*/  R2UR UR27, R0 ;  /* 0x00000000001b72ca */ /* 0x000fe200000e0000 */
[----:B------:R-:W-:Y:S01]  /*0590*/  UMOV UR4, URZ ;  /* 0x0000003f00047c82 */ /* 0x000fe20008000000 */
[----:B------:R-:W-:Y:S01]  /*05a0*/  UISETP.GE.AND UP5, UPT, UR11, URZ, UPT ;  /* 0x0000003f0b00728c */ /* 0x000fe2000bfa6270 */
[----:B------:R-:W-:Y:S01]  /*05b0*/  IMAD.MOV.U32 R0, RZ, RZ, R2 ;  /* 0x000000ffff007224 */ /* 0x000fe200078e0002 */
[----:B------:R-:W-:Y:S01]  /*05c0*/  UISETP.NE.AND UP4, UPT, UR8, URZ, UPT ;  /* 0x0000003f0800728c */ /* 0x000fe2000bf85270 */
[----:B------:R-:W-:-:S03]  /*05d0*/  UMOV UR54, 0x1 ;  /* 0x0000000100367882 */ /* 0x000fc60000000000 */
[----:B------:R-:W-:-:S05]  /*05e0*/  R2UR UR26, R0 ;  /* 0x00000000001a72ca */ /* 0x000fca00000e0000 */
[----:B------:R-:W1:Y:S08]  /*05f0*/  I2F.RP R0, UR27 ;  /* 0x0000001b00007d06 */ /* 0x000e700008209400 */
[----:B------:R-:W2:Y:S08]  /*0600*/  I2F.RP R4, UR26 ;  /* 0x0000001a00047d06 */ /* 0x000eb00008209400 */
[----:B-1----:R-:W1:Y:S08]  /*0610*/  MUFU.RCP R0, R0 ;  /* 0x0000000000007308 */ /* 0x002e700000001000 */
[----:B--2---:R-:W2:Y:S01]  /*0620*/  MUFU.RCP R4, R4 ;  /* 0x0000000400047308 */ /* 0x004ea20000001000 */
[----:B-1----:R-:W-:-:S02]  /*0630*/  VIADD R2, R0, 0xffffffe ;  /* 0x0ffffffe00027836 */ /* 0x002fc40000000000 */
[----:B------:R-:W-:-:S05]  /*0640*/  IMAD.U32 R0, RZ, RZ, UR11 ;  /* 0x0000000bff007e24 */ /* 0x000fca000f8e00ff */
[----:B------:R-:W1:Y:S01]  /*0650*/  F2I.FTZ.U32.TRUNC.NTZ R2, R2 ;  /* 0x0000000200027305 */ /* 0x000e62000021f000 */
[----:B------:R-:W-:Y:S01]  /*0660*/  IABS R0, R0 ;  /* 0x0000000000007213 */ /* 0x000fe20000000000 */
[----:B--2---:R-:W-:Y:S01]  /*0670*/  VIADD R5, R4, 0xffffffe ;  /* 0x0ffffffe04057836 */ /* 0x004fe20000000000 */
[----:B------:R-:W-:Y:S02]  /*0680*/  IABS R4, R10 ;  /* 0x0000000a00047213 */ /* 0x000fe40000000000 */
[----:B------:R-:W-:-:S03]  /*0690*/  R2UR UR31, R0 ;  /* 0x00000000001f72ca */ /* 0x000fc600000e0000 */
[----:B------:R-:W2:Y:S01]  /*06a0*/  F2I.FTZ.U32.TRUNC.NTZ R5, R5 ;  /* 0x0000000500057305 */ /* 0x000ea2000021f000 */
[----:B------:R-:W-:Y:S01]  /*06b0*/  IMAD.MOV R4, RZ, RZ, -R4 ;  /* 0x000000ffff047224 */ /* 0x000fe200078e0a04 */
[----:B-1----:R-:W-:Y:S01]  /*06c0*/  R2UR UR5, R2 ;  /* 0x00000000020572ca */ /* 0x002fe200000e0000 */
[----:B------:R-:W-:Y:S01]  /*06d0*/  IMAD.U32 R2, RZ, RZ, UR6 ;  /* 0x00000006ff027e24 */ /* 0x000fe2000f8e00ff */
[----:B--2---:R-:W-:-:S04]  /*06e0*/  R2UR UR13, R5 ;  /* 0x00000000050d72ca */ /* 0x004fc800000e0000 */
[----:B------:R-:W-:Y:S01]  /*06f0*/  IABS R5, R2 ;  /* 0x0000000200057213 */ /* 0x000fe20000000000 */
[----:B------:R-:W-:Y:S01]  /*0700*/  IMAD.MOV.U32 R2, RZ, RZ, R4 ;  /* 0x000000ffff027224 */ /* 0x000fe200078e0004 */
[----:B------:R-:W-:-:S05]  /*0710*/  IABS R4, R11 ;  /* 0x0000000b00047213 */ /* 0x000fca0000000000 */
[----:B------:R-:W-:Y:S01]  /*0720*/  UIADD3 UR12, URZ, -UR5, URZ ;  /* 0x800000053f0c7290 */ /* 0x000fe2000fffe03f */
[----:B------:R-:W-:Y:S02]  /*0730*/  MOV R0, R5 ;  /* 0x0000000500007202 */ /* 0x000fe40000000f00 */
[----:B------:R-:W-:Y:S01]  /*0740*/  R2UR UR29, R2 ;  /* 0x00000000021d72ca */ /* 0x000fe200000e0000 */
[----:B------:R-:W-:Y:S01]  /*0750*/  UIMAD UR12, UR12, UR27, URZ ;  /* 0x0000001b0c0c72a4 */ /* 0x000fe2000f8e023f */
[----:B------:R-:W-:Y:S01]  /*0760*/  IMAD.MOV R4, RZ, RZ, -R4 ;  /* 0x000000ffff047224 */ /* 0x000fe200078e0a04 */
[----:B------:R-:W-:Y:S01]  /*0770*/  R2UR UR32, R0 ;  /* 0x00000000002072ca */ /* 0x000fe200000e0000 */
[----:B------:R-:W1:Y:S01]  /*0780*/  SHFL.IDX PT, R2, R13, RZ, 0x1f ;  /* 0x00001fff0d027589 */ /* 0x000e6200000e0000 */
[----:B------:R-:W-:Y:S01]  /*0790*/  UIADD3 UR24, URZ, -UR13, URZ ;  /* 0x8000000d3f187290 */ /* 0x000fe2000fffe03f */
[----:B------:R-:W-:Y:S01]  /*07a0*/  IMAD.MOV.U32 R0, RZ, RZ, R4 ;  /* 0x000000ffff007224 */ /* 0x000fe200078e0004 */
[----:B------:R-:W-:-:S02]  /*07b0*/  UIMAD.WIDE.U32 UR4, UR5, UR12, UR4 ;  /* 0x0000000c050472a5 */ /* 0x000fc4000f8e0004 */
[----:B------:R-:W-:Y:S01]  /*07c0*/  UIMAD UR24, UR24, UR26, URZ ;  /* 0x0000001a181872a4 */ /* 0x000fe2000f8e023f */
[----:B------:R-:W-:Y:S01]  /*07d0*/  UMOV UR12, URZ ;  /* 0x0000003f000c7c82 */ /* 0x000fe20008000000 */
[----:B------:R-:W-:Y:S02]  /*07e0*/  R2UR UR30, R0 ;  /* 0x00000000001e72ca */ /* 0x000fe400000e0000 */
[----:B------:R-:W-:Y:S01]  /*07f0*/  UIMAD.WIDE.U32 UR24, UR13, UR24, UR12 ;  /* 0x000000180d1872a5 */ /* 0x000fe2000f8e000c */
[----:B------:R-:W-:Y:S02]  /*0800*/  SHF.R.U32.HI R0, RZ, 0x7, R33 ;  /* 0x00000007ff007819 */ /* 0x000fe40000011621 */
[----:B------:R-:W-:Y:S02]  /*0810*/  UMOV UR13, UR5 ;  /* 0x00000005000d7c82 */ /* 0x000fe40008000000 */
[----:B------:R-:W-:Y:S02]  /*0820*/  UIMAD.WIDE.U32 UR4, UR13, UR31, URZ ;  /* 0x0000001f0d0472a5 */ /* 0x000fe4000f8e003f */
[----:B------:R-:W-:Y:S01]  /*0830*/  UMOV UR19, UR25 ;  /* 0x0000001900137c82 */ /* 0x000fe20008000000 */
[----:B------:R-:W2:Y:S01]  /*0840*/  SHFL.IDX PT, R0, R0, RZ, 0x1f ;  /* 0x00001fff00007589 */ /* 0x000ea200000e0000 */
[----:B------:R-:W-:-:S02]  /*0850*/  UIMAD UR5, UR5, UR29, UR31 ;  /* 0x0000001d050572a4 */ /* 0x000fc4000f8e021f */
[----:B------:R-:W-:Y:S02]  /*0860*/  UIMAD.WIDE.U32 UR24, UR19, UR32, URZ ;  /* 0x00000020131872a5 */ /* 0x000fe4000f8e003f */
[----:B------:R-:W-:Y:S02]  /*0870*/  UISETP.GT.U32.AND UP1, UPT, UR27, UR5, UPT ;  /* 0x000000051b00728c */ /* 0x000fe4000bf24070 */
[----:B------:R-:W-:Y:S01]  /*0880*/  UIMAD UR25, UR25, UR30, UR32 ;  /* 0x0000001e191972a4 */ /* 0x000fe2000f8e0220 */
[----:B-1----:R-:W-:Y:S01]  /*0890*/  R2UR UR33, R2 ;  /* 0x00000000022172ca */ /* 0x002fe200000e0000 */
[----:B------:R-:W-:Y:S02]  /*08a0*/  ULOP3.LUT UR31, URZ, UR8, URZ, 0x33, !UPT ;  /* 0x000000083f1f7292 */ /* 0x000fe4000f8e333f */
[----:B------:R-:W-:Y:S02]  /*08b0*/  UISETP.GT.U32.AND UP2, UPT, UR26, UR25, UPT ;  /* 0x000000191a00728c */ /* 0x000fe4000bf44070 */
[----:B------:R-:W-:-:S03]  /*08c0*/  ULOP3.LUT UR32, URZ, UR7, URZ, 0x33, !UPT ;  /* 0x000000073f207292 */ /* 0x000fc6000f8e333f */
[----:B------:R-:W-:-:S04]  /*08d0*/  @!UP1 UIADD3 UR5, UR5, -UR27, URZ ;  /* 0x8000001b05059290 */ /* 0x000fc8000fffe03f */
[----:B------:R-:W-:Y:S01]  /*08e0*/  UISETP.GT.U32.AND UP6, UPT, UR27, UR5, UPT ;  /* 0x000000051b00728c */ /* 0x000fe2000bfc4070 */
[----:B------:R-:W-:Y:S01]  /*08f0*/  ISETP.NE.AND P1, PT, RZ, UR33, PT ;  /* 0x00000021ff007c0c */ /* 0x000fe2000bf25270 */
[----:B------:R-:W-:Y:S02]  /*0900*/  @!UP2 UIADD3 UR25, UR25, -UR26, URZ ;  /* 0x8000001a1919a290 */ /* 0x000fe4000fffe03f */
[----:B------:R-:W-:Y:S01]  /*0910*/  USHF.R.S32.HI UR4, URZ, 0x1f, UR33 ;  /* 0x0000001f3f047899 */ /* 0x000fe20008011421 */
[----:B--2---:R-:W-:Y:S01]  /*0920*/  R2UR UR12, R0 ;  /* 0x00000000000c72ca */ /* 0x004fe200000e0000 */
[----:B------:R-:W-:Y:S02]  /*0930*/  UISETP.GT.U32.AND UP1, UPT, UR26, UR25, UPT ;  /* 0x000000191a00728c */ /* 0x000fe4000bf24070 */
[----:B------:R-:W-:Y:S02]  /*0940*/  UISETP.NE.AND UP2, UPT, UR7, URZ, UPT ;  /* 0x0000003f0700728c */ /* 0x000fe4000bf45270 */
[----:B------:R-:W-:-:S02]  /*0950*/  ULEA.HI UR4, UR4, UR33, URZ, 0x2 ;  /* 0x0000002104047291 */ /* 0x000fc4000f8f103f */
[----:B------:R-:W-:Y:S02]  /*0960*/  @!UP6 UIADD3 UR5, UR5, -UR27, URZ ;  /* 0x8000001b0505e290 */ /* 0x000fe4000fffe03f */
[----:B------:R-:W-:Y:S02]  /*0970*/  UISETP.GE.AND UP6, UPT, UR6, URZ, UPT ;  /* 0x0000003f0600728c */ /* 0x000fe4000bfc6270 */
[----:B------:R-:W-:Y:S02]  /*0980*/  @!UP5 UIADD3 UR5, -UR5, URZ, URZ ;  /* 0x0000003f0505d290 */ /* 0x000fe4000fffe13f */
[----:B------:R-:W-:Y:S02]  /*0990*/  @!UP1 UIADD3 UR25, UR25, -UR26, URZ ;  /* 0x8000001a19199290 */ /* 0x000fe4000fffe03f */
[----:B------:R-:W-:Y:S02]  /*09a0*/  USEL UR5, UR31, UR5, !UP4 ;  /* 0x000000051f057287 */ /* 0x000fe4000e000000 */
[----:B------:R-:W-:-:S02]  /*09b0*/  ULOP3.LUT UR4, UR4, 0xfffffffc, URZ, 0xc0, !UPT ;  /* 0xfffffffc04047892 */ /* 0x000fc4000f8ec03f */
[----:B------:R-:W-:Y:S02]  /*09c0*/  UIADD3 UR5, UR11, -UR5, URZ ;  /* 0x800000050b057290 */ /* 0x000fe4000fffe03f */
[----:B------:R-:W-:Y:S02]  /*09d0*/  @!UP6 UIADD3 UR25, -UR25, URZ, URZ ;  /* 0x0000003f1919e290 */ /* 0x000fe4000fffe13f */
[----:B------:R-:W-:Y:S02]  /*09e0*/  UIADD3 UR55, UR33, -UR4, URZ ;  /* 0x8000000421377290 */ /* 0x000fe4000fffe03f */
[----:B------:R-:W-:Y:S02]  /*09f0*/  USEL UR25, UR32, UR25, !UP2 ;  /* 0x0000001920197287 */ /* 0x000fe4000d000000 */
[----:B------:R-:W-:Y:S02]  /*0a00*/  UISETP.NE.AND UP1, UPT, UR12, URZ, UPT ;  /* 0x0000003f0c00728c */ /* 0x000fe4000bf25270 */
[----:B------:R-:W-:-:S02]  /*0a10*/  UIADD3 UR25, UR6, -UR25, URZ ;  /* 0x8000001906197290 */ /* 0x000fc4000fffe03f */
[----:B------:R-:W-:Y:S02]  /*0a20*/  UISETP.EQ.AND UP5, UPT, UR55, 0x3, !UP1 ;  /* 0x000000033700788c */ /* 0x000fe4000cfa2270 */
[----:B------:R-:W-:Y:S02]  /*0a30*/  UIMAD UR24, UR5, UR25, URZ ;  /* 0x00000019051872a4 */ /* 0x000fe4000f8e023f */
[----:B------:R-:W-:Y:S02]  /*0a40*/  USEL UR4, UR25, UR5, !UP3 ;  /* 0x0000000519047287 */ /* 0x000fe4000d800000 */
[----:B------:R-:W-:Y:S02]  /*0a50*/  USHF.R.S32.HI UR25, URZ, 0x1f, UR24 ;  /* 0x0000001f3f197899 */ /* 0x000fe40008011418 */
[----:B------:R-:W-:Y:S01]  /*0a60*/  USHF.R.S32.HI UR5, URZ, 0x1f, UR4 ;  /* 0x0000001f3f057899 */ /* 0x000fe20008011404 */
[----:B------:R-:W-:Y:S01]  /*0a70*/  IMAD.U32 R6, RZ, RZ, UR24 ;  /* 0x00000018ff067e24 */ /* 0x000fe2000f8e00ff */
[----:B------:R-:W-:Y:S01]  /*0a80*/  USEL UR54, UR54, 0x2, UP5 ;  /* 0x0000000236367887 */ /* 0x000fe2000a800000 */
[----:B------:R-:W-:-:S02]  /*0a90*/  IMAD.U32 R4, RZ, RZ, UR4 ;  /* 0x00000004ff047e24 */ /* 0x000fc4000f8e00ff */
[----:B------:R-:W-:Y:S02]  /*0aa0*/  IMAD.U32 R7, RZ, RZ, UR25 ;  /* 0x00000019ff077e24 */ /* 0x000fe4000f8e00ff */
[----:B------:R-:W-:Y:S01]  /*0ab0*/  IMAD.U32 R5, RZ, RZ, UR5 ;  /* 0x00000005ff057e24 */ /* 0x000fe2000f8e00ff */
[----:B------:R-:W-:Y:S06]  /*0ac0*/  @P1 BRA `(.L_x_1) ;  /* 0x0000000000841947 */ /* 0x000fec0003800000 */
[----:B------:R-:W-:Y:S01]  /*0ad0*/  ELECT P1, URZ, PT ;  /* 0x00000000003f782f */ /* 0x000fe20003820000 */
[----:B------:R-:W-:-:S12]  /*0ae0*/  BSSY B0, `(.L_x_1) ;  /* 0x000001f000007945 */ /* 0x000fd80003800000 */
[----:B------:R-:W-:Y:S05]  /*0af0*/  @!P1 BRA `(.L_x_2) ;  /* 0x0000000000749947 */ /* 0x000fea0003800000 */
[----:B------:R-:W1:Y:S01]  /*0b00*/  S2UR UR6, SR_CgaCtaId ;  /* 0x00000000000679c3 */ /* 0x000e620000008800 */
[----:B------:R-:W-:Y:S01]  /*0b10*/  UMOV UR4, 0x400 ;  /* 0x0000040000047882 */ /* 0x000fe20000000000 */
[----:B------:R-:W-:Y:S01]  /*0b20*/  UMOV UR5, 0x1 ;  /* 0x0000000100057882 */ /* 0x000fe20000000000 */
[----:B------:R-:W-:Y:S02]  /*0b30*/  UMOV UR24, 0x140 ;  /* 0x0000014000187882 */ /* 0x000fe40000000000 */
[----:B------:R-:W-:-:S04]  /*0b40*/  UIADD3 UR24, -UR24, 0x100000, URZ ;  /* 0x0010000018187890 */ /* 0x000fc8000fffe13f */
[----:B------:R-:W-:Y:S02]  /*0b50*/  USHF.L.U32 UR25, UR24, 0xb, URZ ;  /* 0x0000000b18197899 */ /* 0x000fe4000800063f */
[----:B------:R-:W-:Y:S02]  /*0b60*/  USHF.L.U32 UR24, UR24, 0x1, URZ ;  /* 0x0000000118187899 */ /* 0x000fe4000800063f */
[----:B-1----:R-:W-:Y:S02]  /*0b70*/  ULEA UR6, UR6, UR4, 0x18 ;  /* 0x0000000406067291 */ /* 0x002fe4000f8ec03f */
[----:B------:R-:W-:-:S04]  /*0b80*/  UIADD3 UR4, -UR5, 0x100000, URZ ;  /* 0x0010000005047890 */ /* 0x000fc8000fffe13f */
[----:B------:R-:W-:Y:S02]  /*0b90*/  USHF.L.U32 UR5, UR4, 0xb, URZ ;  /* 0x0000000b04057899 */ /* 0x000fe4000800063f */
[----:B------:R-:W-:Y:S01]  /*0ba0*/  USHF.L.U32 UR4, UR4, 0x1, URZ ;  /* 0x0000000104047899 */ /* 0x000fe2000800063f */
[----:B------:R-:W1:Y:S11]  /*0bb0*/  FENCE.VIEW.ASYNC.S ;  /* 0x00000000000073c6 */ /* 0x000e760000000000 */
[----:B-1----:R1:W2:Y:S01]  /*0bc0*/  SYNCS.EXCH.64 URZ, [UR6+0x38400], UR4 ;  /* 0x03840004063f75b2 */ /* 0x0022a20008000100 */
[----:B------:R1:W3:Y:S01]  /*0bd0*/  SYNCS.EXCH.64 URZ, [UR6+0x38440], UR24 ;  /* 0x03844018063f75b2 */ /* 0x0002e20008000100 */
[----:B------:R1:W4:Y:S01]  /*0be0*/  SYNCS.EXCH.64 URZ, [UR6+0x38408], UR4 ;  /* 0x03840804063f75b2 */ /* 0x0003220008000100 */
[----:B------:R1:W1:Y:S01]  /*0bf0*/  SYNCS.EXCH.64 URZ, [UR6+0x38448], UR24 ;  /* 0x03844818063f75b2 */ /* 0x0002620008000100 */
        /* <DEDUP_REMOVED lines=12> */
[----:B------:R-:W-:Y:S01]  /*0cc0*/  NOP ;  /* 0x0000000000007918 */ /* 0x000fe20000000000 */
.L_x_2:
[----:B-1----:R-:W-:Y:S05]  /*0cd0*/  BSYNC B0 ;  /* 0x0000000000007941 */ /* 0x002fea0003800000 */
.L_x_1:
[----:B------:R-:W1:Y:S01]  /*0ce0*/  SHFL.IDX PT, R0, R13, RZ, 0x1f ;  /* 0x00001fff0d007589 */ /* 0x000e6200000e0000 */
[----:B------:R-:W-:Y:S01]  /*0cf0*/  UIADD3 UR33, UR12, -0x1, URZ ;  /* 0xffffffff0c217890 */ /* 0x000fe2000fffe03f */
[----:B------:R-:W-:Y:S01]  /*0d00*/  NOP ;  /* 0x0000000000007918 */ /* 0x000fe20000000000 */
[----:B------:R-:W-:Y:S02]  /*0d10*/  UISETP.LT.U32.AND UP6, UPT, UR55, 0x2, !UP1 ;  /* 0x000000023700788c */ /* 0x000fe4000cfc1070 */
[----:B------:R-:W-:Y:S02]  /*0d20*/  UISETP.GE.U32.AND UP5, UPT, UR33, 0x2, UPT ;  /* 0x000000022100788c */ /* 0x000fe4000bfa6070 */
[----:B------:R-:W-:-:S04]  /*0d30*/  USEL UR53, URZ, 0x1, !UP6 ;  /* 0x000000013f357887 */ /* 0x000fc8000f000000 */
[----:B------:R-:W-:Y:S01]  /*0d40*/  USEL UR53, UR53, 0x2, UP5 ;  /* 0x0000000235357887 */ /* 0x000fe2000a800000 */
[----:B-1----:R-:W-:-:S13]  /*0d50*/  ISETP.NE.AND P1, PT, R0, RZ, PT ;  /* 0x000000ff0000720c */ /* 0x002fda0003f25270 */
[----:B------:R-:W-:Y:S05]  /*0d60*/  @P1 BRA `(.L_x_3) ;  /* 0x0000000000481947 */ /* 0x000fea0003800000 */
[----:B------:R-:W1:Y:S01]  /*0d70*/  S2UR UR5, SR_CgaCtaId ;  /* 0x00000000000579c3 */ /* 0x000e620000008800 */
[----:B------:R-:W-:Y:S01]  /*0d80*/  UMOV UR4, 0x400 ;  /* 0x0000040000047882 */ /* 0x000fe20000000000 */
[----:B------:R-:W-:Y:S01]  /*0d90*/  UMOV UR24, 0x1 ;  /* 0x0000000100187882 */ /* 0x000fe20000000000 */
[----:B------:R-:W-:Y:S01]  /*0da0*/  UMOV UR11, 0x100 ;  /* 0x00000100000b7882 */ /* 0x000fe20000000000 */
[----:B------:R-:W-:-:S04]  /*0db0*/  UIADD3 UR24, -UR24, 0x100000, URZ ;  /* 0x0010000018187890 */ /* 0x000fc8000fffe13f */
[----:B------:R-:W-:Y:S02]  /*0dc0*/  USHF.L.U32 UR25, UR24, 0xb, URZ ;  /* 0x0000000b18197899 */ /* 0x000fe4000800063f */
[----:B------:R-:W-:Y:S01]  /*0dd0*/  USHF.L.U32 UR24, UR24, 0x1, URZ ;  /* 0x0000000118187899 */ /* 0x000fe2000800063f */
[----:B------:R-:W-:Y:S01]  /*0de0*/  ELECT P1, URZ, PT ;  /* 0x00000000003f782f */ /* 0x000fe20003820000 */
[----:B-1----:R-:W-:Y:S02]  /*0df0*/  ULEA UR6, UR5, UR4, 0x18 ;  /* 0x0000000405067291 */ /* 0x002fe4000f8ec03f */
[----:B------:R-:W-:-:S04]  /*0e00*/  UIADD3 UR4, -UR11, 0x100000, URZ ;  /* 0x001000000b047890 */ /* 0x000fc8000fffe13f */
[----:B------:R-:W-:Y:S02]  /*0e10*/  USHF.L.U32 UR5, UR4, 0xb, URZ ;  /* 0x0000000b04057899 */ /* 0x000fe4000800063f */
[----:B------:R-:W-:Y:S01]  /*0e20*/  USHF.L.U32 UR4, UR4, 0x1, URZ ;  /* 0x0000000104047899 */ /* 0x000fe2000800063f */
[----:B------:R-:W1:Y:S03]  /*0e30*/  FENCE.VIEW.ASYNC.S ;  /* 0x00000000000073c6 */ /* 0x000e660000000000 */
[----:B-1----:R1:W1:Y:S08]  /*0e40*/  SYNCS.EXCH.64 URZ, [UR6+0x38480], UR24 ;  /* 0x03848018063f75b2 */ /* 0x0022700008000100 */
[----:B------:R1:W1:Y:S01]  /*0e50*/  SYNCS.EXCH.64 URZ, [UR6+0x38490], UR4 ;  /* 0x03849004063f75b2 */ /* 0x0002620008000100 */
[----:B------:R1:W1:Y:S01]  /*0e60*/  SYNCS.EXCH.64 URZ, [UR6+0x38488], UR24 ;  /* 0x03848818063f75b2 */ /* 0x0002620008000100 */
[----:B------:R1:W1:Y:S01]  /*0e70*/  SYNCS.EXCH.64 URZ, [UR6+0x38498], UR4 ;  /* 0x03849804063f75b2 */ /* 0x0002620008000100 */
[----:B------:R-:W-:Y:S01]  /*0e80*/  NOP ;  /* 0x0000000000007918 */ /* 0x000fe20000000000 */
.L_x_3:
[----:B------:R-:W2:Y:S01]  /*0e90*/  SHFL.IDX PT, R0, R13, RZ, 0x1f ;  /* 0x00001fff0d007589 */ /* 0x000ea200000e0000 */
[----:B------:R-:W-:Y:S01]  /*0ea0*/  UISETP.EQ.AND UP6, UPT, UR55, 0x2, !UP1 ;  /* 0x000000023700788c */ /* 0x000fe2000cfc2270 */
[----:B------:R-:W-:-:S03]  /*0eb0*/  NOP ;  /* 0x0000000000007918 */ /* 0x000fc60000000000 */
[----:B------:R-:W-:-:S04]  /*0ec0*/  USEL UR52, URZ, 0x1, !UP6 ;  /* 0x000000013f347887 */ /* 0x000fc8000f000000 */
[----:B------:R-:W-:Y:S01]  /*0ed0*/  USEL UR52, UR52, 0x2, UP5 ;  /* 0x0000000234347887 */ /* 0x000fe2000a800000 */
[----:B--2---:R-:W-:-:S13]  /*0ee0*/  ISETP.NE.AND P1, PT, R0, RZ, PT ;  /* 0x000000ff0000720c */ /* 0x004fda0003f25270 */
[----:B------:R-:W-:Y:S05]  /*0ef0*/  @P1 BRA `(.L_x_4) ;  /* 0x0000000000581947 */ /* 0x000fea0003800000 */
[----:B-1----:R-:W1:Y:S01]  /*0f00*/  S2UR UR5, SR_CgaCtaId ;  /* 0x00000000000579c3 */ /* 0x002e620000008800 */
[----:B------:R-:W-:Y:S01]  /*0f10*/  UMOV UR4, 0x400 ;  /* 0x0000040000047882 */ /* 0x000fe20000000000 */
[----:B------:R-:W-:Y:S01]  /*0f20*/  UMOV UR11, 0x20 ;  /* 0x00000020000b7882 */ /* 0x000fe20000000000 */
[----:B------:R-:W-:Y:S01]  /*0f30*/  UMOV UR24, 0x100 ;  /* 0x0000010000187882 */ /* 0x000fe20000000000 */
[----:B------:R-:W-:Y:S01]  /*0f40*/  ELECT P1, URZ, PT ;  /* 0x00000000003f782f */ /* 0x000fe20003820000 */
        /* <DEDUP_REMOVED lines=8> */
[----:B-1----:R2:W1:Y:S01]  /*0fd0*/  SYNCS.EXCH.64 URZ, [UR6+0x384a0], UR4 ;  /* 0x0384a004063f75b2 */ /* 0x0024620008000100 */
[----:B------:R2:W1:Y:S01]  /*0fe0*/  SYNCS.EXCH.64 URZ, [UR6+0x384c0], UR24 ;  /* 0x0384c018063f75b2 */ /* 0x0004620008000100 */
[----:B------:R2:W1:Y:S01]  /*0ff0*/  SYNCS.EXCH.64 URZ, [UR6+0x384a8], UR4 ;  /* 0x0384a804063f75b2 */ /* 0x0004620008000100 */
[----:B------:R2:W1:Y:S01]  /*1000*/  SYNCS.EXCH.64 URZ, [UR6+0x384c8], UR24 ;  /* 0x0384c818063f75b2 */ /* 0x0004620008000100 */
[----:B------:R2:W1:Y:S01]  /*1010*/  SYNCS.EXCH.64 URZ, [UR6+0x384b0], UR4 ;  /* 0x0384b004063f75b2 */ /* 0x0004620008000100 */
[----:B------:R2:W1:Y:S01]  /*1020*/  SYNCS.EXCH.64 URZ, [UR6+0x384d0], UR24 ;  /* 0x0384d018063f75b2 */ /* 0x0004620008000100 */
[----:B------:R2:W1:Y:S01]  /*1030*/  SYNCS.EXCH.64 URZ, [UR6+0x384b8], UR4 ;  /* 0x0384b804063f75b2 */ /* 0x0004620008000100 */
[----:B------:R2:W1:Y:S02]  /*1040*/  SYNCS.EXCH.64 URZ, [UR6+0x384d8], UR24 ;  /* 0x0384d818063f75b2 */ /* 0x0004640008000100 */
[----:B--2---:R-:W-:Y:S01]  /*1050*/  NOP ;  /* 0x0000000000007918 */ /* 0x004fe20000000000 */
.L_x_4:
[----:B------:R-:W2:Y:S01]  /*1060*/  SHFL.IDX PT, R0, R13, RZ, 0x1f ;  /* 0x00001fff0d007589 */ /* 0x000ea200000e0000 */
[----:B------:R-:W-:Y:S01]  /*1070*/  ELECT P1, URZ, PT ;  /* 0x00000000003f782f */ /* 0x000fe20003820000 */
[----:B------:R-:W3:Y:S01]  /*1080*/  LDC.64 R14, c[0x0][0x8f8] ;  /* 0x00023e00ff0e7b82 */ /* 0x000ee20000000a00 */
[----:B-1----:R-:W-:Y:S01]  /*1090*/  UMOV UR4, 0x20 ;  /* 0x0000002000047882 */ /* 0x002fe20000000000 */
[----:B------:R-:W-:Y:S01]  /*10a0*/  NOP ;  /* 0x0000000000007918 */ /* 0x000fe20000000000 */
[----:B------:R-:W-:Y:S01]  /*10b0*/  ULDC UR41, c[0x0][0xc] ;  /* 0x0000030000297ab9 */ /* 0x000fe20000000800 */
[----:B------:R-:W-:Y:S01]  /*10c0*/  IMAD.MOV.U32 R16, RZ, RZ, -0x1 ;  /* 0xffffffffff107424 */ /* 0x000fe200078e00ff */
[----:B------:R-:W-:Y:S01]  /*10d0*/  MOV R18, 0xffffffff ;  /* 0xffffffff00127802 */ /* 0x000fe20000000f00 */
[----:B------:R-:W-:Y:S01]  /*10e0*/  IMAD.MOV.U32 R17, RZ, RZ, -0x1 ;  /* 0xffffffffff117424 */ /* 0x000fe200078e00ff */
[----:B--2---:R-:W-:Y:S01]  /*10f0*/  ISETP.NE.OR P1, PT, R0, RZ, !P1 ;  /* 0x000000ff0000720c */ /* 0x004fe20004f25670 */
[----:B------:R-:W-:-:S12]  /*1100*/  IMAD.U32 R0, RZ, RZ, UR9 ;  /* 0x00000009ff007e24 */ /* 0x000fd8000f8e00ff */
[----:B------:R-:W-:Y:S01]  /*1110*/  VOTEU.ALL UP5, P1 ;  /* 0x00000000003f7886 */ /* 0x000fe200008a0000 */
[----:B------:R-:W-:-:S04]  /*1120*/  VOTEU.ALL UP6, P1 ;  /* 0x00000000003f7886 */ /* 0x000fc800008c0000 */
[----:B------:R-:W1:Y:S01]  /*1130*/  @!UP5 S2UR UR11, SR_CgaCtaId ;  /* 0x00000000000bd9c3 */ /* 0x000e620000008800 */
[----:B------:R-:W-:Y:S01]  /*1140*/  @!UP5 UMOV UR6, 0x400 ;  /* 0x000004000006d882 */ /* 0x000fe20000000000 */
[----:B------:R-:W-:-:S04]  /*1150*/  @!UP5 UIADD3 UR4, -UR4, 0x100000, URZ ;  /* 0x001000000404d890 */ /* 0x000fc8000fffe13f */
[----:B------:R-:W-:Y:S02]  /*1160*/  @!UP5 USHF.L.U32 UR5, UR4, 0xb, URZ ;  /* 0x0000000b0405d899 */ /* 0x000fe4000800063f */
[----:B------:R-:W-:Y:S02]  /*1170*/  @!UP5 USHF.L.U32 UR4, UR4, 0x1, URZ ;  /* 0x000000010404d899 */ /* 0x000fe4000800063f */
[----:B-1----:R-:W-:Y:S01]  /*1180*/  @!UP5 ULEA UR6, UR11, UR6, 0x18 ;  /* 0x000000060b06d291 */ /* 0x002fe2000f8ec03f */
[----:B------:R-:W-:Y:S01]  /*1190*/  VOTEU.ALL UP5, P1 ;  /* 0x00000000003f7886 */ /* 0x000fe200008a0000 */
[----:B---3--:R-:W-:Y:S01]  /*11a0*/  ISETP.LE.U32.AND P1, PT, R14, UR10, PT ;  /* 0x0000000a0e007c0c */ /* 0x008fe2000bf23070 */
[----:B------:R-:W-:-:S03]  /*11b0*/  UMOV UR11, URZ ;  /* 0x0000003f000b7c82 */ /* 0x000fc60008000000 */
[----:B------:R-:W-:Y:S01]  /*11c0*/  ISETP.GE.U32.AND.EX P1, PT, R0, R15, PT, P1 ;  /* 0x0000000f0000720c */ /* 0x000fe20003f26110 */
[----:B------:R-:W1:Y:S05]  /*11d0*/  FENCE.VIEW.ASYNC.S ;  /* 0x00000000000073c6 */ /* 0x000e6a0000000000 */
[----:B-1----:R-:W4:Y:S01]  /*11e0*/  @!UP5 SYNCS.EXCH.64 URZ, [UR6+0x384e0], UR4 ;  /* 0x0384e004063fd5b2 */ /* 0x002f220008000100 */
[----:B------:R1:W4:Y:S01]  /*11f0*/  @!UP6 SYNCS.EXCH.64 URZ, [UR6+0x384e8], UR4 ;  /* 0x0384e804063fe5b2 */ /* 0x0003220008000100 */
[----:B------:R-:W-:Y:S01]  /*1200*/  NOP ;  /* 0x0000000000007918 */ /* 0x000fe20000000000 */
[----:B-1----:R-:W-:Y:S01]  /*1210*/  ULDC.U8 UR4, c[0x0][0x900] ;  /* 0x0002400000047ab9 */ /* 0x002fe20000000000 */
[----:B------:R-:W-:Y:S01]  /*1220*/  UMOV UR6, URZ ;  /* 0x0000003f00067c82 */ /* 0x000fe20008000000 */
[----:B----4-:R-:W-:Y:S01]  /*1230*/  BAR.SYNC.DEFER_BLOCKING 0x0 ;  /* 0x0000000000007b1d */ /* 0x010fe20000010000 */
[----:B------:R-:W-:-:S04]  /*1240*/  ISETP.NE.AND P2, PT, RZ, UR4, PT ;  /* 0x00000004ff007c0c */ /* 0x000fc8000bf45270 */
[----:B------:R-:W-:Y:S01]  /*1250*/  P2R R20, PR, RZ, 0x4 ;  /* 0x00000004ff147803 */ /* 0x000fe20000000000 */
[----:B------:R-:W-:Y:S01]  /*1260*/  UMOV UR5, URZ ;  /* 0x0000003f00057c82 */ /* 0x000fe20008000000 */
[----:B------:R-:W-:-:S07]  /*1270*/  UMOV UR4, URZ ;  /* 0x0000003f00047c82 */ /* 0x000fce0008000000 */
[----:B------:R-:W-:Y:S05]  /*1280*/  @P2 BRA P1, `(.L_x_5) ;  /* 0x0000001400f42947 */ /* 0x000fea0000800000 */
[----:B------:R-:W-:Y:S01]  /*1290*/  IMAD.U32 R15, RZ, RZ, UR9 ;  /* 0x00000009ff0f7e24 */ /* 0x000fe2000f8e00ff */
[----:B------:R-:W-:Y:S01]  /*12a0*/  ISETP.LE.U32.AND P1, PT, R6, UR10, PT ;  /* 0x0000000a06007c0c */ /* 0x000fe2000bf23070 */
[----:B------:R-:W-:Y:S01]  /*12b0*/  UMOV UR5, URZ ;  /* 0x0000003f00057c82 */ /* 0x000fe20008000000 */
[----:B------:R-:W-:Y:S01]  /*12c0*/  UMOV UR4, URZ ;  /* 0x0000003f00047c82 */ /* 0x000fe20008000000 */
[----:B------:R-:W-:Y:S01]  /*12d0*/  UMOV UR11, URZ ;  /* 0x0000003f000b7c82 */ /* 0x000fe20008000000 */
[----:B------:R-:W-:Y:S01]  /*12e0*/  ISETP.GE.U32.AND.EX P1, PT, R15, R7, PT, P1 ;  /* 0x000000070f00720c */ /* 0x000fe20003f26110 */
[----:B------:R-:W-:-:S12]  /*12f0*/  UMOV UR6, URZ ;  /* 0x0000003f00067c82 */ /* 0x000fd80008000000 */
[----:B------:R-:W-:Y:S05]  /*1300*/  @!P1 BRA `(.L_x_6) ;  /* 0x0000001000c09947 */ /* 0x000fea0003800000 */
[----:B------:R-:W-:Y:S02]  /*1310*/  VIADD R2, R34, 0x20 ;  /* 0x0000002022027836 */ /* 0x000fe40000000000 */
[----:B------:R-:W-:Y:S02]  /*1320*/  IMAD.MOV.U32 R0, RZ, RZ, R34 ;  /* 0x000000ffff007224 */ /* 0x000fe400078e0022 */
[----:B-----5:R-:W-:Y:S01]  /*1330*/  IMAD.MOV.U32 R12, RZ, RZ, R8 ;  /* 0x000000ffff0c7224 */ /* 0x020fe200078e0008 */
[----:B------:R-:W-:Y:S01]  /*1340*/  ISETP.GE.AND P1, PT, R2, R3, PT ;  /* 0x000000030200720c */ /* 0x000fe20003f26270 */
[----:B------:R-:W-:-:S12]  /*1350*/  IMAD.MOV.U32 R17, RZ, RZ, R9 ;  /* 0x000000ffff117224 */ /* 0x000fd800078e0009 */
[----:B------:R-:W1:Y:S01]  /*1360*/  @!P1 LDC.64 R14, c[0x0][0x918] ;  /* 0x00024600ff0e9b82 */ /* 0x000e620000000a00 */
[----:B------:R-:W-:Y:S01]  /*1370*/  @!P1 VIADD R7, R0, 0x20 ;  /* 0x0000002000079836 */ /* 0x000fe20000000000 */
[----:B------:R-:W-:Y:S02]  /*1380*/  UIADD3 UR16, UP5, UR16, -0x1, URZ ;  /* 0xffffffff10107890 */ /* 0x000fe4000ffbe03f */
[----:B------:R-:W-:Y:S01]  /*1390*/  UIADD3 UR14, UP6, UR14, -0x1, URZ ;  /* 0xffffffff0e0e7890 */ /* 0x000fe2000ffde03f */
[----:B------:R-:W-:Y:S01]  /*13a0*/  BSSY B0, `(.L_x_7) ;  /* 0x000004f000007945 */ /* 0x000fe20003800000 */
[----:B------:R-:W-:Y:S01]  /*13b0*/  UIADD3.X UR17, UR17, -0x1, URZ, UP5, !UPT ;  /* 0xffffffff11117890 */ /* 0x000fe2000affe43f */
[----:B-1----:R-:W-:-:S05]  /*13c0*/  @!P1 IMAD.WIDE R14, R7, 0xc, R14 ;  /* 0x0000000c070e9825 */ /* 0x002fca00078e020e */
[----:B------:R1:W5:Y:S04]  /*13d0*/  @!P1 LDG.E R8, desc[UR58][R14.64] ;  /* 0x0000003a0e089981 */ /* 0x000368000c1e1900 */
[----:B------:R1:W5:Y:S01]  /*13e0*/  @!P1 LDG.E R9, desc[UR58][R14.64+0x4] ;  /* 0x0000043a0e099981 */ /* 0x000362000c1e1900 */
[----:B------:R-:W-:Y:S01]  /*13f0*/  ISETP.GE.AND P1, PT, R0, R3, PT ;  /* 0x000000030000720c */ /* 0x000fe20003f26270 */
[----:B------:R-:W-:Y:S01]  /*1400*/  UIADD3.X UR15, UR15, -0x1, URZ, UP6, !UPT ;  /* 0xffffffff0f0f7890 */ /* 0x000fe2000b7fe43f */
[----:B------:R-:W-:Y:S01]  /*1410*/  CS2R R6, SRZ ;  /* 0x0000000000067805 */ /* 0x000fe2000001ff00 */
[----:B------:R-:W-:Y:S01]  /*1420*/  UIADD3 UR4, UR8, -0x1, URZ ;  /* 0xffffffff08047890 */ /* 0x000fe2000fffe03f */
[----:B------:R-:W-:Y:S01]  /*1430*/  IMAD.MOV.U32 R27, RZ, RZ, 0x7fffffff ;  /* 0x7fffffffff1b7424 */ /* 0x000fe200078e00ff */
[----:B------:R-:W-:Y:S01]  /*1440*/  UIADD3 UR5, UR7, -0x1, URZ ;  /* 0xffffffff07057890 */ /* 0x000fe2000fffe03f */
[----:B------:R-:W-:-:S07]  /*1450*/  IMAD.MOV.U32 R29, RZ, RZ, RZ ;  /* 0x000000ffff1d7224 */ /* 0x000fce00078e00ff */
[----:B-1----:R-:W-:Y:S05]  /*1460*/  @P1 BRA `(.L_x_8) ;  /* 0x0000000400081947 */ /* 0x002fea0003800000 */
[----:B------:R-:W-:Y:S02]  /*1470*/  PLOP3.LUT P3, PT, PT, PT, UP0, 0x80, 0x0 ;  /* 0x000000000000781c */ /* 0x000fe40003f6f008 */
[C---:B------:R-:W-:Y:S02]  /*1480*/  IADD3 R21, P2, R17.reuse, UR16, RZ ;  /* 0x0000001011157c10 */ /* 0x040fe4000ff5e0ff */
[C---:B------:R-:W-:Y:S02]  /*1490*/  IADD3 R23, P1, R12.reuse, UR14, RZ ;  /* 0x0000000e0c177c10 */ /* 0x040fe4000ff3e0ff */
[----:B------:R-:W-:Y:S02]  /*14a0*/  LEA.HI.X.SX32 R22, R17, UR17, 0x1, P2 ;  /* 0x0000001111167c11 */ /* 0x000fe400090f0eff */
[----:B------:R-:W-:-:S05]  /*14b0*/  LEA.HI.X.SX32 R12, R12, UR15, 0x1, P1 ;  /* 0x0000000f0c0c7c11 */ /* 0x000fca00088f0eff */
[----:B------:R-:W-:Y:S05]  /*14c0*/  @!P3 BRA `(.L_x_9) ;  /* 0x000000000030b947 */ /* 0x000fea0003800000 */
[----:B------:R-:W-:Y:S02]  /*14d0*/  ULDC UR6, c[0x0][0x8dc] ;  /* 0x0002370000067ab9 */ /* 0x000fe40000000800 */
[----:B------:R-:W-:-:S05]  /*14e0*/  IADD3 R17, P1, R23, UR6, RZ ;  /* 0x0000000617117c10 */ /* 0x000fca000ff3e0ff */
[----:B------:R-:W-:-:S04]  /*14f0*/  IMAD.X R23, RZ, RZ, R12, P1 ;  /* 0x000000ffff177224 */ /* 0x000fc800008e060c */
[----:B------:R-:W-:-:S04]  /*1500*/  IMAD.WIDE.U32 R4, R23, UR20, RZ ;  /* 0x0000001417047c25 */ /* 0x000fc8000f8e00ff */
[----:B------:R-:W-:-:S04]  /*1510*/  IMAD.WIDE.U32 R14, P1, R17, UR21, R4 ;  /* 0x00000015110e7c25 */ /* 0x000fc8000f820004 */
[----:B------:R-:W-:Y:S01]  /*1520*/  IMAD.WIDE.U32 R4, R17, UR20, RZ ;  /* 0x0000001411047c25 */ /* 0x000fe2000f8e00ff */
[----:B------:R-:W-:-:S03]  /*1530*/  IADD3.X R19, RZ, RZ, RZ, P1, !PT ;  /* 0x000000ffff137210 */ /* 0x000fc60000ffe4ff */
[----:B------:R-:W-:Y:S01]  /*1540*/  IMAD.MOV.U32 R18, RZ, RZ, R15 ;  /* 0x000000ffff127224 */ /* 0x000fe200078e000f */
[----:B------:R-:W-:-:S05]  /*1550*/  IADD3 RZ, P1, R5, R14, RZ ;  /* 0x0000000e05ff7210 */ /* 0x000fca0007f3e0ff */
[----:B------:R-:W-:-:S04]  /*1560*/  IMAD.WIDE.U32.X R4, R23, UR21, R18, P1 ;  /* 0x0000001517047c25 */ /* 0x000fc800088e0412 */
[----:B------:R-:W-:Y:S02]  /*1570*/  IMAD.MOV.U32 R23, RZ, RZ, R4 ;  /* 0x000000ffff177224 */ /* 0x000fe400078e0004 */
[----:B------:R-:W-:-:S07]  /*1580*/  IMAD.MOV.U32 R12, RZ, RZ, R5 ;  /* 0x000000ffff0c7224 */ /* 0x000fce00078e0005 */
.L_x_9:
[----:B------:R-:W-:Y:S05]  /*1590*/  @!P0 BRA `(.L_x_10) ;  /* 0x0000000000308947 */ /* 0x000fea0003800000 */
[----:B------:R-:W-:Y:S02]  /*15a0*/  ULDC UR6, c[0x0][0x8f4] ;  /* 0x00023d0000067ab9 */ /* 0x000fe40000000800 */
[----:B------:R-:W-:-:S05]  /*15b0*/  IADD3 R17, P1, R21, UR6, RZ ;  /* 0x0000000615117c10 */ /* 0x000fca000ff3e0ff */
[----:B------:R-:W-:-:S04]  /*15c0*/  IMAD.X R21, RZ, RZ, R22, P1 ;  /* 0x000000ffff157224 */ /* 0x000fc800008e0616 */
[----:B------:R-:W-:-:S04]  /*15d0*/  IMAD.WIDE.U32 R4, R21, UR22, RZ ;  /* 0x0000001615047c25 */ /* 0x000fc8000f8e00ff */
[----:B------:R-:W-:-:S04]  /*15e0*/  IMAD.WIDE.U32 R14, P1, R17, UR23, R4 ;  /* 0x00000017110e7c25 */ /* 0x000fc8000f820004 */
[----:B------:R-:W-:-:S04]  /*15f0*/  IMAD.WIDE.U32 R4, R17, UR22, RZ ;  /* 0x0000001611047c25 */ /* 0x000fc8000f8e00ff */
[----:B------:R-:W-:Y:S01]  /*1600*/  IMAD.X R19, RZ, RZ, RZ, P1 ;  /* 0x000000ffff137224 */ /* 0x000fe200008e06ff */
[----:B------:R-:W-:Y:S01]  /*1610*/  IADD3 RZ, P1, R5, R14, RZ ;  /* 0x0000000e05ff7210 */ /* 0x000fe20007f3e0ff */
[----:B------:R-:W-:-:S04]  /*1620*/  IMAD.MOV.U32 R18, RZ, RZ, R15 ;  /* 0x000000ffff127224 */ /* 0x000fc800078e000f */
[----:B------:R-:W-:-:S04]  /*1630*/  IMAD.WIDE.U32.X R4, R21, UR23, R18, P1 ;  /* 0x0000001715047c25 */ /* 0x000fc800088e0412 */
[----:B------:R-:W-:Y:S02]  /*1640*/  IMAD.MOV.U32 R21, RZ, RZ, R4 ;  /* 0x000000ffff157224 */ /* 0x000fe400078e0004 */
[----:B------:R-:W-:-:S07]  /*1650*/  IMAD.MOV.U32 R22, RZ, RZ, R5 ;  /* 0x000000ffff167224 */ /* 0x000fce00078e0005 */
.L_x_10:
[----:B------:R-:W-:Y:S02]  /*1660*/  SHF.R.U64 R5, R23, UR18, R12 ;  /* 0x0000001217057c19 */ /* 0x000fe4000800120c */
[----:B------:R-:W-:-:S03]  /*1670*/  SHF.R.U64 R4, R21, UR28, R22 ;  /* 0x0000001c15047c19 */ /* 0x000fc60008001216 */
[----:B------:R-:W-:Y:S01]  /*1680*/  VIADD R17, R5, UR4 ;  /* 0x0000000405117c36 */ /* 0x000fe20008000000 */
[----:B------:R-:W-:-:S04]  /*1690*/  IADD3 R14, R4, UR5, RZ ;  /* 0x00000005040e7c10 */ /* 0x000fc8000fffe0ff */
[----:B------:R-:W-:Y:S02]  /*16a0*/  IABS R15, R17 ;  /* 0x00000011000f7213 */ /* 0x000fe40000000000 */
[----:B------:R-:W-:-:S03]  /*16b0*/  IABS R12, R14 ;  /* 0x0000000e000c7213 */ /* 0x000fc60000000000 */
[----:B------:R-:W-:-:S04]  /*16c0*/  IMAD.HI.U32 R4, R15, UR13, RZ ;  /* 0x0000000d0f047c27 */ /* 0x000fc8000f8e00ff */
[----:B------:R-:W-:-:S04]  /*16d0*/  IMAD.HI.U32 R5, R12, UR19, RZ ;  /* 0x000000130c057c27 */ /* 0x000fc8000f8e00ff */
[----:B------:R-:W-:Y:S02]  /*16e0*/  IMAD R4, R4, UR29, R15 ;  /* 0x0000001d04047c24 */ /* 0x000fe4000f8e020f */
[----:B------:R-:W-:Y:S02]  /*16f0*/  IMAD R5, R5, UR30, R12 ;  /* 0x0000001e05057c24 */ /* 0x000fe4000f8e020c */
[----:B------:R-:W-:Y:S01]  /*1700*/  IMAD.U32 R15, RZ, RZ, UR31 ;  /* 0x0000001fff0f7e24 */ /* 0x000fe2000f8e00ff */
[----:B------:R-:W-:Y:S01]  /*1710*/  ISETP.LT.U32.AND P1, PT, R4, UR27, PT ;  /* 0x0000001b04007c0c */ /* 0x000fe2000bf21070 */
[----:B------:R-:W-:Y:S01]  /*1720*/  IMAD.U32 R12, RZ, RZ, UR32 ;  /* 0x00000020ff0c7e24 */ /* 0x000fe2000f8e00ff */
[----:B------:R-:W-:-:S11]  /*1730*/  ISETP.LT.U32.AND P2, PT, R5, UR26, PT ;  /* 0x0000001a05007c0c */ /* 0x000fd6000bf41070 */
[----:B------:R-:W-:Y:S01]  /*1740*/  @!P1 VIADD R4, R4, -UR27 ;  /* 0x8000001b04049c36 */ /* 0x000fe20008000000 */
[----:B------:R-:W-:Y:S01]  /*1750*/  ISETP.GE.AND P1, PT, R14, RZ, PT ;  /* 0x000000ff0e00720c */ /* 0x000fe20003f26270 */
[----:B------:R-:W-:Y:S01]  /*1760*/  @!P2 VIADD R5, R5, -UR26 ;  /* 0x8000001a0505ac36 */ /* 0x000fe20008000000 */
[----:B------:R-:W-:Y:S02]  /*1770*/  ISETP.GE.AND P2, PT, R17, RZ, PT ;  /* 0x000000ff1100720c */ /* 0x000fe40003f46270 */
[----:B------:R-:W-:Y:S02]  /*1780*/  ISETP.LT.U32.AND P3, PT, R4, UR27, PT ;  /* 0x0000001b04007c0c */ /* 0x000fe4000bf61070 */
[----:B------:R-:W-:-:S11]  /*1790*/  ISETP.LT.U32.AND P4, PT, R5, UR26, PT ;  /* 0x0000001a05007c0c */ /* 0x000fd6000bf81070 */
[----:B------:R-:W-:Y:S01]  /*17a0*/  @!P3 VIADD R4, R4, -UR27 ;  /* 0x8000001b0404bc36 */ /* 0x000fe20008000000 */
[----:B------:R-:W-:Y:S01]  /*17b0*/  PLOP3.LUT P3, PT, PT, PT, UP4, 0x80, 0x0 ;  /* 0x000000000000781c */ /* 0x000fe20003f6f048 */
[----:B------:R-:W-:Y:S01]  /*17c0*/  @!P4 VIADD R5, R5, -UR26 ;  /* 0x8000001a0505cc36 */ /* 0x000fe20008000000 */
[----:B------:R-:W-:Y:S01]  /*17d0*/  PLOP3.LUT P4, PT, PT, PT, UP2, 0x80, 0x0 ;  /* 0x000000000000781c */ /* 0x000fe20003f8f028 */
[----:B------:R-:W-:Y:S02]  /*17e0*/  @!P2 IMAD.MOV R4, RZ, RZ, -R4 ;  /* 0x000000ffff04a224 */ /* 0x000fe400078e0a04 */
[----:B------:R-:W-:Y:S01]  /*17f0*/  @!P1 IMAD.MOV R5, RZ, RZ, -R5 ;  /* 0x000000ffff059224 */ /* 0x000fe200078e0a05 */
[----:B------:R-:W-:Y:S02]  /*1800*/  PLOP3.LUT P1, PT, PT, PT, UP3, 0x80, 0x0 ;  /* 0x000000000000781c */ /* 0x000fe40003f2f038 */
[----:B------:R-:W-:Y:S02]  /*1810*/  SEL R4, R15, R4, !P3 ;  /* 0x000000040f047207 */ /* 0x000fe40005800000 */
[----:B------:R-:W-:-:S03]  /*1820*/  SEL R5, R12, R5, !P4 ;  /* 0x000000050c057207 */ /* 0x000fc60006000000 */
[----:B------:R-:W-:Y:S01]  /*1830*/  IMAD.IADD R12, R17, 0x1, -R4 ;  /* 0x00000001110c7824 */ /* 0x000fe200078e0a04 */
[----:B------:R-:W-:-:S04]  /*1840*/  IADD3 R5, R14, -R5, RZ ;  /* 0x800000050e057210 */ /* 0x000fc80007ffe0ff */
[----:B------:R-:W-:Y:S01]  /*1850*/  SEL R4, R5, R12, !P1 ;  /* 0x0000000c05047207 */ /* 0x000fe20004800000 */
[----:B------:R-:W-:-:S03]  /*1860*/  IMAD R27, R12, R5, RZ ;  /* 0x000000050c1b7224 */ /* 0x000fc600078e02ff */
[----:B------:R-:W-:Y:S02]  /*1870*/  SHF.R.S32.HI R5, RZ, 0x1f, R4 ;  /* 0x0000001fff057819 */ /* 0x000fe40000011404 */
[----:B------:R-:W-:-:S07]  /*1880*/  SHF.R.S32.HI R29, RZ, 0x1f, R27 ;  /* 0x0000001fff1d7819 */ /* 0x000fce000001141b */
.L_x_8:
[----:B------:R-:W-:Y:S05]  /*1890*/  BSYNC B0 ;  /* 0x0000000000007941 */ /* 0x000fea0003800000 */
.L_x_7:
[----:B------:R-:W1:Y:S01]  /*18a0*/  SHFL.UP PT, R14, R27, 0x1, RZ ;  /* 0x042000001b0e7989 */ /* 0x000e6200000e00ff */
[C---:B------:R-:W-:Y:S02]  /*18b0*/  ISETP.NE.AND P2, PT, R34.reuse, RZ, PT ;  /* 0x000000ff2200720c */ /* 0x040fe40003f45270 */
[C---:B------:R-:W-:Y:S01]  /*18c0*/  ISETP.GE.U32.AND P3, PT, R34.reuse, 0x2, PT ;  /* 0x000000022200780c */ /* 0x040fe20003f66070 */
[----:B------:R-:W2:Y:S01]  /*18d0*/  SHFL.UP PT, R12, R29, 0x1, RZ ;  /* 0x042000001d0c7989 */ /* 0x000ea200000e00ff */
[C---:B------:R-:W-:Y:S02]  /*18e0*/  ISETP.GE.U32.AND P4, PT, R34.reuse, 0x4, PT ;  /* 0x000000042200780c */ /* 0x040fe40003f86070 */
[C---:B------:R-:W-:Y:S02]  /*18f0*/  ISETP.GE.U32.AND P5, PT, R34.reuse, 0x8, PT ;  /* 0x000000082200780c */ /* 0x040fe40003fa6070 */
[----:B------:R-:W-:Y:S02]  /*1900*/  ISETP.GE.U32.AND P6, PT, R34, 0x10, PT ;  /* 0x000000102200780c */ /* 0x000fe40003fc6070 */
[----:B-1----:R-:W-:-:S02]  /*1910*/  SEL R14, R14, RZ, P2 ;  /* 0x000000ff0e0e7207 */ /* 0x002fc40001000000 */
[----:B--2---:R-:W-:Y:S02]  /*1920*/  SEL R12, R12, RZ, P2 ;  /* 0x000000ff0c0c7207 */ /* 0x004fe40001000000 */
[----:B------:R-:W-:-:S05]  /*1930*/  IADD3 R19, P1, R14, R27, RZ ;  /* 0x0000001b0e137210 */ /* 0x000fca0007f3e0ff */
[----:B------:R-:W-:Y:S01]  /*1940*/  IMAD.X R21, R12, 0x1, R29, P1 ;  /* 0x000000010c157824 */ /* 0x000fe200008e061d */
[----:B------:R-:W1:Y:S04]  /*1950*/  SHFL.UP PT, R14, R19, 0x2, RZ ;  /* 0x04400000130e7989 */ /* 0x000e6800000e00ff */
[----:B------:R-:W2:Y:S01]  /*1960*/  SHFL.UP PT, R12, R21, 0x2, RZ ;  /* 0x04400000150c7989 */ /* 0x000ea200000e00ff */
[----:B-1----:R-:W-:-:S04]  /*1970*/  SEL R14, R14, RZ, P3 ;  /* 0x000000ff0e0e7207 */ /* 0x002fc80001800000 */
[----:B------:R-:W-:Y:S02]  /*1980*/  IADD3 R15, P1, R14, R19, RZ ;  /* 0x000000130e0f7210 */ /* 0x000fe40007f3e0ff */
[----:B--2---:R-:W-:-:S03]  /*1990*/  SEL R12, R12, RZ, P3 ;  /* 0x000000ff0c0c7207 */ /* 0x004fc60001800000 */
[----:B------:R-:W1:Y:S02]  /*19a0*/  SHFL.UP PT, R14, R15, 0x4, RZ ;  /* 0x048000000f0e7989 */ /* 0x000e6400000e00ff */
[----:B------:R-:W-:-:S05]  /*19b0*/  IMAD.X R17, R12, 0x1, R21, P1 ;  /* 0x000000010c117824 */ /* 0x000fca00008e0615 */
        /* <DEDUP_REMOVED lines=15> */
[----:B--2---:R-:W-:-:S05]  /*1ab0*/  SEL R12, R12, RZ, P6 ;  /* 0x000000ff0c0c7207 */ /* 0x004fca0003000000 */
[----:B------:R-:W-:Y:S01]  /*1ac0*/  IMAD.X R19, R12, 0x1, R17, P1 ;  /* 0x000000010c137824 */ /* 0x000fe200008e0611 */
[----:B------:R-:W-:-:S04]  /*1ad0*/  ISETP.GT.U32.AND P1, PT, R18, UR10, PT ;  /* 0x0000000a12007c0c */ /* 0x000fc8000bf24070 */
[----:B------:R-:W-:-:S13]  /*1ae0*/  ISETP.GT.U32.AND.EX P1, PT, R19, UR9, PT, P1 ;  /* 0x0000000913007c0c */ /* 0x000fda000bf24110 */
[----:B------:R-:W-:-:S04]  /*1af0*/  VOTE.ANY R12, PT, P1 ;  /* 0x00000000000c7806 */ /* 0x000fc800008e0100 */
[----:B------:R-:W-:-:S13]  /*1b00*/  ISETP.NE.AND P1, PT, R12, RZ, PT ;  /* 0x000000ff0c00720c */ /* 0x000fda0003f25270 */
[----:B------:R-:W-:Y:S05]  /*1b10*/  @P1 BRA `(.L_x_11) ;  /* 0x00000008006c1947 */ /* 0x000fea0003800000 */
[----:B------:R-:W1:Y:S01]  /*1b20*/  LDC R3, c[0x0][0x910] ;  /* 0x00024400ff037b82 */ /* 0x000e620000000800 */
[----:B------:R-:W-:Y:S01]  /*1b30*/  ULDC UR13, c[0x0][0x8f4] ;  /* 0x00023d00000d7ab9 */ /* 0x000fe20000000800 */
[----:B------:R-:W-:Y:S01]  /*1b40*/  ULDC UR6, c[0x0][0x8dc] ;  /* 0x0002370000067ab9 */ /* 0x000fe20000000800 */
[----:B------:R-:W-:Y:S01]  /*1b50*/  ULDC UR22, c[0x0][0x8d8] ;  /* 0x0002360000167ab9 */ /* 0x000fe20000000800 */
[----:B------:R-:W-:Y:S01]  /*1b60*/  ULDC UR23, c[0x0][0x8f0] ;  /* 0x00023c0000177ab9 */ /* 0x000fe20000000800 */
[----:B------:R-:W-:Y:S01]  /*1b70*/  ULDC.64 UR18, c[0x0][0x8d0] ;  /* 0x0002340000127ab9 */ /* 0x000fe20000000a00 */
[----:B------:R-:W-:-:S05]  /*1b80*/  ULDC.64 UR20, c[0x0][0x8e8] ;  /* 0x00023a0000147ab9 */ /* 0x000fca0000000a00 */
.L_x_16:
[----:B------:R-:W-:Y:S01]  /*1b90*/  IMAD.MOV.U32 R0, RZ, RZ, R2 ;  /* 0x000000ffff007224 */ /* 0x000fe200078e0002 */
[----:B-----5:R-:W-:Y:S01]  /*1ba0*/  MOV R17, R9 ;  /* 0x0000000900117202 */ /* 0x020fe20000000f00 */
[----:B------:R-:W-:Y:S02]  /*1bb0*/  VIADD R2, R2, 0x20 ;  /* 0x0000002002027836 */ /* 0x000fe40000000000 */
[----:B------:R-:W-:-:S03]  /*1bc0*/  IMAD.MOV.U32 R12, RZ, RZ, R8 ;  /* 0x000000ffff0c7224 */ /* 0x000fc600078e0008 */
[----:B-1----:R-:W-:-:S13]  /*1bd0*/  ISETP.GE.AND P1, PT, R2, R3, PT ;  /* 0x000000030200720c */ /* 0x002fda0003f26270 */
[----:B------:R-:W1:Y:S01]  /*1be0*/  @!P1 LDC.64 R6, c[0x0][0x918] ;  /* 0x00024600ff069b82 */ /* 0x000e620000000a00 */
[----:B------:R-:W-:Y:S01]  /*1bf0*/  @!P1 VIADD R15, R0, 0x20 ;  /* 0x00000020000f9836 */ /* 0x000fe20000000000 */
[----:B------:R-:W-:Y:S01]  /*1c00*/  BSSY B0, `(.L_x_12) ;  /* 0x0000065000007945 */ /* 0x000fe20003800000 */
[----:B------:R-:W-:Y:S02]  /*1c10*/  IMAD.MOV.U32 R27, RZ, RZ, 0x7fffffff ;  /* 0x7fffffffff1b7424 */ /* 0x000fe400078e00ff */
[----:B-1----:R-:W-:-:S05]  /*1c20*/  @!P1 IMAD.WIDE R14, R15, 0xc, R6 ;  /* 0x0000000c0f0e9825 */ /* 0x002fca00078e0206 */
[----:B------:R1:W5:Y:S04]  /*1c30*/  @!P1 LDG.E R8, desc[UR58][R14.64] ;  /* 0x0000003a0e089981 */ /* 0x000368000c1e1900 */
[----:B------:R1:W5:Y:S01]  /*1c40*/  @!P1 LDG.E R9, desc[UR58][R14.64+0x4] ;  /* 0x0000043a0e099981 */ /* 0x000362000c1e1900 */
[----:B------:R-:W-:Y:S01]  /*1c50*/  ISETP.GE.AND P1, PT, R0, R3, PT ;  /* 0x000000030000720c */ /* 0x000fe20003f26270 */
[----:B------:R-:W-:Y:S02]  /*1c60*/  IMAD.MOV.U32 R29, RZ, RZ, RZ ;  /* 0x000000ffff1d7224 */ /* 0x000fe400078e00ff */
[----:B------:R1:W2:Y:S04]  /*1c70*/  SHFL.IDX PT, R6, R19, 0x1f, 0x1f ;  /* 0x03e01f0013067f89 */ /* 0x0002a800000e0000 */
[----:B------:R1:W3:Y:S06]  /*1c80*/  SHFL.IDX PT, R7, R18, 0x1f, 0x1f ;  /* 0x03e01f0012077f89 */ /* 0x0002ec00000e0000 */
[----:B------:R-:W-:Y:S05]  /*1c90*/  @P1 BRA `(.L_x_13) ;  /* 0x00000004006c1947 */ /* 0x000fea0003800000 */
[----:B------:R-:W-:Y:S02]  /*1ca0*/  IABS R25, R11 ;  /* 0x0000000b00197213 */ /* 0x000fe40000000000 */
[C---:B------:R-:W-:Y:S02]  /*1cb0*/  IADD3 R21, P1, R12.reuse, UR14, RZ ;  /* 0x0000000e0c157c10 */ /* 0x040fe4000ff3e0ff */
[----:B------:R-:W4:Y:S02]  /*1cc0*/  I2F.RP R4, R25 ;  /* 0x0000001900047306 */ /* 0x000f240000209400 */
[----:B------:R-:W-:Y:S02]  /*1cd0*/  LEA.HI.X.SX32 R22, R12, UR15, 0x1, P1 ;  /* 0x0000000f0c167c11 */ /* 0x000fe400088f0eff */
[----:B------:R-:W-:-:S04]  /*1ce0*/  IADD3 R12, P1, R17, UR16, RZ ;  /* 0x00000010110c7c10 */ /* 0x000fc8000ff3e0ff */
[----:B------:R-:W-:Y:S02]  /*1cf0*/  LEA.HI.X.SX32 R17, R17, UR17, 0x1, P1 ;  /* 0x0000001111117c11 */ /* 0x000fe400088f0eff */
[----:B------:R-:W-:Y:S01]  /*1d00*/  PLOP3.LUT P1, PT, PT, PT, UP0, 0x80, 0x0 ;  /* 0x000000000000781c */ /* 0x000fe20003f2f008 */
[----:B----4-:R-:W4:Y:S02]  /*1d10*/  MUFU.RCP R4, R4 ;  /* 0x0000000400047308 */ /* 0x010f240000001000 */
[----:B----4-:R-:W-:-:S06]  /*1d20*/  VIADD R5, R4, 0xffffffe ;  /* 0x0ffffffe04057836 */ /* 0x010fcc0000000000 */
[----:B------:R-:W4:Y:S02]  /*1d30*/  F2I.FTZ.U32.TRUNC.NTZ R27, R5 ;  /* 0x00000005001b7305 */ /* 0x000f24000021f000 */
[----:B----4-:R-:W-:Y:S02]  /*1d40*/  IMAD.MOV R24, RZ, RZ, -R27 ;  /* 0x000000ffff187224 */ /* 0x010fe400078e0a1b */
[----:B------:R-:W-:Y:S05]  /*1d50*/  @!P1 BRA `(.L_x_14) ;  /* 0x00000000002c9947 */ /* 0x000fea0003800000 */
[----:B------:R-:W-:-:S05]  /*1d60*/  IADD3 R21, P1, R21, UR6, RZ ;  /* 0x0000000615157c10 */ /* 0x000fca000ff3e0ff */
[----:B------:R-:W-:-:S04]  /*1d70*/  IMAD.X R23, RZ, RZ, R22, P1 ;  /* 0x000000ffff177224 */ /* 0x000fc800008e0616 */
[----:B------:R-:W-:-:S04]  /*1d80*/  IMAD.WIDE.U32 R4, R23, UR18, RZ ;  /* 0x0000001217047c25 */ /* 0x000fc8000f8e00ff */
[----:B-1----:R-:W-:-:S04]  /*1d90*/  IMAD.WIDE.U32 R14, P1, R21, UR19, R4 ;  /* 0x00000013150e7c25 */ /* 0x002fc8000f820004 */
[----:B------:R-:W-:-:S04]  /*1da0*/  IMAD.WIDE.U32 R4, R21, UR18, RZ ;  /* 0x0000001215047c25 */ /* 0x000fc8000f8e00ff */
[----:B------:R-:W-:Y:S01]  /*1db0*/  IMAD.X R19, RZ, RZ, RZ, P1 ;  /* 0x000000ffff137224 */ /* 0x000fe200008e06ff */
[----:B------:R-:W-:Y:S01]  /*1dc0*/  IADD3 RZ, P1, R5, R14, RZ ;  /* 0x0000000e05ff7210 */ /* 0x000fe20007f3e0ff */
[----:B------:R-:W-:-:S04]  /*1dd0*/  IMAD.MOV.U32 R18, RZ, RZ, R15 ;  /* 0x000000ffff127224 */ /* 0x000fc800078e000f */
[----:B------:R-:W-:-:S04]  /*1de0*/  IMAD.WIDE.U32.X R4, R23, UR19, R18, P1 ;  /* 0x0000001317047c25 */ /* 0x000fc800088e0412 */
[----:B------:R-:W-:Y:S02]  /*1df0*/  IMAD.MOV.U32 R21, RZ, RZ, R4 ;  /* 0x000000ffff157224 */ /* 0x000fe400078e0004 */
[----:B------:R-:W-:-:S07]  /*1e00*/  IMAD.MOV.U32 R22, RZ, RZ, R5 ;  /* 0x000000ffff167224 */ /* 0x000fce00078e0005 */
.L_x_14:
[----:B------:R-:W-:Y:S05]  /*1e10*/  @!P0 BRA `(.L_x_15) ;  /* 0x00000000002c8947 */ /* 0x000fea0003800000 */
[----:B------:R-:W-:-:S04]  /*1e20*/  IADD3 R23, P1, R12, UR13, RZ ;  /* 0x0000000d0c177c10 */ /* 0x000fc8000ff3e0ff */
[----:B------:R-:W-:-:S05]  /*1e30*/  IADD3.X R17, RZ, R17, RZ, P1, !PT ;  /* 0x00000011ff117210 */ /* 0x000fca0000ffe4ff */
        /* <DEDUP_REMOVED lines=9> */
.L_x_15:
[----:B------:R-:W-:Y:S01]  /*1ed0*/  SHF.R.U64 R12, R12, UR23, R17 ;  /* 0x000000170c0c7c19 */ /* 0x000fe20008001211 */
[----:B------:R-:W-:Y:S01]  /*1ee0*/  IMAD.MOV.U32 R4, RZ, RZ, R24 ;  /* 0x000000ffff047224 */ /* 0x000fe200078e0018 */
[----:B------:R-:W-:Y:S02]  /*1ef0*/  IABS R5, R11 ;  /* 0x0000000b00057213 */ /* 0x000fe40000000000 */
[-C--:B-1----:R-:W-:Y:S01]  /*1f00*/  IABS R18, R10.reuse ;  /* 0x0000000a00127213 */ /* 0x082fe20000000000 */
[----:B------:R-:W-:Y:S01]  /*1f10*/  VIADD R15, R12, UR5 ;  /* 0x000000050c0f7c36 */ /* 0x000fe20008000000 */
[----:B------:R-:W-:Y:S01]  /*1f20*/  SHF.R.U64 R21, R21, UR22, R22 ;  /* 0x0000001615157c19 */ /* 0x000fe20008001216 */
[----:B------:R-:W-:Y:S01]  /*1f30*/  IMAD R12, R4, R25, RZ ;  /* 0x00000019040c7224 */ /* 0x000fe200078e02ff */
[----:B------:R-:W-:Y:S01]  /*1f40*/  IABS R23, R10 ;  /* 0x0000000a00177213 */ /* 0x000fe20000000000 */
[----:B------:R-:W-:Y:S01]  /*1f50*/  IMAD.MOV R17, RZ, RZ, -R5 ;  /* 0x000000ffff117224 */ /* 0x000fe200078e0a05 */
[----:B------:R-:W-:Y:S01]  /*1f60*/  IABS R14, R15 ;  /* 0x0000000f000e7213 */ /* 0x000fe20000000000 */
[----:B------:R-:W-:-:S02]  /*1f70*/  IMAD.MOV.U32 R4, RZ, RZ, RZ ;  /* 0x000000ffff047224 */ /* 0x000fc400078e00ff */
[----:B------:R-:W-:Y:S02]  /*1f80*/  IMAD.MOV.U32 R5, RZ, RZ, R27 ;  /* 0x000000ffff057224 */ /* 0x000fe400078e001b */
[----:B------:R-:W-:Y:S01]  /*1f90*/  IMAD.HI.U32 R4, R27, R12, R4 ;  /* 0x0000000c1b047227 */ /* 0x000fe200078e0004 */
[----:B------:R-:W-:-:S03]  /*1fa0*/  MOV R5, R14 ;  /* 0x0000000e00057202 */ /* 0x000fc60000000f00 */
[----:B------:R-:W-:Y:S02]  /*1fb0*/  IMAD.MOV.U32 R12, RZ, RZ, R17 ;  /* 0x000000ffff0c7224 */ /* 0x000fe400078e0011 */
[----:B------:R-:W1:Y:S01]  /*1fc0*/  I2F.RP R17, R18 ;  /* 0x0000001200117306 */ /* 0x000e620000209400 */
[----:B------:R-:W-:-:S04]  /*1fd0*/  IMAD.HI.U32 R4, R4, R5, RZ ;  /* 0x0000000504047227 */ /* 0x000fc800078e00ff */
[----:B------:R-:W-:Y:S02]  /*1fe0*/  IMAD R12, R4, R12, R5 ;  /* 0x0000000c040c7224 */ /* 0x000fe400078e0205 */
[----:B------:R-:W-:-:S03]  /*1ff0*/  VIADD R14, R21, UR4 ;  /* 0x00000004150e7c36 */ /* 0x000fc60008000000 */
[----:B------:R-:W-:Y:S02]  /*2000*/  ISETP.GT.U32.AND P1, PT, R25, R12, PT ;  /* 0x0000000c1900720c */ /* 0x000fe40003f24070 */
[----:B------:R-:W-:Y:S01]  /*2010*/  IABS R21, R14 ;  /* 0x0000000e00157213 */ /* 0x000fe20000000000 */
[----:B-1----:R-:W1:Y:S10]  /*2020*/  MUFU.RCP R17, R17 ;  /* 0x0000001100117308 */ /* 0x002e740000001000 */
[----:B------:R-:W-:-:S02]  /*2030*/  @!P1 IMAD.IADD R12, R12, 0x1, -R25 ;  /* 0x000000010c0c9824 */ /* 0x000fc400078e0a19 */
[----:B-1----:R-:W-:Y:S02]  /*2040*/  VIADD R4, R17, 0xffffffe ;  /* 0x0ffffffe11047836 */ /* 0x002fe40000000000 */
[----:B------:R-:W-:Y:S02]  /*2050*/  IMAD.MOV R17, RZ, RZ, -R23 ;  /* 0x000000ffff117224 */ /* 0x000fe400078e0a17 */
[----:B------:R1:W4:Y:S02]  /*2060*/  F2I.FTZ.U32.TRUNC.NTZ R5, R4 ;  /* 0x0000000400057305 */ /* 0x000324000021f000 */
[----:B-1----:R-:W-:Y:S02]  /*2070*/  IMAD.MOV.U32 R4, RZ, RZ, RZ ;  /* 0x000000ffff047224 */ /* 0x002fe400078e00ff */
[----:B----4-:R-:W-:-:S04]  /*2080*/  IMAD.MOV R19, RZ, RZ, -R5 ;  /* 0x000000ffff137224 */ /* 0x010fc800078e0a05 */
[----:B------:R-:W-:-:S04]  /*2090*/  IMAD R19, R19, R18, RZ ;  /* 0x0000001213137224 */ /* 0x000fc800078e02ff */
[----:B------:R-:W-:-:S04]  /*20a0*/  IMAD.HI.U32 R22, R5, R19, R4 ;  /* 0x0000001305167227 */ /* 0x000fc800078e0004 */
[----:B------:R-:W-:-:S04]  /*20b0*/  IMAD.MOV.U32 R5, RZ, RZ, R21 ;  /* 0x000000ffff057224 */ /* 0x000fc800078e0015 */
[----:B------:R-:W-:-:S04]  /*20c0*/  IMAD.HI.U32 R4, R22, R5, RZ ;  /* 0x0000000516047227 */ /* 0x000fc800078e00ff */
[----:B------:R-:W-:-:S05]  /*20d0*/  IMAD R5, R4, R17, R5 ;  /* 0x0000001104057224 */ /* 0x000fca00078e0205 */
[----:B------:R-:W-:-:S13]  /*20e0*/  ISETP.GT.U32.AND P1, PT, R18, R5, PT ;  /* 0x000000051200720c */ /* 0x000fda0003f24070 */
[----:B------:R-:W-:Y:S01]  /*20f0*/  @!P1 IMAD.IADD R5, R5, 0x1, -R18 ;  /* 0x0000000105059824 */ /* 0x000fe200078e0a12 */
[----:B------:R-:W-:-:S13]  /*2100*/  ISETP.GT.U32.AND P1, PT, R25, R12, PT ;  /* 0x0000000c1900720c */ /* 0x000fda0003f24070 */
[----:B------:R-:W-:Y:S02]  /*2110*/  @!P1 IADD3 R12, R12, -R25, RZ ;  /* 0x800000190c0c9210 */ /* 0x000fe40007ffe0ff */
[----:B------:R-:W-:-:S03]  /*2120*/  ISETP.GT.U32.AND P1, PT, R18, R5, PT ;  /* 0x000000051200720c */ /* 0x000fc60003f24070 */
[----:B------:R-:W-:-:S10]  /*2130*/  IMAD.MOV.U32 R4, RZ, RZ, R12 ;  /* 0x000000ffff047224 */ /* 0x000fd400078e000c */
[----:B------:R-:W-:Y:S01]  /*2140*/  @!P1 IMAD.IADD R5, R5, 0x1, -R18 ;  /* 0x0000000105059824 */ /* 0x000fe200078e0a12 */
[----:B------:R-:W-:-:S13]  /*2150*/  ISETP.GE.AND P1, PT, R15, RZ, PT ;  /* 0x000000ff0f00720c */ /* 0x000fda0003f26270 */
[----:B------:R-:W-:Y:S01]  /*2160*/  @!P1 IMAD.MOV R4, RZ, RZ, -R4 ;  /* 0x000000ffff049224 */ /* 0x000fe200078e0a04 */
[----:B------:R-:W-:-:S13]  /*2170*/  ISETP.GE.AND P1, PT, R14, RZ, PT ;  /* 0x000000ff0e00720c */ /* 0x000fda0003f26270 */
[----:B------:R-:W-:Y:S01]  /*2180*/  @!P1 IMAD.MOV R5, RZ, RZ, -R5 ;  /* 0x000000ffff059224 */ /* 0x000fe200078e0a05 */
[----:B------:R-:W-:-:S13]  /*2190*/  ISETP.NE.AND P1, PT, RZ, UR7, PT ;  /* 0x00000007ff007c0c */ /* 0x000fda000bf25270 */
[----:B------:R-:W-:Y:S02]  /*21a0*/  @!P1 LOP3.LUT R4, RZ, UR7, RZ, 0x33, !PT ;  /* 0x00000007ff049c12 */ /* 0x000fe4000f8e33ff */
[----:B------:R-:W-:-:S03]  /*21b0*/  ISETP.NE.AND P1, PT, RZ, UR8, PT ;  /* 0x00000008ff007c0c */ /* 0x000fc6000bf25270 */
[----:B------:R-:W-:-:S10]  /*21c0*/  IMAD.IADD R4, R15, 0x1, -R4 ;  /* 0x000000010f047824 */ /* 0x000fd400078e0a04 */
[----:B------:R-:W-:Y:S02]  /*21d0*/  @!P1 LOP3.LUT R5, RZ, UR8, RZ, 0x33, !PT ;  /* 0x00000008ff059c12 */ /* 0x000fe4000f8e33ff */
[----:B------:R-:W-:-:S03]  /*21e0*/  PLOP3.LUT P1, PT, PT, PT, UP3, 0x80, 0x0 ;  /* 0x000000000000781c */ /* 0x000fc60003f2f038 */
[----:B------:R-:W-:-:S04]  /*21f0*/  IMAD.IADD R5, R14, 0x1, -R5 ;  /* 0x000000010e057824 */ /* 0x000fc800078e0a05 */
[CC--:B------:R-:W-:Y:S01]  /*2200*/  IMAD R27, R4.reuse, R5.reuse, RZ ;  /* 0x00000005041b7224 */ /* 0x0c0fe200078e02ff */
[----:B------:R-:W-:-:S04]  /*2210*/  SEL R15, R4, R5, !P1 ;  /* 0x00000005040f7207 */ /* 0x000fc80004800000 */
[--C-:B------:R-:W-:Y:S01]  /*2220*/  SHF.R.S32.HI R5, RZ, 0x1f, R15.reuse ;  /* 0x0000001fff057819 */ /* 0x100fe2000001140f */
[----:B------:R-:W-:Y:S01]  /*2230*/  IMAD.MOV.U32 R4, RZ, RZ, R15 ;  /* 0x000000ffff047224 */ /* 0x000fe200078e000f */
[----:B------:R-:W-:-:S07]  /*2240*/  SHF.R.S32.HI R29, RZ, 0x1f, R27 ;  /* 0x0000001fff1d7819 */ /* 0x000fce000001141b */
.L_x_13:
[----:B------:R-:W-:Y:S05]  /*2250*/  BSYNC B0 ;  /* 0x0000000000007941 */ /* 0x000fea0003800000 */
.L_x_12:
[----:B-1----:R-:W1:Y:S04]  /*2260*/  SHFL.UP PT, R14, R27, 0x1, RZ ;  /* 0x042000001b0e7989 */ /* 0x002e6800000e00ff */
[----:B------:R-:W4:Y:S01]  /*2270*/  SHFL.UP PT, R12, R29, 0x1, RZ ;  /* 0x042000001d0c7989 */ /* 0x000f2200000e00ff */
[----:B-1----:R-:W-:Y:S02]  /*2280*/  SEL R14, R14, RZ, P2 ;  /* 0x000000ff0e0e7207 */ /* 0x002fe40001000000 */
[----:B----4-:R-:W-:Y:S02]  /*2290*/  SEL R12, R12, RZ, P2 ;  /* 0x000000ff0c0c7207 */ /* 0x010fe40001000000 */
[----:B------:R-:W-:-:S05]  /*22a0*/  IADD3 R17, P1, R14, R27, RZ ;  /* 0x0000001b0e117210 */ /* 0x000fca0007f3e0ff */
[----:B------:R-:W-:Y:S01]  /*22b0*/  IMAD.X R25, R12, 0x1, R29, P1 ;  /* 0x000000010c197824 */ /* 0x000fe200008e061d */
[----:B------:R-:W1:Y:S04]  /*22c0*/  SHFL.UP PT, R14, R17, 0x2, RZ ;  /* 0x04400000110e7989 */ /* 0x000e6800000e00ff */
        /* <DEDUP_REMOVED lines=9> */
[----:B------:R-:W-:-:S04]  /*2360*/  IADD3 R15, P1, R14, R19, RZ ;  /* 0x000000130e0f7210 */ /* 0x000fc80007f3e0ff */
[----:B------:R-:W-:Y:S01]  /*2370*/  IADD3.X R21, R12, R23, RZ, P1, !PT ;  /* 0x000000170c157210 */ /* 0x000fe20000ffe4ff */
        /* <DEDUP_REMOVED lines=12> */
[----:B---3--:R-:W-:-:S05]  /*2440*/  IADD3 R18, P1, R14, R7, RZ ;  /* 0x000000070e127210 */ /* 0x008fca0007f3e0ff */
[----:B--2---:R-:W-:Y:S01]  /*2450*/  IMAD.X R19, R15, 0x1, R6, P1 ;  /* 0x000000010f137824 */ /* 0x004fe200008e0606 */
[----:B------:R-:W-:-:S04]  /*2460*/  ISETP.GT.U32.AND P1, PT, R18, UR10, PT ;  /* 0x0000000a12007c0c */ /* 0x000fc8000bf24070 */
[----:B------:R-:W-:-:S13]  /*2470*/  ISETP.GT.U32.AND.EX P1, PT, R19, UR9, PT, P1 ;  /* 0x0000000913007c0c */ /* 0x000fda000bf24110 */
[----:B------:R-:W-:-:S04]  /*2480*/  VOTE.ANY R12, PT, P1 ;  /* 0x00000000000c7806 */ /* 0x000fc800008e0100 */
[----:B------:R-:W-:-:S13]  /*2490*/  ISETP.NE.AND P1, PT, R12, RZ, PT ;  /* 0x000000ff0c00720c */ /* 0x000fda0003f25270 */
[----:B------:R-:W-:Y:S05]  /*24a0*/  @!P1 BRA `(.L_x_16) ;  /* 0xfffffff400b89947 */ /* 0x000fea000383ffff */
[----:B------:R-:W-:Y:S02]  /*24b0*/  IMAD.MOV.U32 R18, RZ, RZ, R14 ;  /* 0x000000ffff127224 */ /* 0x000fe400078e000e */
[----:B------:R-:W-:-:S07]  /*24c0*/  IMAD.MOV.U32 R19, RZ, RZ, R15 ;  /* 0x000000ffff137224 */ /* 0x000fce00078e000f */
.L_x_11:
[----:B------:R-:W1:Y:S08]  /*24d0*/  BREV R12, R12 ;  /* 0x0000000c000c7301 */ /* 0x000e700000000000 */
[----:B-1----:R-:W1:Y:S02]  /*24e0*/  FLO.U32.SH R17, R12 ;  /* 0x0000000c00117300 */ /* 0x002e6400000e0400 */
[----:B-1----:R-:W1:Y:S02]  /*24f0*/  SHFL.IDX PT, R0, R0, R17, 0x1f ;  /* 0x00001f1100007589 */ /* 0x002e6400000e0000 */
[----:B-1----:R-:W-:-:S13]  /*2500*/  R2UR UR6, R0 ;  /* 0x00000000000672ca */ /* 0x002fda00000e0000 */
[----:B------:R-:W-:-:S05]  /*2510*/  VIADD R2, R34, UR6 ;  /* 0x0000000622027c36 */ /* 0x000fca0008000000 */
[----:B------:R-:W-:-:S13]  /*2520*/  ISETP.GE.AND P1, PT, R2, R3, PT ;  /* 0x000000030200720c */ /* 0x000fda0003f26270 */
[----:B------:R-:W1:Y:S02]  /*2530*/  @!P1 LDC.64 R14, c[0x0][0x918] ;  /* 0x00024600ff0e9b82 */ /* 0x000e640000000a00 */
[----:B-1----:R-:W-:-:S05]  /*2540*/  @!P1 IMAD.WIDE R14, R2, 0xc, R14 ;  /* 0x0000000c020e9825 */ /* 0x002fca00078e020e */
[----:B-----5:R1:W5:Y:S04]  /*2550*/  @!P1 LDG.E R8, desc[UR58][R14.64] ;  /* 0x0000003a0e089981 */ /* 0x020368000c1e1900 */
[----:B------:R1:W5:Y:S01]  /*2560*/  @!P1 LDG.E R9, desc[UR58][R14.64+0x4] ;  /* 0x0000043a0e099981 */ /* 0x000362000c1e1900 */
[----:B------:R-:W-:-:S03]  /*2570*/  IADD3 R2, P1, P2, R18, R7, -R27 ;  /* 0x0000000712027210 */ /* 0x000fc60007a3e81b */
[----:B------:R-:W-:Y:S01]  /*2580*/  SHFL.IDX PT, R7, R29, R17, 0x1f ;  /* 0x00001f111d077589 */ /* 0x000fe200000e0000 */
[----:B------:R-:W-:-:S03]  /*2590*/  IADD3.X R18, R19, R6, ~R29, P1, P2 ;  /* 0x0000000613127210 */ /* 0x000fc60000fe4c1d */
[----:B------:R-:W2:Y:S04]  /*25a0*/  SHFL.IDX PT, R2, R2, R17, 0x1f ;  /* 0x00001f1102027589 */ /* 0x000ea800000e0000 */
[----:B------:R-:W3:Y:S04]  /*25b0*/  SHFL.IDX PT, R18, R18, R17, 0x1f ;  /* 0x00001f1112127589 */ /* 0x000ee800000e0000 */
[----:B------:R1:W4:Y:S04]  /*25c0*/  SHFL.IDX PT, R6, R27, R17, 0x1f ;  /* 0x00001f111b067589 */ /* 0x00032800000e0000 */
[----:B------:R1:W1:Y:S04]  /*25d0*/  SHFL.IDX PT, R5, R5, R17, 0x1f ;  /* 0x00001f1105057589 */ /* 0x00026800000e0000 */
[----:B------:R1:W1:Y:S01]  /*25e0*/  SHFL.IDX PT, R4, R4, R17, 0x1f ;  /* 0x00001f1104047589 */ /* 0x00026200000e0000 */
[----:B--2---:R-:W-:-:S02]  /*25f0*/  R2UR UR5, R2 ;  /* 0x00000000020572ca */ /* 0x004fc400000e0000 */
[----:B---3--:R-:W-:-:S15]  /*2600*/  R2UR UR4, R18 ;  /* 0x00000000120472ca */ /* 0x008fde00000e0000 */
.L_x_6:
[----:B------:R-:W-:Y:S01]  /*2610*/  ISETP.LE.AND P1, PT, R3, UR6, PT ;  /* 0x0000000603007c0c */ /* 0x000fe2000bf23270 */
[----:B-1----:R-:W-:Y:S02]  /*2620*/  IMAD.MOV.U32 R17, RZ, RZ, -0x1 ;  /* 0xffffffffff117424 */ /* 0x002fe400078e00ff */
[----:B------:R-:W-:-:S10]  /*2630*/  IMAD.MOV.U32 R18, RZ, RZ, -0x1 ;  /* 0xffffffffff127424 */ /* 0x000fd400078e00ff */
[----:B------:R-:W-:Y:S05]  /*2640*/  @P1 BRA `(.L_x_5) ;  /* 0x0000000400041947 */ /* 0x000fea0003800000 */
[----:B------:R-:W-:Y:S01]  /*2650*/  UIADD3 UR15, UP2, -UR5, UR10, URZ ;  /* 0x0000000a050f7290 */ /* 0x000fe2000ff5e13f */
[----:B------:R-:W1:Y:S01]  /*2660*/  S2UR UR18, SR_CTAID.Y ;  /* 0x00000000001279c3 */ /* 0x000e620000002600 */
[----:B------:R-:W-:Y:S01]  /*2670*/  ULDC UR17, c[0x0][0x8c0] ;  /* 0x0002300000117ab9 */ /* 0x000fe20000000800 */
[----:B------:R-:W-:Y:S01]  /*2680*/  ULDC UR20, c[0x0][0x8b0] ;  /* 0x00022c0000147ab9 */ /* 0x000fe20000000800 */
[----:B------:R-:W-:Y:S01]  /*2690*/  UIADD3.X UR11, ~UR4, UR9, URZ, UP2, !UPT ;  /* 0x00000009040b7290 */ /* 0x000fe200097fe53f */
[--C-:B------:R-:W-:Y:S01]  /*26a0*/  SHF.R.U32.HI R23, RZ, UR20, R5.reuse ;  /* 0x00000014ff177c19 */ /* 0x100fe20008011605 */
[----:B------:R-:W-:Y:S01]  /*26b0*/  ULDC UR19, c[0x0][0x904] ;  /* 0x0002410000137ab9 */ /* 0x000fe20000000800 */
[----:B------:R-:W-:Y:S01]  /*26c0*/  ULDC UR13, c[0x0][0x8a8] ;  /* 0x00022a00000d7ab9 */ /* 0x000fe20000000800 */
[----:B------:R-:W-:Y:S01]  /*26d0*/  USHF.R.U32.HI UR16, URZ, UR17, UR11 ;  /* 0x000000113f107299 */ /* 0x000fe2000801160b */
[----:B------:R-:W-:Y:S01]  /*26e0*/  SHF.R.U64 R16, R4, UR20, R5 ;  /* 0x0000001404107c19 */ /* 0x000fe20008001205 */
[----:B------:R-:W-:-:S02]  /*26f0*/  USHF.R.U64 UR15, UR15, UR17, UR11 ;  /* 0x000000110f0f7299 */ /* 0x000fc4000800120b */
[----:B------:R-:W-:Y:S02]  /*2700*/  USHF.R.U32.HI UR14, URZ, UR20, UR16 ;  /* 0x000000143f0e7299 */ /* 0x000fe40008011610 */
[----:B------:R-:W-:Y:S02]  /*2710*/  UIADD3 UR13, UR13, -0x1, URZ ;  /* 0xffffffff0d0d7890 */ /* 0x000fe4000fffe03f */
[----:B------:R-:W-:Y:S02]  /*2720*/  USHF.R.U32.HI UR21, URZ, UR19, UR14 ;  /* 0x000000133f157299 */ /* 0x000fe4000801160e */
[----:B------:R-:W-:Y:S02]  /*2730*/  USHF.R.U64 UR16, UR15, UR20, UR16 ;  /* 0x000000140f107299 */ /* 0x000fe40008001210 */
[----:B------:R-:W-:Y:S02]  /*2740*/  ULOP3.LUT UR15, UR15, UR13, URZ, 0xc0, !UPT ;  /* 0x0000000d0f0f7292 */ /* 0x000fe4000f8ec03f */
[----:B------:R-:W-:Y:S01]  /*2750*/  LOP3.LUT R0, R23, UR21, RZ, 0xfc, !PT ;  /* 0x0000001517007c12 */ /* 0x000fe2000f8efcff */
[----:B------:R-:W-:-:S02]  /*2760*/  USHF.R.U64 UR14, UR16, UR19, UR14 ;  /* 0x00000013100e7299 */ /* 0x000fc4000800120e */
[----:B-1----:R-:W-:Y:S01]  /*2770*/  USEL UR11, UR40, UR18, !UP3 ;  /* 0x00000012280b7287 */ /* 0x002fe2000d800000 */
[----:B------:R-:W-:-:S13]  /*2780*/  ISETP.NE.U32.AND P1, PT, R0, RZ, PT ;  /* 0x000000ff0000720c */ /* 0x000fda0003f25070 */
[----:B------:R-:W-:Y:S05]  /*2790*/  @!P1 BRA `(.L_x_17) ;  /* 0x0000000000149947 */ /* 0x000fea0003800000 */
[----:B------:R-:W-:-:S07]  /*27a0*/  MOV R12, 0x27c0 ;  /* 0x000027c0000c7802 */ /* 0x000fce0000000f00 */
[----:B----45:R-:W-:Y:S05]  /*27b0*/  CALL.REL.NOINC `($__internal_0_$__cuda_sm20_div_u64) ;  /* 0x000000d0003c7944 */ /* 0x030fea0003c00000 */
[----:B------:R-:W-:-:S04]  /*27c0*/  IMAD.MOV R12, RZ, RZ, -R0 ;  /* 0x000000ffff0c7224 */ /* 0x000fc800078e0a00 */
[----:B------:R-:W-:Y:S01]  /*27d0*/  IMAD R12, R16, R12, UR14 ;  /* 0x0000000e100c7e24 */ /* 0x000fe2000f8e020c */
[----:B------:R-:W-:Y:S06]  /*27e0*/  BRA `(.L_x_18) ;  /* 0x0000000000507947 */ /* 0x000fec0003800000 */
.L_x_17:
[----:B------:R-:W1:Y:S01]  /*27f0*/  I2F.U32.RP R0, R16 ;  /* 0x0000001000007306 */ /* 0x000e620000209000 */
[----:B------:R-:W-:-:S07]  /*2800*/  ISETP.NE.U32.AND P3, PT, R16, RZ, PT ;  /* 0x000000ff1000720c */ /* 0x000fce0003f65070 */
[----:B-1----:R-:W1:Y:S02]  /*2810*/  MUFU.RCP R0, R0 ;  /* 0x0000000000007308 */ /* 0x002e640000001000 */
[----:B-1----:R-:W-:-:S06]  /*2820*/  IADD3 R2, R0, 0xffffffe, RZ ;  /* 0x0ffffffe00027810 */ /* 0x002fcc0007ffe0ff */
[----:B------:R1:W2:Y:S02]  /*2830*/  F2I.FTZ.U32.TRUNC.NTZ R3, R2 ;  /* 0x0000000200037305 */ /* 0x0002a4000021f000 */
[----:B-1----:R-:W-:Y:S02]  /*2840*/  IMAD.MOV.U32 R2, RZ, RZ, RZ ;  /* 0x000000ffff027224 */ /* 0x002fe400078e00ff */
[----:B--2---:R-:W-:-:S04]  /*2850*/  IMAD.MOV R15, RZ, RZ, -R3 ;  /* 0x000000ffff0f7224 */ /* 0x004fc800078e0a03 */
[----:B------:R-:W-:-:S04]  /*2860*/  IMAD R15, R15, R16, RZ ;  /* 0x000000100f0f7224 */ /* 0x000fc800078e02ff */
[----:B------:R-:W-:-:S06]  /*2870*/  IMAD.HI.U32 R3, R3, R15, R2 ;  /* 0x0000000f03037227 */ /* 0x000fcc00078e0002 */
[----:B------:R-:W-:-:S04]  /*2880*/  IMAD.HI.U32 R0, R3, UR14, RZ ;  /* 0x0000000e03007c27 */ /* 0x000fc8000f8e00ff */
[----:B------:R-:W-:-:S04]  /*2890*/  IMAD.MOV R3, RZ, RZ, -R0 ;  /* 0x000000ffff037224 */ /* 0x000fc800078e0a00 */
[----:B------:R-:W-:-:S05]  /*28a0*/  IMAD R3, R16, R3, UR14 ;  /* 0x0000000e10037e24 */ /* 0x000fca000f8e0203 */
[----:B------:R-:W-:-:S13]  /*28b0*/  ISETP.GE.U32.AND P1, PT, R3, R16, PT ;  /* 0x000000100300720c */ /* 0x000fda0003f26070 */
[----:B------:R-:W-:Y:S02]  /*28c0*/  @P1 IMAD.IADD R3, R3, 0x1, -R16 ;  /* 0x0000000103031824 */ /* 0x000fe400078e0a10 */
[----:B------:R-:W-:-:S03]  /*28d0*/  @P1 VIADD R0, R0, 0x1 ;  /* 0x0000000100001836 */ /* 0x000fc60000000000 */
[----:B------:R-:W-:-:S13]  /*28e0*/  ISETP.GE.U32.AND P2, PT, R3, R16, PT ;  /* 0x000000100300720c */ /* 0x000fda0003f46070 */
[----:B------:R-:W-:Y:S01]  /*28f0*/  @P2 VIADD R0, R0, 0x1 ;  /* 0x0000000100002836 */ /* 0x000fe20000000000 */
[----:B------:R-:W-:-:S05]  /*2900*/  @!P3 LOP3.LUT R0, RZ, R16, RZ, 0x33, !PT ;  /* 0x00000010ff00b212 */ /* 0x000fca00078e33ff */
[----:B------:R-:W-:-:S04]  /*2910*/  IMAD.MOV R12, RZ, RZ, -R0 ;  /* 0x000000ffff0c7224 */ /* 0x000fc800078e0a00 */
[----:B------:R-:W-:-:S07]  /*2920*/  IMAD R12, R16, R12, UR14 ;  /* 0x0000000e100c7e24 */ /* 0x000fce000f8e020c */
.L_x_18:
[----:B------:R-:W1:Y:S01]  /*2930*/  LDC R15, c[0x0][0x8a8] ;  /* 0x00022a00ff0f7b82 */ /* 0x000e620000000800 */
[----:B------:R-:W-:Y:S01]  /*2940*/  ULDC UR14, c[0x0][0x904] ;  /* 0x00024100000e7ab9 */ /* 0x000fe20000000800 */
[----:B------:R-:W-:Y:S01]  /*2950*/  UMOV UR13, 0xffffffff ;  /* 0xffffffff000d7882 */ /* 0x000fe20000000000 */
[----:B------:R-:W-:Y:S01]  /*2960*/  PLOP3.LUT P1, PT, PT, PT, UP3, 0x80, 0x0 ;  /* 0x000000000000781c */ /* 0x000fe20003f2f038 */
[----:B------:R-:W-:-:S04]  /*2970*/  USHF.L.U32 UR13, UR13, UR14, URZ ;  /* 0x0000000e0d0d7299 */ /* 0x000fc8000800063f */
[----:B------:R-:W2:Y:S02]  /*2980*/  LDC R17, c[0x0][0x8b8] ;  /* 0x00022e00ff117b82 */ /* 0x000ea40000000800 */
[----:B------:R-:W-:Y:S01]  /*2990*/  LOP3.LUT R2, RZ, UR13, RZ, 0x33, !PT ;  /* 0x0000000dff027c12 */ /* 0x000fe2000f8e33ff */
[----:B------:R-:W-:Y:S02]  /*29a0*/  UMOV UR13, 0x1 ;  /* 0x00000001000d7882 */ /* 0x000fe40000000000 */
[----:B------:R-:W-:Y:S01]  /*29b0*/  USHF.L.U32 UR13, UR13, UR14, URZ ;  /* 0x0000000e0d0d7299 */ /* 0x000fe2000800063f */
[----:B------:R-:W-:Y:S02]  /*29c0*/  LOP3.LUT R3, R2, UR16, RZ, 0xc0, !PT ;  /* 0x0000001002037c12 */ /* 0x000fe4000f8ec0ff */
[----:B------:R-:W-:Y:S01]  /*29d0*/  @P1 IMAD.U32 R18, RZ, RZ, UR6 ;  /* 0x00000006ff121e24 */ /* 0x000fe2000f8e00ff */
[----:B------:R-:W-:Y:S02]  /*29e0*/  @!P1 MOV R18, UR6 ;  /* 0x0000000600129c02 */ /* 0x000fe40008000f00 */
[----:B------:R-:W-:-:S02]  /*29f0*/  IMAD R0, R0, UR13, R3 ;  /* 0x0000000d00007c24 */ /* 0x000fc4000f8e0203 */
[----:B-1----:R-:W-:-:S04]  /*2a00*/  IMAD R12, R12, R15, UR15 ;  /* 0x0000000f0c0c7e24 */ /* 0x002fc8000f8e020f */
[----:B------:R-:W-:Y:S02]  /*2a10*/  @P1 IMAD.MOV.U32 R16, RZ, RZ, R12 ;  /* 0x000000ffff101224 */ /* 0x000fe400078e000c */
[----:B--2---:R-:W-:Y:S01]  /*2a20*/  IMAD R17, R0, R17, UR11 ;  /* 0x0000000b00117e24 */ /* 0x004fe2000f8e0211 */
[----:B------:R-:W-:-:S03]  /*2a30*/  UMOV UR11, 0x1 ;  /* 0x00000001000b7882 */ /* 0x000fc60000000000 */
[----:B------:R-:W-:Y:S02]  /*2a40*/  @!P1 IMAD.MOV.U32 R16, RZ, RZ, R17 ;  /* 0x000000ffff109224 */ /* 0x000fe400078e0011 */
[----:B------:R-:W-:-:S07]  /*2a50*/  @!P1 IMAD.MOV.U32 R17, RZ, RZ, R12 ;  /* 0x000000ffff119224 */ /* 0x000fce00078e000c */
.L_x_5:
[----:B------:R-:W-:-:S13]  /*2a60*/  ISETP.NE.AND P1, PT, RZ, UR11, PT ;  /* 0x0000000bff007c0c */ /* 0x000fda000bf25270 */
[----:B------:R-:W-:Y:S05]  /*2a70*/  @!P1 EXIT ;  /* 0x000000000000994d */ /* 0x000fea0003800000 */
[----:B------:R-:W1:Y:S02]  /*2a80*/  LDC.64 R14, c[0x0][0x290] ;  /* 0x0000a400ff0e7b82 */ /* 0x000e640000000a00 */
[----:B-1----:R-:W-:-:S05]  /*2a90*/  IMAD.WIDE R14, R18, 0xc, R14 ;  /* 0x0000000c120e7825 */ /* 0x002fca00078e020e */
[----:B------:R1:W5:Y:S04]  /*2aa0*/  LDG.E R2, desc[UR58][R14.64] ;  /* 0x0000003a0e027981 */ /* 0x000368000c1e1900 */
[----:B------:R1:W5:Y:S04]  /*2ab0*/  LDG.E R0, desc[UR58][R14.64+0x4] ;  /* 0x0000043a0e007981 */ /* 0x000368000c1e1900 */
[----:B------:R1:W5:Y:S01]  /*2ac0*/  LDG.E R19, desc[UR58][R14.64+0x8] ;  /* 0x0000083a0e137981 */ /* 0x000362000c1e1900 */
[----:B------:R-:W-:Y:S01]  /*2ad0*/  PLOP3.LUT P1, PT, PT, PT, UP1, 0x80, 0x0 ;  /* 0x000000000000781c */ /* 0x000fe20003f2f018 */
[----:B------:R-:W2:Y:S01]  /*2ae0*/  S2UR UR42, SR_CgaCtaId ;  /* 0x00000000002a79c3 */ /* 0x000ea20000008800 */
[----:B------:R-:W-:-:S11]  /*2af0*/  SHF.R.S32.HI R3, RZ, 0x1f, R18 ;  /* 0x0000001fff037819 */ /* 0x000fd60000011412 */
[----:B-1----:R-:W-:Y:S05]  /*2b00*/  @!P1 BRA `(.L_x_19) ;  /* 0x00000060003c9947 */ /* 0x002fea0003800000 */
[----:B------:R-:W-:-:S06]  /*2b10*/  UISETP.GT.U32.AND UP0, UPT, UR33, 0x1, UPT ;  /* 0x000000012100788c */ /* 0x000fcc000bf04070 */
[----:B------:R-:W-:-:S13]  /*2b20*/  PLOP3.LUT P0, PT, PT, PT, UP0, 0x80, 0x0 ;  /* 0x000000000000781c */ /* 0x000fda0003f0f008 */
[----:B--2---:R-:W-:Y:S05]  /*2b30*/  @P0 EXIT ;  /* 0x000000000000094d */ /* 0x004fea0003800000 */
.L_x_20:
[----:B------:R-:W-:-:S08]  /*2b40*/  NOP ;  /* 0x0000000000007918 */ /* 0x000fd00000000000 */
[----:B------:R-:W1:Y:S02]  /*2b50*/  USETMAXREG.TRY_ALLOC.CTAPOOL UP0, 0xe8 ;  /* 0x000000e8000079c8 */ /* 0x000e640008000600 */
[----:B-1----:R-:W-:-:S13]  /*2b60*/  PLOP3.LUT P0, PT, PT, PT, UP0, 0x80, 0x0 ;  /* 0x000000000000781c */ /* 0x002fda0003f0f008 */
[----:B------:R-:W-:Y:S05]  /*2b70*/  @!P0 BRA `(.L_x_20) ;  /* 0xfffffffc00f08947 */ /* 0x000fea000383ffff */
[----:B------:R-:W1:Y:S01]  /*2b80*/  SHFL.IDX PT, R13, R13, RZ, 0x1f ;  /* 0x00001fff0d0d7589 */ /* 0x000e6200000e0000 */
[----:B------:R-:W2:Y:S01]  /*2b90*/  S2UR UR4, SR_CTAID.Y ;  /* 0x00000000000479c3 */ /* 0x000ea20000002600 */
[----:B------:R-:W-:Y:S01]  /*2ba0*/  UMOV UR60, URZ ;  /* 0x0000003f003c7c82 */ /* 0x000fe20008000000 */
[----:B------:R-:W-:Y:S01]  /*2bb0*/  UMOV UR61, URZ ;  /* 0x0000003f003d7c82 */ /* 0x000fe20008000000 */
[----:B-1----:R-:W-:Y:S01]  /*2bc0*/  LOP3.LUT P0, RZ, R13, 0x3, RZ, 0xc0, !PT ;  /* 0x000000030dff7812 */ /* 0x002fe2000780c0ff */
[----:B--2---:R-:W-:-:S12]  /*2bd0*/  UIMAD UR4, UR4, UR41, UR40 ;  /* 0x00000029040472a4 */ /* 0x004fd8000f8e0228 */
[----:B------:R-:W-:Y:S05]  /*2be0*/  @P0 BRA `(.L_x_21) ;  /* 0x0000000000a40947 */ /* 0x000fea0003800000 */
[----:B------:R-:W-:Y:S01]  /*2bf0*/  ELECT P0, URZ, PT ;  /* 0x00000000003f782f */ /* 0x000fe20003800000 */
[----:B------:R-:W-:-:S12]  /*2c00*/  BSSY B0, `(.L_x_22) ;  /* 0x0000020000007945 */ /* 0x000fd80003800000 */
[----:B------:R-:W-:Y:S05]  /*2c10*/  @!P0 BRA `(.L_x_23) ;  /* 0x0000000000788947 */ /* 0x000fea0003800000 */
[----:B------:R-:W1:Y:S01]  /*2c20*/  S2UR UR6, SR_CgaCtaId ;  /* 0x00000000000679c3 */ /* 0x000e620000008800 */
[----:B------:R-:W-:Y:S01]  /*2c30*/  UISETP.NE.AND UP0, UPT, UR12, 0x1, UPT ;  /* 0x000000010c00788c */ /* 0x000fe2000bf05270 */
[----:B------:R-:W-:-:S06]  /*2c40*/  UMOV UR5, 0x400 ;  /* 0x0000040000057882 */ /* 0x000fcc0000000000 */
[----:B------:R-:W2:Y:S08]  /*2c50*/  LDC.64 R4, c[0x0][0x700] ;  /* 0x0001c000ff047b82 */ /* 0x000eb00000000a00 */
[----:B----4-:R-:W2:Y:S08]  /*2c60*/  LDC.64 R6, c[0x0][0x708] ;  /* 0x0001c200ff067b82 */ /* 0x010eb00000000a00 */
[----:B-----5:R-:W3:Y:S01]  /*2c70*/  LDC.64 R8, c[0x0][0x710] ;  /* 0x0001c400ff087b82 */ /* 0x020ee20000000a00 */
[----:B-1----:R-:W-:-:S04]  /*2c80*/  ULEA UR5, UR6, UR5, 0x18 ;  /* 0x0000000506057291 */ /* 0x002fc8000f8ec03f */
[----:B------:R-:W-:Y:S02]  /*2c90*/  UIADD3 UR6, UR5, 0x80, URZ ;  /* 0x0000008005067890 */ /* 0x000fe4000fffe03f */
[----:B------:R-:W-:Y:S01]  /*2ca0*/  @!UP0 UIADD3 UR6, UR5, URZ, URZ ;  /* 0x0000003f05068290 */ /* 0x000fe2000fffe03f */
[----:B------:R-:W3:Y:S08]  /*2cb0*/  LDC.64 R10, c[0x0][0x718] ;  /* 0x0001c600ff0a7b82 */ /* 0x000ef00000000a00 */
[----:B------:R-:W1:Y:S01]  /*2cc0*/  LDC.64 R12, c[0x0][0x720] ;  /* 0x0001c800ff0c7b82 */ /* 0x000e620000000a00 */
[----:B--2---:R2:W-:Y:S07]  /*2cd0*/  STS.128 [UR6+0x38700], R4 ;  /* 0x03870004ff007988 */ /* 0x0045ee0008000c06 */
[----:B------:R-:W1:Y:S08]  /*2ce0*/  LDC.64 R14, c[0x0][0x728] ;  /* 0x0001ca00ff0e7b82 */ /* 0x000e700000000a00 */
[----:B------:R-:W4:Y:S01]  /*2cf0*/  LDC.64 R20, c[0x0][0x730] ;  /* 0x0001cc00ff147b82 */ /* 0x000f220000000a00 */
[----:B---3--:R2:W-:Y:S07]  /*2d00*/  STS.128 [UR6+0x38710], R8 ;  /* 0x03871008ff007988 */ /* 0x0085ee0008000c06 */
[----:B------:R-:W4:Y:S08]  /*2d10*/  LDC.64 R22, c[0x0][0x738] ;  /* 0x0001ce00ff167b82 */ /* 0x000f300000000a00 */
[----:B------:R-:W3:Y:S01]  /*2d20*/  LDC.64 R24, c[0x0][0x740] ;  /* 0x0001d000ff187b82 */ /* 0x000ee20000000a00 */
[----:B-1----:R2:W-:Y:S07]  /*2d30*/  STS.128 [UR6+0x38720], R12 ;  /* 0x0387200cff007988 */ /* 0x0025ee0008000c06 */
[----:B------:R-:W3:Y:S08]  /*2d40*/  LDC.64 R26, c[0x0][0x748] ;  /* 0x0001d200ff1a7b82 */ /* 0x000ef00000000a00 */
[----:B------:R-:W1:Y:S01]  /*2d50*/  LDC.64 R28, c[0x0][0x750] ;  /* 0x0001d400ff1c7b82 */ /* 0x000e620000000a00 */
[----:B----4-:R2:W-:Y:S07]  /*2d60*/  STS.128 [UR6+0x38730], R20 ;  /* 0x03873014ff007988 */ /* 0x0105ee0008000c06 */
[----:B------:R-:W1:Y:S08]  /*2d70*/  LDC.64 R30, c[0x0][0x758] ;  /* 0x0001d600ff1e7b82 */ /* 0x000e700000000a00 */
[----:B------:R-:W4:Y:S01]  /*2d80*/  LDC.64 R36, c[0x0][0x760] ;  /* 0x0001d800ff247b82 */ /* 0x000f220000000a00 */
[----:B---3--:R2:W-:Y:S07]  /*2d90*/  STS.128 [UR6+0x38740], R24 ;  /* 0x03874018ff007988 */ /* 0x0085ee0008000c06 */
[----:B------:R-:W4:Y:S08]  /*2da0*/  LDC.64 R38, c[0x0][0x768] ;  /* 0x0001da00ff267b82 */ /* 0x000f300000000a00 */
[----:B------:R-:W3:Y:S01]  /*2db0*/  LDC.64 R40, c[0x0][0x770] ;  /* 0x0001dc00ff287b82 */ /* 0x000ee20000000a00 */
[----:B-1----:R2:W-:Y:S07]  /*2dc0*/  STS.128 [UR6+0x38750], R28 ;  /* 0x0387501cff007988 */ /* 0x0025ee0008000c06 */
[----:B------:R-:W3:Y:S01]  /*2dd0*/  LDC.64 R42, c[0x0][0x778] ;  /* 0x0001de00ff2a7b82 */ /* 0x000ee20000000a00 */
[----:B----4-:R2:W-:Y:S04]  /*2de0*/  STS.128 [UR6+0x38760], R36 ;  /* 0x03876024ff007988 */ /* 0x0105e80008000c06 */
[----:B---3--:R2:W-:Y:S02]  /*2df0*/  STS.128 [UR6+0x38770], R40 ;  /* 0x03877028ff007988 */ /* 0x0085e40008000c06 */
.L_x_23:
[----:B------:R-:W-:Y:S05]  /*2e00*/  BSYNC B0 ;  /* 0x0000000000007941 */ /* 0x000fea0003800000 */
.L_x_22:
[----:B------:R-:W-:Y:S01]  /*2e10*/  UISETP.NE.AND UP0, UPT, UR12, 0x1, UPT ;  /* 0x000000010c00788c */ /* 0x000fe2000bf05270 */
[----:B------:R-:W-:Y:S01]  /*2e20*/  NOP ;  /* 0x0000000000007918 */ /* 0x000fe20000000000 */
[----:B------:R-:W-:Y:S01]  /*2e30*/  ULDC UR5, c[0x0][0x884] ;  /* 0x0002210000057ab9 */ /* 0x000fe20000000800 */
[----:B------:R-:W-:Y:S01]  /*2e40*/  ULDC.64 UR60, c[0x0][0x800] ;  /* 0x00020000003c7ab9 */ /* 0x000fe20000000a00 */
[----:B------:R-:W-:-:S04]  /*2e50*/  USEL UR5, UR5, URZ, UP0 ;  /* 0x0000003f05057287 */ /* 0x000fc80008000000 */
[----:B------:R-:W-:-:S04]  /*2e60*/  UIADD3 UR5, UR4, UR5, URZ ;  /* 0x0000000504057290 */ /* 0x000fc8000fffe03f */
[----:B------:R-:W-:-:S12]  /*2e70*/  UIMAD.WIDE UR60, UR5, 0x80, UR60 ;  /* 0x00000080053c78a5 */ /* 0x000fd8000f8e023c */
.L_x_21:
[----:B------:R-:W-:-:S13]  /*2e80*/  ISETP.NE.AND P0, PT, RZ, UR55, PT ;  /* 0x00000037ff007c0c */ /* 0x000fda000bf05270 */
[----:B------:R-:W-:Y:S05]  /*2e90*/  @P0 BRA `(.L_x_24) ;  /* 0x00000004001c0947 */ /* 0x000fea0003800000 */
[----:B------:R-:W-:Y:S01]  /*2ea0*/  ELECT P0, URZ, PT ;  /* 0x00000000003f782f */ /* 0x000fe20003800000 */
[----:B------:R-:W-:-:S12]  /*2eb0*/  BSSY B0, `(.L_x_25) ;  /* 0x0000030000007945 */ /* 0x000fd80003800000 */
[----:B------:R-:W-:Y:S05]  /*2ec0*/  @!P0 BRA `(.L_x_26) ;  /* 0x0000000000b88947 */ /* 0x000fea0003800000 */
[C---:B--2---:R-:W-:Y:S01]  /*2ed0*/  IMAD.SHL.U32 R4, R18.reuse, 0x8, RZ ;  /* 0x0000000812047824 */ /* 0x044fe200078e00ff */
[----:B------:R-:W-:Y:S01]  /*2ee0*/  ULDC.64 UR4, c[0x0][0x820] ;  /* 0x0002080000047ab9 */ /* 0x000fe20000000a00 */
[----:B------:R-:W-:-:S03]  /*2ef0*/  SHF.L.U64.HI R3, R18, 0x3, R3 ;  /* 0x0000000312037819 */ /* 0x000fc60000010203 */
[----:B----4-:R-:W-:-:S04]  /*2f00*/  IADD3 R6, P0, R4, UR4, RZ ;  /* 0x0000000404067c10 */ /* 0x010fc8000ff1e0ff */
[----:B------:R-:W-:Y:S01]  /*2f10*/  IADD3.X R7, R3, UR5, RZ, P0, !PT ;  /* 0x0000000503077c10 */ /* 0x000fe200087fe4ff */
[----:B------:R-:W-:-:S05]  /*2f20*/  ULDC.64 UR4, c[0x0][0x818] ;  /* 0x0002060000047ab9 */ /* 0x000fca0000000a00 */
[----:B------:R-:W2:Y:S01]  /*2f30*/  LDG.E.64 R6, desc[UR58][R6.64] ;  /* 0x0000003a06067981 */ /* 0x000ea2000c1e1b00 */
[----:B------:R-:W-:-:S04]  /*2f40*/  IADD3 R4, P0, R4, UR4, RZ ;  /* 0x0000000404047c10 */ /* 0x000fc8000ff1e0ff */
[----:B------:R-:W-:-:S06]  /*2f50*/  IADD3.X R5, R3, UR5, RZ, P0, !PT ;  /* 0x0000000503057c10 */ /* 0x000fcc00087fe4ff */
[----:B------:R-:W3:Y:S01]  /*2f60*/  LDG.E.64 R4, desc[UR58][R4.64] ;  /* 0x0000003a04047981 */ /* 0x000ee2000c1e1b00 */
[----:B------:R-:W1:Y:S01]  /*2f70*/  S2UR UR5, SR_CgaCtaId ;  /* 0x00000000000579c3 */ /* 0x000e620000008800 */
[----:B------:R-:W-:Y:S01]  /*2f80*/  UISETP.NE.AND UP0, UPT, UR12, 0x1, UPT ;  /* 0x000000010c00788c */ /* 0x000fe2000bf05270 */
[----:B-----5:R-:W-:Y:S01]  /*2f90*/  VIADD R9, R0, 0xffffffff ;  /* 0xffffffff00097836 */ /* 0x020fe20000000000 */
[----:B------:R-:W-:Y:S01]  /*2fa0*/  UMOV UR4, 0x400 ;  /* 0x0000040000047882 */ /* 0x000fe20000000000 */
[----:B------:R-:W-:Y:S01]  /*2fb0*/  CS2R R10, SRZ ;  /* 0x00000000000a7805 */ /* 0x000fe2000001ff00 */
[----:B-1----:R-:W-:-:S04]  /*2fc0*/  ULEA UR4, UR5, UR4, 0x18 ;  /* 0x0000000405047291 */ /* 0x002fc8000f8ec03f */
[----:B------:R-:W-:-:S03]  /*2fd0*/  UIADD3 UR5, UR4, 0x80, URZ ;  /* 0x0000008004057890 */ /* 0x000fc6000fffe03f */
[----:B------:R-:W-:-:S04]  /*2fe0*/  @!UP0 UIADD3 UR5, UR4, URZ, URZ ;  /* 0x0000003f04058290 */ /* 0x000fc8000fffe03f */
[----:B------:R-:W-:-:S05]  /*2ff0*/  UIADD3 UR4, UR5, 0x38700, URZ ;  /* 0x0003870005047890 */ /* 0x000fca000fffe03f */
[----:B------:R-:W1:Y:S01]  /*3000*/  LDS R3, [UR5+0x3871c] ;  /* 0x03871c05ff037984 */ /* 0x000e620008000800 */
[----:B------:R-:W-:-:S03]  /*3010*/  IMAD.U32 R14, RZ, RZ, UR4 ;  /* 0x00000004ff0e7e24 */ /* 0x000fc6000f8e00ff */
[----:B------:R-:W-:Y:S02]  /*3020*/  STS [UR5+0x38730], RZ ;  /* 0x038730ffff007988 */ /* 0x000fe40008000805 */
[----:B------:R-:W-:-:S05]  /*3030*/  SHF.R.U64 R14, R14, 0x4, RZ ;  /* 0x000000040e0e7819 */ /* 0x000fca00000012ff */
[----:B------:R-:W-:Y:S04]  /*3040*/  STS [UR5+0x38710], R14 ;  /* 0x0387100eff007988 */ /* 0x000fe80008000805 */
[----:B------:R-:W-:Y:S01]  /*3050*/  STS [UR5+0x38714], R14 ;  /* 0x0387140eff007988 */ /* 0x000fe20008000805 */
[C---:B--2---:R-:W-:Y:S01]  /*3060*/  SHF.L.U64.HI R13, R6.reuse, 0x1, R7 ;  /* 0x00000001060d7819 */ /* 0x044fe20000010207 */
[----:B------:R-:W-:-:S03]  /*3070*/  IMAD.SHL.U32 R6, R6, 0x2, RZ ;  /* 0x0000000206067824 */ /* 0x000fc600078e00ff */
[----:B------:R-:W-:Y:S02]  /*3080*/  LOP3.LUT R13, R13, 0x1fffffff, RZ, 0xc0, !PT ;  /* 0x1fffffff0d0d7812 */ /* 0x000fe400078ec0ff */
[----:B------:R-:W-:Y:S02]  /*3090*/  LOP3.LUT R0, R6, 0xfffffffe, RZ, 0xc0, !PT ;  /* 0xfffffffe06007812 */ /* 0x000fe400078ec0ff */
[--C-:B------:R-:W-:Y:S02]  /*30a0*/  SHF.R.U32.HI R8, RZ, 0x4, R13.reuse ;  /* 0x00000004ff087819 */ /* 0x100fe4000001160d */
[----:B------:R-:W-:Y:S01]  /*30b0*/  SHF.R.U64 R0, R0, 0x4, R13 ;  /* 0x0000000400007819 */ /* 0x000fe2000000120d */
[----:B---3--:R-:W-:Y:S01]  /*30c0*/  STS.64 [UR5+0x38700], R4 ;  /* 0x03870004ff007988 */ /* 0x008fe20008000a05 */
[----:B-1----:R-:W-:-:S03]  /*30d0*/  LOP3.LUT R3, R3, 0xf, R8, 0xb8, !PT ;  /* 0x0000000f03037812 */ /* 0x002fc600078eb808 */
[----:B------:R-:W-:Y:S04]  /*30e0*/  STS [UR5+0x3870c], R0 ;  /* 0x03870c00ff007988 */ /* 0x000fe80008000805 */
[----:B------:R-:W-:Y:S04]  /*30f0*/  STS [UR5+0x3871c], R3 ;  /* 0x03871c03ff007988 */ /* 0x000fe80008000805 */
[----:B------:R-:W1:Y:S02]  /*3100*/  LDS R7, [UR5+0x3871c] ;  /* 0x03871c05ff077984 */ /* 0x000e640008000800 */
[----:B-1----:R-:W-:-:S05]  /*3110*/  LOP3.LUT R7, R7, 0xf0, RZ, 0xb8, !PT ;  /* 0x000000f007077812 */ /* 0x002fca00078eb8ff */
[----:B------:R-:W-:Y:S04]  /*3120*/  STS [UR5+0x3871c], R7 ;  /* 0x03871c07ff007988 */ /* 0x000fe80008000805 */
[----:B------:R-:W1:Y:S02]  /*3130*/  LDS R8, [UR5+0x3871c] ;  /* 0x03871c05ff087984 */ /* 0x000e640008000800 */
[----:B-1----:R-:W-:Y:S01]  /*3140*/  LOP3.LUT R15, R8, 0xf00, RZ, 0xb8, !PT ;  /* 0x00000f00080f7812 */ /* 0x002fe200078eb8ff */
[----:B------:R-:W-:-:S04]  /*3150*/  VIADD R8, R2, 0xffffffff ;  /* 0xffffffff02087836 */ /* 0x000fc80000000000 */
[----:B------:R-:W-:Y:S04]  /*3160*/  STS.64 [UR5+0x38718], R14 ;  /* 0x0387180eff007988 */ /* 0x000fe80008000a05 */
[----:B------:R-:W1:Y:S04]  /*3170*/  LDS R12, [UR5+0x3871c] ;  /* 0x03871c05ff0c7984 */ /* 0x000e680008000800 */
[----:B------:R3:W-:Y:S01]  /*3180*/  STS.128 [UR5+0x38720], R8 ;  /* 0x03872008ff007988 */ /* 0x0007e20008000c05 */
[----:B-1----:R-:W-:-:S05]  /*3190*/  LOP3.LUT R12, R12, 0xf000, RZ, 0xb8, !PT ;  /* 0x0000f0000c0c7812 */ /* 0x002fca00078eb8ff */
[----:B------:R3:W-:Y:S02]  /*31a0*/  STS [UR5+0x3871c], R12 ;  /* 0x03871c0cff007988 */ /* 0x0007e40008000805 */
.L_x_26:
[----:B------:R-:W-:Y:S05]  /*31b0*/  BSYNC B0 ;  /* 0x0000000000007941 */ /* 0x000fea0003800000 */
.L_x_25:
[----:B------:R-:W-:Y:S01]  /*31c0*/  ELECT P0, URZ, PT ;  /* 0x00000000003f782f */ /* 0x000fe20003800000 */
[----:B------:R-:W-:Y:S01]  /*31d0*/  NOP ;  /* 0x0000000000007918 */ /* 0x000fe20000000000 */
[----:B------:R-:W-:Y:S11]  /*31e0*/  BSSY B0, `(.L_x_27) ;  /* 0x0000004000007945 */ /* 0x000ff60003800000 */
[----:B------:R-:W-:Y:S05]  /*31f0*/  @!P0 BRA `(.L_x_28) ;  /* 0x0000000000088947 */ /* 0x000fea0003800000 */
[----:B------:R0:W-:Y:S01]  /*3200*/  UTMACMDFLUSH ;  /* 0x00000000000079b7 */ /* 0x0001e20000000000 */
[----:B------:R-:W-:-:S04]  /*3210*/  DEPBAR.LE SB0, 0x0 ;  /* 0x000080000000791a */ /* 0x000fc80000000000 */
.L_x_28:
[----:B------:R-:W-:Y:S05]  /*3220*/  BSYNC B0 ;  /* 0x0000000000007941 */ /* 0x000fea0003800000 */
.L_x_27:
[----:B------:R-:W1:Y:S01]  /*3230*/  S2UR UR5, SR_CgaCtaId ;  /* 0x00000000000579c3 */ /* 0x000e620000008800 */
[----:B-----5:R-:W2:Y:S01]  /*3240*/  S2R R0, SR_LANEID ;  /* 0x0000000000007919 */ /* 0x020ea20000000000 */
[----:B------:R-:W-:Y:S01]  /*3250*/  UISETP.NE.AND UP0, UPT, UR12, 0x1, UPT ;  /* 0x000000010c00788c */ /* 0x000fe2000bf05270 */
[----:B------:R-:W-:Y:S02]  /*3260*/  UMOV UR4, 0x400 ;  /* 0x0000040000047882 */ /* 0x000fe40000000000 */
[----:B-1----:R-:W-:-:S04]  /*3270*/  ULEA UR4, UR5, UR4, 0x18 ;  /* 0x0000000405047291 */ /* 0x002fc8000f8ec03f */
[----:B------:R-:W-:-:S04]  /*3280*/  UIADD3 UR5, UR4, 0x80, URZ ;  /* 0x0000008004057890 */ /* 0x000fc8000fffe03f */
[----:B------:R-:W-:Y:S01]  /*3290*/  @!UP0 UIADD3 UR5, UR4, URZ, URZ ;  /* 0x0000003f04058290 */ /* 0x000fe2000fffe03f */
[----:B--2---:R-:W-:-:S05]  /*32a0*/  IMAD.SHL.U32 R0, R0, 0x4, RZ ;  /* 0x0000000400007824 */ /* 0x004fca00078e00ff */
[----:B------:R-:W-:Y:S01]  /*32b0*/  IMAD.U32 R3, RZ, RZ, UR5 ;  /* 0x00000005ff037e24 */ /* 0x000fe2000f8e00ff */
[----:B------:R-:W-:-:S04]  /*32c0*/  IADD3 R2, P0, R0, UR60, RZ ;  /* 0x0000003c00027c10 */ /* 0x000fc8000ff1e0ff */
[----:B------:R-:W-:Y:S02]  /*32d0*/  IADD3 R4, R0, 0x38700, R3 ;  /* 0x0003870000047810 */ /* 0x000fe40007ffe003 */
[----:B------:R-:W-:-:S03]  /*32e0*/  IADD3.X R3, RZ, UR61, RZ, P0, !PT ;  /* 0x0000003dff037c10 */ /* 0x000fc600087fe4ff */
[----:B------:R-:W1:Y:S04]  /*32f0*/  LDS R5, [R4] ;  /* 0x0000000004057984 */ /* 0x000e680000000800 */
[----:B-1----:R1:W5:Y:S02]  /*3300*/  ATOMG.E.EXCH.STRONG.GPU PT, RZ, [R2], R5 ;  /* 0x0000000502ff73a8 */ /* 0x00236400041ee100 */
.L_x_24:
[----:B-----5:R-:W-:Y:S01]  /*3310*/  SHF.R.S32.HI R0, RZ, 0x1f, R33 ;  /* 0x0000001fff007819 */ /* 0x020fe20000011421 */
[----:B------:R-:W3:Y:S01]  /*3320*/  S2UR UR43, SR_CgaCtaId ;  /* 0x00000000002b79c3 */ /* 0x000ee20000008800 */
[----:B------:R-:W-:Y:S01]  /*3330*/  UISETP.NE.AND UP0, UPT, UR12, 0x1, UPT ;  /* 0x000000010c00788c */ /* 0x000fe2000bf05270 */
[----:B------:R-:W-:Y:S01]  /*3340*/  IMAD.MOV.U32 R154, RZ, RZ, RZ ;  /* 0x000000ffff9a7224 */ /* 0x000fe200078e00ff */
[----:B------:R-:W-:Y:S01]  /*3350*/  LEA.HI R0, R0, R33, RZ, 0x8 ;  /* 0x0000002100007211 */ /* 0x000fe200078f40ff */
[----:B------:R-:W-:Y:S01]  /*3360*/  UMOV UR47, 0x400 ;  /* 0x00000400002f7882 */ /* 0x000fe20000000000 */
[----:B------:R-:W-:Y:S02]  /*3370*/  ULOP3.LUT UR51, UR53, 0x1, URZ, 0xfc, !UPT ;  /* 0x0000000135337892 */ /* 0x000fe4000f8efc3f */
[----:B------:R-:W-:Y:S01]  /*3380*/  LOP3.LUT R0, R0, 0xffffff00, RZ, 0xc0, !PT ;  /* 0xffffff0000007812 */ /* 0x000fe200078ec0ff */
[----:B------:R-:W-:Y:S02]  /*3390*/  ULOP3.LUT UR50, UR54, 0x1, URZ, 0xfc, !UPT ;  /* 0x0000000136327892 */ /* 0x000fe4000f8efc3f */
[----:B------:R-:W-:-:S02]  /*33a0*/  ULOP3.LUT UR48, UR52, 0x1, URZ, 0xfc, !UPT ;  /* 0x0000000134307892 */ /* 0x000fc4000f8efc3f */
[----:B------:R-:W-:Y:S01]  /*33b0*/  IMAD.IADD R0, R33, 0x1, -R0 ;  /* 0x0000000121007824 */ /* 0x000fe200078e0a00 */
[----:B------:R-:W-:Y:S01]  /*33c0*/  UMOV UR36, URZ ;  /* 0x0000003f00247c82 */ /* 0x000fe20008000000 */
[----:B------:R-:W-:Y:S01]  /*33d0*/  UMOV UR56, URZ ;  /* 0x0000003f00387c82 */ /* 0x000fe20008000000 */
[----:B------:R-:W-:Y:S01]  /*33e0*/  UMOV UR37, URZ ;  /* 0x0000003f00257c82 */ /* 0x000fe20008000000 */
[C---:B-12---:R-:W-:Y:S01]  /*33f0*/  IMAD.SHL.U32 R5, R0.reuse, 0x40, RZ ;  /* 0x0000004000057824 */ /* 0x046fe200078e00ff */
[----:B------:R-:W-:Y:S01]  /*3400*/  SHF.R.S32.HI R3, RZ, 0x1f, R0 ;  /* 0x0000001fff037819 */ /* 0x000fe20000011400 */
[----:B------:R-:W-:Y:S01]  /*3410*/  UMOV UR38, URZ ;  /* 0x0000003f00267c82 */ /* 0x000fe20008000000 */
[-C--:B------:R-:W-:Y:S01]  /*3420*/  LEA.HI R2, R0, R0.reuse, RZ, 0x1 ;  /* 0x0000000000027211 */ /* 0x080fe200078f08ff */
[----:B------:R-:W-:Y:S01]  /*3430*/  UMOV UR39, URZ ;  /* 0x0000003f00277c82 */ /* 0x000fe20008000000 */
[----:B------:R-:W-:Y:S02]  /*3440*/  LEA.HI R4, R3, R0, RZ, 0x5 ;  /* 0x0000000003047211 */ /* 0x000fe400078f28ff */
[----:B------:R-:W-:Y:S01]  /*3450*/  SHF.R.S32.HI R2, RZ, 0x1, R2 ;  /* 0x00000001ff027819 */ /* 0x000fe20000011402 */
[----:B---3--:R-:W-:Y:S01]  /*3460*/  ULEA UR47, UR43, UR47, 0x18 ;  /* 0x0000002f2b2f7291 */ /* 0x008fe2000f8ec03f */
[----:B------:R-:W-:-:S02]  /*3470*/  SHF.R.S32.HI R4, RZ, 0x5, R4 ;  /* 0x00000005ff047819 */ /* 0x000fc40000011404 */
[-C--:B------:R-:W-:Y:S01]  /*3480*/  LEA.HI R7, R3, R0.reuse, RZ, 0x4 ;  /* 0x0000000003077211 */ /* 0x080fe200078f20ff */
[----:B------:R-:W-:Y:S01]  /*3490*/  UIADD3 UR49, UR47, 0x80, URZ ;  /* 0x000000802f317890 */ /* 0x000fe2000fffe03f */
[----:B------:R-:W-:Y:S01]  /*34a0*/  LOP3.LUT R5, R5, 0x40, RZ, 0xc0, !PT ;  /* 0x0000004005057812 */ /* 0x000fe200078ec0ff */
[----:B----4-:R-:W-:Y:S01]  /*34b0*/  IMAD.SHL.U32 R6, R4, 0x10, RZ ;  /* 0x0000001004067824 */ /* 0x010fe200078e00ff */
[----:B------:R-:W-:Y:S01]  /*34c0*/  SHF.R.S32.HI R8, RZ, 0x4, R7 ;  /* 0x00000004ff087819 */ /* 0x000fe20000011407 */
[----:B------:R-:W-:Y:S01]  /*34d0*/  IMAD.SHL.U32 R4, R2, 0x80, RZ ;  /* 0x0000008002047824 */ /* 0x000fe200078e00ff */
[----:B------:R-:W-:Y:S01]  /*34e0*/  LEA.HI R2, R3, R0, RZ, 0x3 ;  /* 0x0000000003027211 */ /* 0x000fe200078f18ff */
[----:B------:R-:W-:Y:S01]  /*34f0*/  @!UP0 UIADD3 UR49, UR47, URZ, URZ ;  /* 0x0000003f2f318290 */ /* 0x000fe2000fffe03f */
[----:B------:R-:W-:Y:S02]  /*3500*/  LEA.HI R9, R7, R8, RZ, 0x1 ;  /* 0x0000000807097211 */ /* 0x000fe400078f08ff */
[----:B------:R-:W-:Y:S01]  /*3510*/  LOP3.LUT R4, R4, 0x180, RZ, 0xc0, !PT ;  /* 0x0000018004047812 */ /* 0x000fe200078ec0ff */
[----:B------:R-:W-:Y:S01]  /*3520*/  UIADD3 UR49, UR49, 0x38700, URZ ;  /* 0x0003870031317890 */ /* 0x000fe2000fffe03f */
[----:B------:R-:W-:-:S02]  /*3530*/  LOP3.LUT R7, R5, 0x30, R6, 0xf8, !PT ;  /* 0x0000003005077812 */ /* 0x000fc400078ef806 */
[----:B------:R-:W-:Y:S02]  /*3540*/  LOP3.LUT R9, R9, 0x7ffffe, RZ, 0xc0, !PT ;  /* 0x007ffffe09097812 */ /* 0x000fe400078ec0ff */
[----:B------:R-:W-:Y:S02]  /*3550*/  LOP3.LUT R5, R4, R5, RZ, 0xfc, !PT ;  /* 0x0000000504057212 */ /* 0x000fe400078efcff */
[----:B------:R-:W-:Y:S01]  /*3560*/  LEA.HI R22, R3, R0, RZ, 0x7 ;  /* 0x0000000003167211 */ /* 0x000fe200078f38ff */
[----:B------:R-:W-:Y:S01]  /*3570*/  IMAD.IADD R9, R8, 0x1, -R9 ;  /* 0x0000000108097824 */ /* 0x000fe200078e0a09 */
[----:B------:R-:W-:Y:S02]  /*3580*/  LOP3.LUT R7, R7, 0x8, R2, 0xf8, !PT ;  /* 0x0000000807077812 */ /* 0x000fe400078ef802 */
[----:B------:R-:W-:Y:S02]  /*3590*/  SHF.R.U32.HI R5, RZ, 0x3, R5 ;  /* 0x00000003ff057819 */ /* 0x000fe40000011605 */
[----:B------:R-:W-:-:S02]  /*35a0*/  SHF.R.S32.HI R22, RZ, 0x7, R22 ;  /* 0x00000007ff167819 */ /* 0x000fc40000011416 */
[----:B------:R-:W-:Y:S01]  /*35b0*/  LOP3.LUT R5, R5, R7, R4, 0x1e, !PT ;  /* 0x0000000705057212 */ /* 0x000fe200078e1e04 */
[----:B------:R-:W-:Y:S01]  /*35c0*/  IMAD.MOV.U32 R4, RZ, RZ, 0x1 ;  /* 0x00000001ff047424 */ /* 0x000fe200078e00ff */
[----:B------:R-:W-:Y:S01]  /*35d0*/  IADD3 R152, R0, 0x1f, RZ ;  /* 0x0000001f00987810 */ /* 0x000fe20007ffe0ff */
[----:B------:R-:W-:-:S04]  /*35e0*/  IMAD R2, R22, 0x4, R9 ;  /* 0x0000000416027824 */ /* 0x000fc800078e0209 */
[----:B------:R-:W-:-:S07]  /*35f0*/  IMAD.U32 R23, R2, 0x200, R5 ;  /* 0x0000020002177824 */ /* 0x000fce00078e0005 */
.L_x_109:
[----:B-1-34-:R-:W1:Y:S02]  /*3600*/  LDC.64 R2, c[0x0][0x290] ;  /* 0x0000a400ff027b82 */ /* 0x01ae640000000a00 */
[----:B-1----:R-:W-:-:S05]  /*3610*/  IMAD.WIDE R2, R18, 0xc, R2 ;  /* 0x0000000c12027825 */ /* 0x002fca00078e0202 */
[----:B------:R-:W2:Y:S01]  /*3620*/  LDG.E R153, desc[UR58][R2.64+0x8] ;  /* 0x0000083a02997981 */ /* 0x000ea2000c1e1900 */
[----:B------:R-:W-:Y:S01]  /*3630*/  UMOV UR12, URZ ;  /* 0x0000003f000c7c82 */ /* 0x000fe20008000000 */
[----:B------:R-:W-:Y:S01]  /*3640*/  UMOV UR11, UR37 ;  /* 0x00000025000b7c82 */ /* 0x000fe20008000000 */
[--C-:B------:R-:W-:Y:S01]  /*3650*/  IMAD.MOV.U32 R155, RZ, RZ, R18.reuse ;  /* 0x000000ffff9b7224 */ /* 0x100fe200078e0012 */
[----:B-----5:R-:W1:Y:S01]  /*3660*/  SHFL.IDX PT, R0, R22, RZ, 0x1f ;  /* 0x00001fff16007589 */ /* 0x020e6200000e0000 */
[----:B------:R-:W-:Y:S02]  /*3670*/  SHF.R.S32.HI R19, RZ, 0x1f, R18 ;  /* 0x0000001fff137819 */ /* 0x000fe40000011412 */
[----:B------:R-:W-:Y:S02]  /*3680*/  CS2R R86, SRZ ;  /* 0x0000000000567805 */ /* 0x000fe4000001ff00 */
[----:B------:R-:W-:Y:S02]  /*3690*/  CS2R R88, SRZ ;  /* 0x0000000000587805 */ /* 0x000fe4000001ff00 */
[----:B------:R-:W-:-:S02]  /*36a0*/  CS2R R90, SRZ ;  /* 0x00000000005a7805 */ /* 0x000fc4000001ff00 */
[----:B------:R-:W-:Y:S02]  /*36b0*/  CS2R R92, SRZ ;  /* 0x00000000005c7805 */ /* 0x000fe4000001ff00 */
[----:B------:R-:W-:Y:S02]  /*36c0*/  CS2R R94, SRZ ;  /* 0x00000000005e7805 */ /* 0x000fe4000001ff00 */
[----:B------:R-:W-:Y:S02]  /*36d0*/  CS2R R96, SRZ ;  /* 0x0000000000607805 */ /* 0x000fe4000001ff00 */
        /* <DEDUP_REMOVED lines=16> */
[----:B-1----:R-:W-:Y:S01]  /*37e0*/  R2UR UR4, R0 ;  /* 0x00000000000472ca */ /* 0x002fe200000e0000 */
[----:B------:R-:W-:Y:S01]  /*37f0*/  IMAD.U32 R0, RZ, RZ, UR38 ;  /* 0x00000026ff007e24 */ /* 0x000fe2000f8e00ff */
        /* <DEDUP_REMOVED lines=10> */
[----:B------:R-:W-:Y:S01]  /*38a0*/  CS2R R150, SRZ ;  /* 0x0000000000967805 */ /* 0x000fe2000001ff00 */
[----:B------:R-:W-:Y:S01]  /*38b0*/  ULEA.HI UR5, UR4, UR4, URZ, 0x1 ;  /* 0x0000000404057291 */ /* 0x000fe2000f8f083f */
[----:B------:R-:W-:Y:S02]  /*38c0*/  CS2R R24, SRZ ;  /* 0x0000000000187805 */ /* 0x000fe4000001ff00 */
[----:B------:R-:W-:Y:S02]  /*38d0*/  CS2R R26, SRZ ;  /* 0x00000000001a7805 */ /* 0x000fe4000001ff00 */
[----:B------:R-:W-:Y:S01]  /*38e0*/  CS2R R28, SRZ ;  /* 0x00000000001c7805 */ /* 0x000fe2000001ff00 */
[----:B------:R-:W-:Y:S01]  /*38f0*/  ULOP3.LUT UR5, UR5, 0x1e, URZ, 0xc0, !UPT ;  /* 0x0000001e05057892 */ /* 0x000fe2000f8ec03f */
[----:B------:R-:W-:Y:S02]  /*3900*/  CS2R R30, SRZ ;  /* 0x00000000001e7805 */ /* 0x000fe4000001ff00 */
[----:B------:R-:W-:-:S02]  /*3910*/  CS2R R32, SRZ ;  /* 0x0000000000207805 */ /* 0x000fc4000001ff00 */
[----:B------:R-:W-:Y:S01]  /*3920*/  CS2R R34, SRZ ;  /* 0x0000000000227805 */ /* 0x000fe2000001ff00 */
[----:B------:R-:W-:Y:S01]  /*3930*/  UIADD3 UR5, UR4, -UR5, URZ ;  /* 0x8000000504057290 */ /* 0x000fe2000fffe03f */
        /* <DEDUP_REMOVED lines=25> */
[C---:B--2---:R-:W-:Y:S02]  /*3ad0*/  R2UR UR6, R153.reuse ;  /* 0x00000000990672ca */ /* 0x044fe400000e0000 */
[----:B------:R-:W-:-:S11]  /*3ae0*/  ISETP.GE.AND P0, PT, R153, 0x1, PT ;  /* 0x000000019900780c */ /* 0x000fd60003f06270 */
[----:B------:R-:W-:Y:S02]  /*3af0*/  UIADD3 UR4, UR6, 0x7f, URZ ;  /* 0x0000007f06047890 */ /* 0x000fe4000fffe03f */
[----:B------:R-:W-:Y:S02]  /*3b00*/  ULEA UR6, UR5, UR47, 0xd ;  /* 0x0000002f05067291 */ /* 0x000fe4000f8e683f */
[----:B------:R-:W-:Y:S02]  /*3b10*/  USHF.R.S32.HI UR5, URZ, 0x1f, UR4 ;  /* 0x0000001f3f057899 */ /* 0x000fe40008011404 */
[----:B------:R-:W-:Y:S02]  /*3b20*/  USHF.R.U32.HI UR6, URZ, 0x4, UR6 ;  /* 0x000000043f067899 */ /* 0x000fe40008011606 */
[----:B------:R-:W-:Y:S02]  /*3b30*/  ULEA.HI UR5, UR5, UR4, URZ, 0x7 ;  /* 0x0000000405057291 */ /* 0x000fe4000f8f383f */
[----:B------:R-:W-:-:S02]  /*3b40*/  ULOP3.LUT UR8, UR6, 0x3fff, URZ, 0xc0, !UPT ;  /* 0x00003fff06087892 */ /* 0x000fc4000f8ec03f */
[----:B------:R-:W-:Y:S01]  /*3b50*/  USHF.R.S32.HI UR9, URZ, 0x7, UR5 ;  /* 0x000000073f097899 */ /* 0x000fe20008011405 */
[----:B------:R-:W-:Y:S11]  /*3b60*/  @!P0 BRA `(.L_x_29) ;  /* 0x0000000400ec8947 */ /* 0x000ff60003800000 */
[----:B------:R-:W-:-:S06]  /*3b70*/  UISETP.NE.AND UP0, UPT, UR51, 0x3, UPT ;  /* 0x000000033300788c */ /* 0x000fcc000bf05270 */
[----:B------:R-:W-:-:S13]  /*3b80*/  PLOP3.LUT P1, PT, PT, PT, UP0, 0x80, 0x0 ;  /* 0x000000000000781c */ /* 0x000fda0003f2f008 */
[----:B------:R-:W-:Y:S05]  /*3b90*/  @!P1 BRA `(.L_x_30) ;  /* 0x0000000000049947 */ /* 0x000fea0003800000 */
[----:B------:R-:W-:Y:S01]  /*3ba0*/  BPT.TRAP 0x1 ;  /* 0x000000040000795c */ /* 0x000fe20000300000 */
.L_x_30:
[----:B------:R-:W-:Y:S01]  /*3bb0*/  ULEA UR4, UR37, UR47, 0x3 ;  /* 0x0000002f25047291 */ /* 0x000fe2000f8e183f */
[----:B------:R-:W-:-:S05]  /*3bc0*/  IMAD.U32 R0, RZ, RZ, UR38 ;  /* 0x00000026ff007e24 */ /* 0x000fca000f8e00ff */
[----:B------:R-:W-:-:S04]  /*3bd0*/  SHF.L.U32 R0, R0, 0x1f, RZ ;  /* 0x0000001f00007819 */ /* 0x000fc800000006ff */
[----:B------:R1:W2:Y:S01]  /*3be0*/  SYNCS.PHASECHK.TRANS64.TRYWAIT P0, [UR4+0x38480], R0 ;  /* 0x03848000ff0075a7 */ /* 0x0002a20008000144 */
[----:B------:R-:W-:Y:S05]  /*3bf0*/  @!P1 BRA `(.L_x_31) ;  /* 0x0000000000049947 */ /* 0x000fea0003800000 */
[----:B------:R-:W-:Y:S01]  /*3c00*/  BPT.TRAP 0x1 ;  /* 0x000000040000795c */ /* 0x000fe20000300000 */
.L_x_31:
[----:B--2---:R-:W-:Y:S05]  /*3c10*/  @P0 BRA `(.L_x_32) ;  /* 0x0000000000080947 */ /* 0x004fea0003800000 */
[----:B------:R-:W2:Y:S02]  /*3c20*/  SYNCS.PHASECHK.TRANS64.TRYWAIT P0, [UR4+0x38480], R0 ;  /* 0x03848000ff0075a7 */ /* 0x000ea40008000144 */
[----:B--2---:R-:W-:Y:S05]  /*3c30*/  @!P0 BRA `(.L_x_33) ;  /* 0x000000ac00588947 */ /* 0x004fea0003800000 */
.L_x_32:
[----:B------:R-:W-:Y:S01]  /*3c40*/  UIADD3 UR4, UR47, 0x20000, URZ ;  /* 0x000200002f047890 */ /* 0x000fe2000fffe03f */
[----:B------:R-:W-:Y:S01]  /*3c50*/  WARPGROUP.ARRIVE ;  /* 0x00000000000079c5 */ /* 0x000fe20000000000 */
[----:B------:R-:W-:Y:S02]  /*3c60*/  ULOP3.LUT UR10, UR8, 0x10000, URZ, 0xfc, !UPT ;  /* 0x00010000080a7892 */ /* 0x000fe4000f8efc3f */
[----:B------:R-:W-:Y:S02]  /*3c70*/  USHF.R.U32.HI UR4, URZ, 0x4, UR4 ;  /* 0x000000043f047899 */ /* 0x000fe40008011604 */
[----:B------:R-:W-:Y:S02]  /*3c80*/  ULEA UR10, UR37, UR10, 0xc ;  /* 0x0000000a250a7291 */ /* 0x000fe4000f8e603f */
[----:B------:R-:W-:Y:S01]  /*3c90*/  ULOP3.LUT UR4, UR4, 0x3fff, URZ, 0xc0, !UPT ;  /* 0x00003fff04047892 */ /* 0x000fe2000f8ec03f */
[----:B------:R-:W-:Y:S01]  /*3ca0*/  UMOV UR5, 0x40000040 ;  /* 0x4000004000057882 */ /* 0x000fe20000000000 */
[----:B------:R-:W-:-:S02]  /*3cb0*/  UMOV UR7, 0x40000040 ;  /* 0x4000004000077882 */ /* 0x000fc40000000000 */
[----:B------:R-:W-:Y:S01]  /*3cc0*/  ULOP3.LUT UR4, UR4, 0x10000, URZ, 0xfc, !UPT ;  /* 0x0001000004047892 */ /* 0x000fe2000f8efc3f */
[----:B------:R-:W-:-:S03]  /*3cd0*/  UMOV UR12, 0x1 ;  /* 0x00000001000c7882 */ /* 0x000fc60000000000 */
[----:B------:R-:W-:-:S03]  /*3ce0*/  ULEA UR11, UR37, UR4, 0xb ;  /* 0x00000004250b7291 */ /* 0x000fc6000f8e583f */
[----:B------:R-:W-:-:S04]  /*3cf0*/  UMOV UR4, UR10 ;  /* 0x0000000a00047c82 */ /* 0x000fc80008000000 */
[----:B------:R-:W-:Y:S02]  /*3d00*/  UMOV UR6, UR11 ;  /* 0x0000000b00067c82 */ /* 0x000fe40008000000 */
[----:B------:R-:W-:Y:S01]  /*3d10*/  HGMMA.64x128x16.F32 R88, gdesc[UR4], RZ, !UPT, gsb0 ;  /* 0x01e00000045879f0 */ /* 0x000fe2000c0008ff */
[----:B------:R-:W-:Y:S01]  /*3d20*/  UIADD3 UR4, UR10, 0x400, URZ ;  /* 0x000004000a047890 */ /* 0x000fe2000fffe03f */
[----:B------:R-:W-:Y:S01]  /*3d30*/  UMOV UR5, 0x40000040 ;  /* 0x4000004000057882 */ /* 0x000fe20000000000 */
[----:B------:R-:W-:Y:S02]  /*3d40*/  WARPGROUP.DEPBAR.LE gsb0, 0x0 ;  /* 0x00008000000079c5 */ /* 0x000fe40000010000 */
[----:B------:R-:W-:-:S07]  /*3d50*/  WARPGROUP.ARRIVE ;  /* 0x00000000000079c5 */ /* 0x000fce0000000000 */
[----:B------:R-:W-:Y:S01]  /*3d60*/  HGMMA.64x128x16.F32 R24, gdesc[UR4], RZ, !UPT, gsb0 ;  /* 0x01e00000041879f0 */ /* 0x000fe2000c0008ff */
[----:B------:R-:W-:Y:S02]  /*3d70*/  UIADD3 UR4, UR10, 0x2, URZ ;  /* 0x000000020a047890 */ /* 0x000fe4000fffe03f */
[----:B------:R-:W-:Y:S01]  /*3d80*/  UIADD3 UR6, UR11, 0x2, URZ ;  /* 0x000000020b067890 */ /* 0x000fe2000fffe03f */
[----:B------:R-:W-:Y:S01]  /*3d90*/  UMOV UR5, 0x40000040 ;  /* 0x4000004000057882 */ /* 0x000fe20000000000 */
[----:B------:R-:W-:Y:S01]  /*3da0*/  UMOV UR7, 0x40000040 ;  /* 0x4000004000077882 */ /* 0x000fe20000000000 */
[----:B------:R-:W-:Y:S02]  /*3db0*/  WARPGROUP.DEPBAR.LE gsb0, 0x0 ;  /* 0x00008000000079c5 */ /* 0x000fe40000010000 */
[----:B------:R-:W-:-:S06]  /*3dc0*/  WARPGROUP.ARRIVE ;  /* 0x00000000000079c5 */ /* 0x000fcc0000000000 */
[----:B------:R-:W-:Y:S01]  /*3dd0*/  HGMMA.64x128x16.F32 R88, gdesc[UR4], R88, gsb0 ;  /* 0x01e00000045879f0 */ /* 0x000fe20008000858 */
[----:B------:R-:W-:Y:S01]  /*3de0*/  UIADD3 UR4, UR10, 0x402, URZ ;  /* 0x000004020a047890 */ /* 0x000fe2000fffe03f */
[----:B------:R-:W-:Y:S01]  /*3df0*/  UMOV UR5, 0x40000040 ;  /* 0x4000004000057882 */ /* 0x000fe20000000000 */
[----:B------:R-:W-:Y:S02]  /*3e00*/  WARPGROUP.DEPBAR.LE gsb0, 0x0 ;  /* 0x00008000000079c5 */ /* 0x000fe40000010000 */
[----:B------:R-:W-:-:S07]  /*3e10*/  WARPGROUP.ARRIVE ;  /* 0x00000000000079c5 */ /* 0x000fce0000000000 */
[----:B------:R-:W-:Y:S01]  /*3e20*/  HGMMA.64x128x16.F32 R24, gdesc[UR4], R24, gsb0 ;  /* 0x01e00000041879f0 */ /* 0x000fe20008000818 */
        /* <DEDUP_REMOVED lines=64> */
[----:B------:R-:W-:-:S04]  /*4230*/  UIADD3 UR11, UR37, 0x1, URZ ;  /* 0x00000001250b7890 */ /* 0x000fc8000fffe03f */
[----:B------:R-:W-:-:S04]  /*4240*/  UISETP.NE.AND UP0, UPT, UR11, 0x2, UPT ;  /* 0x000000020b00788c */ /* 0x000fc8000bf05270 */
[----:B------:R-:W-:Y:S01]  /*4250*/  USEL UR11, UR11, URZ, UP0 ;  /* 0x0000003f0b0b7287 */ /* 0x000fe20008000000 */
        /* <DEDUP_REMOVED lines=8> */
[----:B------:R-:W-:-:S04]  /*42e0*/  USEL UR4, URZ, 0x1, UP0 ;  /* 0x000000013f047887 */ /* 0x000fc80008000000 */
[----:B------:R-:W-:-:S06]  /*42f0*/  ULOP3.LUT UR4, UR38, UR4, URZ, 0x3c, !UPT ;  /* 0x0000000426047292 */ /* 0x000fcc000f8e3c3f */
[----:B-12---:R-:W-:Y:S01]  /*4300*/  IMAD.U32 R0, RZ, RZ, UR4 ;  /* 0x00000004ff007e24 */ /* 0x006fe2000f8e00ff */
[----:B------:R-:W-:-:S06]  /*4310*/  WARPGROUP.DEPBAR.LE gsb0, 0x0 ;  /* 0x00008000000079c5 */ /* 0x000fcc0000010000 */
.L_x_29:
[----:B------:R-:W-:-:S04]  /*4320*/  UISETP.LT.AND UP0, UPT, UR9, 0x1, UPT ;  /* 0x000000010900788c */ /* 0x000fc8000bf01270 */
[----:B------:R-:W-:-:S04]  /*4330*/  USEL UR4, UR9, 0x1, UP0 ;  /* 0x0000000109047887 */ /* 0x000fc80008000000 */
[----:B------:R-:W-:-:S04]  /*4340*/  UIADD3 UR9, UR9, -UR4, URZ ;  /* 0x8000000409097290 */ /* 0x000fc8000fffe03f */
[----:B------:R-:W-:-:S06]  /*4350*/  UISETP.GE.AND UP0, UPT, UR9, 0x1, UPT ;  /* 0x000000010900788c */ /* 0x000fcc000bf06270 */
[----:B------:R-:W-:-:S13]  /*4360*/  PLOP3.LUT P0, PT, PT, PT, UP0, 0x80, 0x0 ;  /* 0x000000000000781c */ /* 0x000fda0003f0f008 */
[----:B------:R-:W-:Y:S05]  /*4370*/  @!P0 BRA `(.L_x_34) ;  /* 0x00000008002c8947 */ /* 0x000fea0003800000 */
[----:B------:R-:W-:Y:S01]  /*4380*/  IMAD.U32 R2, RZ, RZ, UR9 ;  /* 0x00000009ff027e24 */ /* 0x000fe2000f8e00ff */
[----:B------:R-:W-:-:S06]  /*4390*/  UMOV UR10, UR37 ;  /* 0x00000025000a7c82 */ /* 0x000fcc0008000000 */
.L_x_41:
[----:B------:R-:W-:-:S06]  /*43a0*/  UISETP.NE.AND UP0, UPT, UR51, 0x3, UPT ;  /* 0x000000033300788c */ /* 0x000fcc000bf05270 */
[----:B------:R-:W-:-:S13]  /*43b0*/  PLOP3.LUT P1, PT, PT, PT, UP0, 0x80, 0x0 ;  /* 0x000000000000781c */ /* 0x000fda0003f2f008 */
[----:B-12---:R-:W-:Y:S05]  /*43c0*/  @!P1 BRA `(.L_x_35) ;  /* 0x0000000000049947 */ /* 0x006fea0003800000 */
[----:B------:R-:W-:Y:S01]  /*43d0*/  BPT.TRAP 0x1 ;  /* 0x000000040000795c */ /* 0x000fe20000300000 */
.L_x_35:
[----:B------:R-:W-:Y:S01]  /*43e0*/  ULEA UR4, UR11, UR47, 0x3 ;  /* 0x0000002f0b047291 */ /* 0x000fe2000f8e183f */
[----:B------:R-:W-:-:S08]  /*43f0*/  SHF.L.U32 R3, R0, 0x1f, RZ ;  /* 0x0000001f00037819 */ /* 0x000fd000000006ff */
[----:B------:R1:W2:Y:S01]  /*4400*/  SYNCS.PHASECHK.TRANS64.TRYWAIT P0, [UR4+0x38480], R3 ;  /* 0x03848003ff0075a7 */ /* 0x0002a20008000144 */
[----:B------:R-:W-:Y:S05]  /*4410*/  @!P1 BRA `(.L_x_36) ;  /* 0x0000000000049947 */ /* 0x000fea0003800000 */
[----:B------:R-:W-:Y:S01]  /*4420*/  BPT.TRAP 0x1 ;  /* 0x000000040000795c */ /* 0x000fe20000300000 */
.L_x_36:
[----:B--2---:R-:W-:Y:S05]  /*4430*/  @P0 BRA `(.L_x_37) ;  /* 0x0000000000080947 */ /* 0x004fea0003800000 */
[----:B------:R-:W2:Y:S02]  /*4440*/  SYNCS.PHASECHK.TRANS64.TRYWAIT P0, [UR4+0x38480], R3 ;  /* 0x03848003ff0075a7 */ /* 0x000ea40008000144 */
[----:B--2---:R-:W-:Y:S05]  /*4450*/  @!P0 BRA `(.L_x_38) ;  /* 0x000000a400688947 */ /* 0x004fea0003800000 */
.L_x_37:
[----:B------:R-:W-:Y:S01]  /*4460*/  UIADD3 UR4, UR47, 0x20000, URZ ;  /* 0x000200002f047890 */ /* 0x000fe2000fffe03f */
[----:B------:R-:W-:Y:S01]  /*4470*/  WARPGROUP.ARRIVE ;  /* 0x00000000000079c5 */ /* 0x000fe20000000000 */
[----:B------:R-:W-:Y:S02]  /*4480*/  ULOP3.LUT UR13, UR8, 0x10000, URZ, 0xfc, !UPT ;  /* 0x00010000080d7892 */ /* 0x000fe4000f8efc3f */
[----:B------:R-:W-:Y:S02]  /*4490*/  USHF.R.U32.HI UR4, URZ, 0x4, UR4 ;  /* 0x000000043f047899 */ /* 0x000fe40008011604 */
[----:B------:R-:W-:Y:S02]  /*44a0*/  UISETP.NE.U32.AND UP0, UPT, UR12, URZ, UPT ;  /* 0x0000003f0c00728c */ /* 0x000fe4000bf05070 */
[----:B------:R-:W-:Y:S02]  /*44b0*/  ULOP3.LUT UR4, UR4, 0x3fff, URZ, 0xc0, !UPT ;  /* 0x00003fff04047892 */ /* 0x000fe4000f8ec03f */
[----:B------:R-:W-:-:S02]  /*44c0*/  ULEA UR13, UR11, UR13, 0xc ;  /* 0x0000000d0b0d7291 */ /* 0x000fc4000f8e603f */
[----:B------:R-:W-:Y:S01]  /*44d0*/  ULOP3.LUT UR4, UR4, 0x10000, URZ, 0xfc, !UPT ;  /* 0x0001000004047892 */ /* 0x000fe2000f8efc3f */
[----:B------:R-:W-:Y:S01]  /*44e0*/  UMOV UR5, 0x40000040 ;  /* 0x4000004000057882 */ /* 0x000fe20000000000 */
[----:B------:R-:W-:Y:S02]  /*44f0*/  UMOV UR7, 0x40000040 ;  /* 0x4000004000077882 */ /* 0x000fe40000000000 */
[----:B------:R-:W-:-:S03]  /*4500*/  ULEA UR14, UR11, UR4, 0xb ;  /* 0x000000040b0e7291 */ /* 0x000fc6000f8e583f */
[----:B------:R-:W-:-:S04]  /*4510*/  UMOV UR4, UR13 ;  /* 0x0000000d00047c82 */ /* 0x000fc80008000000 */
[----:B------:R-:W-:Y:S02]  /*4520*/  UMOV UR6, UR14 ;  /* 0x0000000e00067c82 */ /* 0x000fe40008000000 */
[----:B------:R-:W-:Y:S01]  /*4530*/  HGMMA.64x128x16.F32 R88, gdesc[UR4], R88, UP0, gsb0 ;  /* 0x01e00000045879f0 */ /* 0x000fe2000b800858 */
[----:B------:R-:W-:Y:S01]  /*4540*/  UIADD3 UR4, UR13, 0x400, URZ ;  /* 0x000004000d047890 */ /* 0x000fe2000fffe03f */
[----:B------:R-:W-:Y:S01]  /*4550*/  UMOV UR5, 0x40000040 ;  /* 0x4000004000057882 */ /* 0x000fe20000000000 */
[----:B------:R-:W-:Y:S02]  /*4560*/  WARPGROUP.DEPBAR.LE gsb0, 0x0 ;  /* 0x00008000000079c5 */ /* 0x000fe40000010000 */
[----:B------:R-:W-:-:S07]  /*4570*/  WARPGROUP.ARRIVE ;  /* 0x00000000000079c5 */ /* 0x000fce0000000000 */
[----:B------:R-:W-:Y:S01]  /*4580*/  HGMMA.64x128x16.F32 R24, gdesc[UR4], R24, UP0, gsb0 ;  /* 0x01e00000041879f0 */ /* 0x000fe2000b800818 */
[----:B------:R-:W-:Y:S02]  /*4590*/  UIADD3 UR4, UR13, 0x2, URZ ;  /* 0x000000020d047890 */ /* 0x000fe4000fffe03f */
[----:B------:R-:W-:Y:S01]  /*45a0*/  UIADD3 UR6, UR14, 0x2, URZ ;  /* 0x000000020e067890 */ /* 0x000fe2000fffe03f */
[----:B------:R-:W-:Y:S01]  /*45b0*/  UMOV UR5, 0x40000040 ;  /* 0x4000004000057882 */ /* 0x000fe20000000000 */
[----:B------:R-:W-:Y:S01]  /*45c0*/  UMOV UR7, 0x40000040 ;  /* 0x4000004000077882 */ /* 0x000fe20000000000 */
[----:B------:R-:W-:Y:S02]  /*45d0*/  WARPGROUP.DEPBAR.LE gsb0, 0x0 ;  /* 0x00008000000079c5 */ /* 0x000fe40000010000 */
[----:B------:R-:W-:-:S06]  /*45e0*/  WARPGROUP.ARRIVE ;  /* 0x00000000000079c5 */ /* 0x000fcc0000000000 */
        /* <DEDUP_REMOVED lines=77> */
[----:B------:R-:W-:Y:S03]  /*4ac0*/  HGMMA.64x128x16.F32 R24, gdesc[UR4], R24, UP0, gsb0 ;  /* 0x01e00000041879f0 */ /* 0x000fe6000b800818 */
[----:B------:R-:W-:Y:S02]  /*4ad0*/  WARPGROUP.DEPBAR.LE gsb0, 0x0 ;  /* 0x00008000000079c5 */ /* 0x000fe40000010000 */
[----:B------:R-:W-:Y:S05]  /*4ae0*/  @!P1 BRA `(.L_x_39) ;  /* 0x0000000000049947 */ /* 0x000fea0003800000 */
[----:B------:R-:W-:Y:S01]  /*4af0*/  BPT.TRAP 0x1 ;  /* 0x000000040000795c */ /* 0x000fe20000300000 */
.L_x_39:
[----:B------:R-:W-:Y:S02]  /*4b00*/  UISETP.GT.U32.AND UP0, UPT, UR53, 0x1, UPT ;  /* 0x000000013500788c */ /* 0x000fe4000bf04070 */
[----:B------:R-:W-:-:S04]  /*4b10*/  ULEA UR4, UR10, UR47, 0x3 ;  /* 0x0000002f0a047291 */ /* 0x000fc8000f8e183f */
[----:B------:R-:W-:Y:S01]  /*4b20*/  UIADD3 UR4, UR4, 0x38490, URZ ;  /* 0x0003849004047890 */ /* 0x000fe2000fffe03f */
[----:B------:R-:W-:-:S03]  /*4b30*/  PLOP3.LUT P0, PT, PT, PT, UP0, 0x80, 0x0 ;  /* 0x000000000000781c */ /* 0x000fc60003f0f008 */
[----:B------:R-:W-:-:S09]  /*4b40*/  UPRMT UR4, URZ, 0x654, UR4 ;  /* 0x000006543f047896 */ /* 0x000fd20008000004 */
[----:B------:R-:W-:Y:S01]  /*4b50*/  SYNCS.ARRIVE.TRANS64.RED.A1T0 RZ, [UR4], RZ ;  /* 0x000000ffffff79a7 */ /* 0x000fe20008100404 */
[----:B------:R-:W-:Y:S05]  /*4b60*/  @P0 BRA `(.L_x_40) ;  /* 0x0000000000040947 */ /* 0x000fea0003800000 */
[----:B------:R-:W-:Y:S01]  /*4b70*/  BPT.TRAP 0x1 ;  /* 0x000000040000795c */ /* 0x000fe20000300000 */
.L_x_40:
[----:B------:R-:W-:Y:S01]  /*4b80*/  UIADD3 UR11, UR11, 0x1, URZ ;  /* 0x000000010b0b7890 */ /* 0x000fe2000fffe03f */
[C---:B------:R-:W-:Y:S01]  /*4b90*/  ISETP.GT.AND P0, PT, R2.reuse, 0x1, PT ;  /* 0x000000010200780c */ /* 0x040fe20003f04270 */
[----:B------:R-:W-:Y:S01]  /*4ba0*/  UIADD3 UR10, UR10, 0x1, URZ ;  /* 0x000000010a0a7890 */ /* 0x000fe2000fffe03f */
[----:B------:R-:W-:Y:S01]  /*4bb0*/  VIADD R2, R2, 0xffffffff ;  /* 0xffffffff02027836 */ /* 0x000fe20000000000 */
[----:B------:R-:W-:Y:S02]  /*4bc0*/  UISETP.NE.AND UP0, UPT, UR11, 0x2, UPT ;  /* 0x000000020b00788c */ /* 0x000fe4000bf05270 */
[----:B------:R-:W-:Y:S02]  /*4bd0*/  UISETP.NE.AND UP1, UPT, UR10, 0x2, UPT ;  /* 0x000000020a00788c */ /* 0x000fe4000bf25270 */
[----:B------:R-:W-:Y:S02]  /*4be0*/  USEL UR4, URZ, 0x1, UP0 ;  /* 0x000000013f047887 */ /* 0x000fe40008000000 */
[----:B------:R-:W-:-:S02]  /*4bf0*/  USEL UR11, UR11, URZ, UP0 ;  /* 0x0000003f0b0b7287 */ /* 0x000fc40008000000 */
[----:B------:R-:W-:Y:S02]  /*4c00*/  USEL UR10, UR10, URZ, UP1 ;  /* 0x0000003f0a0a7287 */ /* 0x000fe40008800000 */
[----:B------:R-:W-:Y:S01]  /*4c10*/  LOP3.LUT R0, R0, UR4, RZ, 0x3c, !PT ;  /* 0x0000000400007c12 */ /* 0x000fe2000f8e3cff */
[----:B------:R-:W-:Y:S09]  /*4c20*/  @P0 BRA `(.L_x_41) ;  /* 0xfffffff400dc0947 */ /* 0x000ff2000383ffff */
.L_x_34:
[----:B------:R-:W-:-:S13]  /*4c30*/  ISETP.GE.AND P0, PT, R153, 0x1, PT ;  /* 0x000000019900780c */ /* 0x000fda0003f06270 */
[----:B------:R-:W-:Y:S05]  /*4c40*/  @!P0 BRA `(.L_x_42) ;  /* 0x0000000000388947 */ /* 0x000fea0003800000 */
[----:B------:R-:W-:-:S06]  /*4c50*/  UISETP.NE.AND UP0, UPT, UR51, 0x3, UPT ;  /* 0x000000033300788c */ /* 0x000fcc000bf05270 */
[----:B------:R-:W-:-:S13]  /*4c60*/  PLOP3.LUT P0, PT, PT, PT, UP0, 0x80, 0x0 ;  /* 0x000000000000781c */ /* 0x000fda0003f0f008 */
[----:B------:R-:W-:Y:S05]  /*4c70*/  @!P0 BRA `(.L_x_43) ;  /* 0x0000000000048947 */ /* 0x000fea0003800000 */
[----:B------:R-:W-:Y:S01]  /*4c80*/  BPT.TRAP 0x1 ;  /* 0x000000040000795c */ /* 0x000fe20000300000 */
.L_x_43:
[----:B------:R-:W-:Y:S02]  /*4c90*/  UIADD3 UR9, UR9, UR37, URZ ;  /* 0x0000002509097290 */ /* 0x000fe4000fffe03f */
[----:B------:R-:W-:Y:S02]  /*4ca0*/  UISETP.GT.U32.AND UP0, UPT, UR53, 0x1, UPT ;  /* 0x000000013500788c */ /* 0x000fe4000bf04070 */
[----:B------:R-:W-:-:S04]  /*4cb0*/  USHF.L.U32 UR9, UR9, 0x3, URZ ;  /* 0x0000000309097899 */ /* 0x000fc8000800063f */
[----:B------:R-:W-:Y:S01]  /*4cc0*/  ULOP3.LUT UR9, UR9, 0x8, URZ, 0xc0, !UPT ;  /* 0x0000000809097892 */ /* 0x000fe2000f8ec03f */
[----:B------:R-:W-:-:S03]  /*4cd0*/  PLOP3.LUT P0, PT, PT, PT, UP0, 0x80, 0x0 ;  /* 0x000000000000781c */ /* 0x000fc60003f0f008 */
[----:B------:R-:W-:-:S04]  /*4ce0*/  UIADD3 UR9, UR47, 0x38490, UR9 ;  /* 0x000384902f097890 */ /* 0x000fc8000fffe009 */
[----:B------:R-:W-:-:S09]  /*4cf0*/  UPRMT UR9, URZ, 0x654, UR9 ;  /* 0x000006543f097896 */ /* 0x000fd20008000009 */
[----:B------:R-:W-:Y:S01]  /*4d00*/  SYNCS.ARRIVE.TRANS64.RED.A1T0 RZ, [UR9], RZ ;  /* 0x000000ffffff79a7 */ /* 0x000fe20008100409 */
[----:B------:R-:W-:Y:S05]  /*4d10*/  @P0 BRA `(.L_x_42) ;  /* 0x0000000000040947 */ /* 0x000fea0003800000 */
[----:B------:R-:W-:Y:S01]  /*4d20*/  BPT.TRAP 0x1 ;  /* 0x000000040000795c */ /* 0x000fe20000300000 */
.L_x_42:
[----:B------:R-:W-:Y:S01]  /*4d30*/  R2UR UR45, R16 ;  /* 0x00000000102d72ca */ /* 0x000fe200000e0000 */
[----:B------:R-:W-:Y:S01]  /*4d40*/  UIADD3 UR4, UR47, 0x30000, URZ ;  /* 0x000300002f047890 */ /* 0x000fe2000fffe03f */
[----:B------:R-:W-:Y:S02]  /*4d50*/  R2UR UR46, R17 ;  /* 0x00000000112e72ca */ /* 0x000fe400000e0000 */
[----:B------:R-:W-:Y:S01]  /*4d60*/  LOP3.LUT P0, RZ, R4, 0xff, RZ, 0xc0, !PT ;  /* 0x000000ff04ff7812 */ /* 0x000fe2000780c0ff */
[----:B------:R-:W-:-:S06]  /*4d70*/  ULOP3.LUT UP0, URZ, UR4, 0x3ff, URZ, 0xc0, !UPT ;  /* 0x000003ff043f7892 */ /* 0x000fcc000f80c03f */
[----:B------:R-:W-:Y:S02]  /*4d80*/  PLOP3.LUT P1, PT, PT, PT, UP0, 0x80, 0x0 ;  /* 0x000000000000781c */ /* 0x000fe40003f2f008 */
[----:B------:R-:W-:Y:S02]  /*4d90*/  USHF.L.U32 UR45, UR45, 0x8, URZ ;  /* 0x000000082d2d7899 */ /* 0x000fe4000800063f */
[----:B------:R-:W-:Y:S02]  /*4da0*/  USHF.L.U32 UR46, UR46, 0x7, URZ ;  /* 0x000000072e2e7899 */ /* 0x000fe4000800063f */
[----:B------:R-:W-:Y:S10]  /*4db0*/  @!P0 BRA `(.L_x_44) ;  /* 0x00000000000c8947 */ /* 0x000ff40003800000 */
[----:B------:R-:W-:-:S04]  /*4dc0*/  DEPBAR {5,4,3,2,1,0} ;  /* 0x0000003f0000791a */ /* 0x000fc80000000000 */
[----:B------:R3:W-:Y:S02]  /*4dd0*/  UTMACCTL.IV [UR60] ;  /* 0x000000003c0079b9 */ /* 0x0007e40008000000 */
[----:B---3--:R-:W-:Y:S01]  /*4de0*/  NOP ;  /* 0x0000000000007918 */ /* 0x008fe20000000000 */
.L_x_44:
[----:B------:R-:W-:Y:S05]  /*4df0*/  @!P1 BRA `(.L_x_45) ;  /* 0x00000000007c9947 */ /* 0x000fea0003800000 */
[----:B------:R-:W-:Y:S01]  /*4e00*/  MOV R2, 0x0 ;  /* 0x0000000000027802 */ /* 0x000fe20000000f00 */
[----:B------:R-:W-:Y:S01]  /*4e10*/  ULDC.64 UR4, c[0x4][0x68] ;  /* 0x01001a0000047ab9 */ /* 0x000fe20000000a00 */
[----:B------:R-:W-:Y:S01]  /*4e20*/  ULDC.64 UR6, c[0x4][0x8] ;  /* 0x0100020000067ab9 */ /* 0x000fe20000000a00 */
[----:B------:R-:W-:Y:S01]  /*4e30*/  IMAD.U32 R4, RZ, RZ, UR4 ;  /* 0x00000004ff047e24 */ /* 0x000fe2000f8e00ff */
[----:B------:R3:W4:Y:S01]  /*4e40*/  LDC.64 R14, c[0x4][R2] ;  /* 0x01000000020e7b82 */ /* 0x0007220000000a00 */
[----:B------:R-:W-:Y:S01]  /*4e50*/  IMAD.U32 R5, RZ, RZ, UR5 ;  /* 0x00000005ff057e24 */ /* 0x000fe2000f8e00ff */
[----:B------:R-:W-:Y:S01]  /*4e60*/  ULDC.64 UR4, c[0x4][0x70] ;  /* 0x01001c0000047ab9 */ /* 0x000fe20000000a00 */
[----:B------:R-:W-:Y:S01]  /*4e70*/  IMAD.U32 R10, RZ, RZ, UR6 ;  /* 0x00000006ff0a7e24 */ /* 0x000fe2000f8e00ff */
[----:B------:R-:W-:Y:S01]  /*4e80*/  MOV R7, UR5 ;  /* 0x0000000500077c02 */ /* 0x000fe20008000f00 */
[----:B--2---:R-:W-:Y:S02]  /*4e90*/  IMAD.U32 R6, RZ, RZ, UR4 ;  /* 0x00000004ff067e24 */ /* 0x004fe4000f8e00ff */
[----:B------:R-:W-:-:S02]  /*4ea0*/  IMAD.U32 R11, RZ, RZ, UR7 ;  /* 0x00000007ff0b7e24 */ /* 0x000fc4000f8e00ff */
[----:B------:R-:W-:Y:S02]  /*4eb0*/  IMAD.MOV.U32 R8, RZ, RZ, 0x70 ;  /* 0x00000070ff087424 */ /* 0x000fe400078e00ff */
[----:B------:R-:W-:Y:S02]  /*4ec0*/  IMAD.MOV.U32 R12, RZ, RZ, 0x1 ;  /* 0x00000001ff0c7424 */ /* 0x000fe400078e00ff */
[----:B---3--:R-:W-:-:S07]  /*4ed0*/  IMAD.MOV.U32 R13, RZ, RZ, RZ ;  /* 0x000000ffff0d7224 */ /* 0x008fce00078e00ff */
[----:B------:R-:W-:-:S07]  /*4ee0*/  LEPC R20, `(.L_x_46) ;  /* 0x000000001014794e */ /* 0x000fce0000000000 */
[----:B-1--4-:R-:W-:Y:S05]  /*4ef0*/  CALL.ABS.NOINC R14 ;  /* 0x000000000e007343 */ /* 0x012fea0003c00000 */
.L_x_46:
[----:B------:R-:W1:Y:S01]  /*4f00*/  LDC.64 R2, c[0x4][R2] ;  /* 0x0100000002027b82 */ /* 0x000e620000000a00 */
[----:B------:R-:W-:Y:S01]  /*4f10*/  ULDC.64 UR4, c[0x4][0x68] ;  /* 0x01001a0000047ab9 */ /* 0x000fe20000000a00 */
[----:B------:R-:W-:Y:S01]  /*4f20*/  ULDC.64 UR6, c[0x4][0x8] ;  /* 0x0100020000067ab9 */ /* 0x000fe20000000a00 */
[----:B------:R-:W-:Y:S01]  /*4f30*/  IMAD.U32 R4, RZ, RZ, UR4 ;  /* 0x00000004ff047e24 */ /* 0x000fe2000f8e00ff */
[----:B------:R-:W-:Y:S01]  /*4f40*/  MOV R10, UR6 ;  /* 0x00000006000a7c02 */ /* 0x000fe20008000f00 */
[----:B------:R-:W-:Y:S01]  /*4f50*/  IMAD.U32 R5, RZ, RZ, UR5 ;  /* 0x00000005ff057e24 */ /* 0x000fe2000f8e00ff */
[----:B------:R-:W-:Y:S01]  /*4f60*/  ULDC.64 UR4, c[0x4][0x70] ;  /* 0x01001c0000047ab9 */ /* 0x000fe20000000a00 */
[----:B------:R-:W-:Y:S02]  /*4f70*/  IMAD.U32 R11, RZ, RZ, UR7 ;  /* 0x00000007ff0b7e24 */ /* 0x000fe4000f8e00ff */
[----:B------:R-:W-:Y:S02]  /*4f80*/  IMAD.U32 R6, RZ, RZ, UR4 ;  /* 0x00000004ff067e24 */ /* 0x000fe4000f8e00ff */
[----:B------:R-:W-:-:S02]  /*4f90*/  IMAD.U32 R7, RZ, RZ, UR5 ;  /* 0x00000005ff077e24 */ /* 0x000fc4000f8e00ff */
[----:B------:R-:W-:Y:S02]  /*4fa0*/  IMAD.MOV.U32 R8, RZ, RZ, 0x70 ;  /* 0x00000070ff087424 */ /* 0x000fe400078e00ff */
[----:B------:R-:W-:Y:S02]  /*4fb0*/  IMAD.MOV.U32 R12, RZ, RZ, 0x1 ;  /* 0x00000001ff0c7424 */ /* 0x000fe400078e00ff */
[----:B------:R-:W-:-:S07]  /*4fc0*/  IMAD.MOV.U32 R13, RZ, RZ, RZ ;  /* 0x000000ffff0d7224 */ /* 0x000fce00078e00ff */
[----:B------:R-:W-:-:S07]  /*4fd0*/  LEPC R20, `(.L_x_45) ;  /* 0x000000001014794e */ /* 0x000fce0000000000 */
[----:B-1----:R-:W-:Y:S05]  /*4fe0*/  CALL.ABS.NOINC R2 ;  /* 0x0000000002007343 */ /* 0x002fea0003c00000 */
.L_x_45:
[----:B------:R-:W-:Y:S02]  /*4ff0*/  ULDC.64 UR4, c[0x0][0x590] ;  /* 0x0001640000047ab9 */ /* 0x000fe40000000a00 */
[----:B------:R-:W-:-:S04]  /*5000*/  ISETP.NE.U32.AND P0, PT, RZ, UR4, PT ;  /* 0x00000004ff007c0c */ /* 0x000fc8000bf05070 */
[----:B------:R-:W-:-:S13]  /*5010*/  ISETP.NE.AND.EX P0, PT, RZ, UR5, PT, P0 ;  /* 0x00000005ff007c0c */ /* 0x000fda000bf05300 */
[----:B------:R-:W-:Y:S05]  /*5020*/  @!P0 BRA `(.L_x_47) ;  /* 0x0000000000148947 */ /* 0x000fea0003800000 */
[----:B------:R-:W-:-:S04]  /*5030*/  LEA R2, P0, R18, UR4, 0x3 ;  /* 0x0000000412027c11 */ /* 0x000fc8000f8018ff */
[----:B-12---:R-:W-:-:S06]  /*5040*/  LEA.HI.X R3, R18, UR5, R19, 0x3, P0 ;  /* 0x0000000512037c11 */ /* 0x006fcc00080f1c13 */
[----:B------:R-:W2:Y:S04]  /*5050*/  LDG.E.64 R2, desc[UR58][R2.64] ;  /* 0x0000003a02027981 */ /* 0x000ea8000c1e1b00 */
[----:B--2---:R1:W5:Y:S01]  /*5060*/  LD.E R0, desc[UR58][R2.64] ;  /* 0x0000003a02007980 */ /* 0x004362000c101900 */
[----:B------:R-:W-:Y:S05]  /*5070*/  BRA `(.L_x_48) ;  /* 0x0000000000307947 */ /* 0x000fea0003800000 */
.L_x_47:
[----:B------:R-:W-:Y:S02]  /*5080*/  ULDC.64 UR4, c[0x0][0x588] ;  /* 0x0001620000047ab9 */ /* 0x000fe40000000a00 */
[----:B------:R-:W-:-:S04]  /*5090*/  ISETP.NE.U32.AND P0, PT, RZ, UR4, PT ;  /* 0x00000004ff007c0c */ /* 0x000fc8000bf05070 */
[----:B------:R-:W-:-:S13]  /*50a0*/  ISETP.NE.AND.EX P0, PT, RZ, UR5, PT, P0 ;  /* 0x00000005ff007c0c */ /* 0x000fda000bf05300 */
[----:B------:R-:W-:Y:S05]  /*50b0*/  @!P0 BRA `(.L_x_49) ;  /* 0x0000000000188947 */ /* 0x000fea0003800000 */
[----:B-12---:R-:W1:Y:S01]  /*50c0*/  LDC.64 R2, c[0x0][0x588] ;  /* 0x00016200ff027b82 */ /* 0x006e620000000a00 */
[----:B------:R-:W-:Y:S02]  /*50d0*/  ULDC UR4, c[0x0][0x598] ;  /* 0x0001660000047ab9 */ /* 0x000fe40000000800 */
[----:B------:R-:W-:-:S04]  /*50e0*/  IMAD R5, R18, UR4, RZ ;  /* 0x0000000412057c24 */ /* 0x000fc8000f8e02ff */
[----:B-1----:R-:W-:-:S05]  /*50f0*/  IMAD.WIDE R2, R5, 0x4, R2 ;  /* 0x0000000405027825 */ /* 0x002fca00078e0202 */
[----:B------:R2:W5:Y:S01]  /*5100*/  LDG.E R0, desc[UR58][R2.64] ;  /* 0x0000003a02007981 */ /* 0x000562000c1e1900 */
[----:B------:R-:W-:Y:S05]  /*5110*/  BRA `(.L_x_48) ;  /* 0x0000000000087947 */ /* 0x000fea0003800000 */
.L_x_49:
[----:B------:R-:W-:Y:S02]  /*5120*/  ULDC UR4, c[0x0][0x580] ;  /* 0x0001600000047ab9 */ /* 0x000fe40000000800 */
[----:B------:R-:W-:-:S07]  /*5130*/  IMAD.U32 R0, RZ, RZ, UR4 ;  /* 0x00000004ff007e24 */ /* 0x000fce000f8e00ff */
.L_x_48:
[----:B------:R-:W-:Y:S02]  /*5140*/  ULDC.64 UR4, c[0x0][0x5b8] ;  /* 0x00016e0000047ab9 */ /* 0x000fe40000000a00 */
[----:B------:R-:W-:-:S04]  /*5150*/  ISETP.NE.U32.AND P0, PT, RZ, UR4, PT ;  /* 0x00000004ff007c0c */ /* 0x000fc8000bf05070 */
[----:B------:R-:W-:-:S13]  /*5160*/  ISETP.NE.AND.EX P0, PT, RZ, UR5, PT, P0 ;  /* 0x00000005ff007c0c */ /* 0x000fda000bf05300 */
[----:B------:R-:W-:Y:S05]  /*5170*/  @!P0 BRA `(.L_x_50) ;  /* 0x0000000000148947 */ /* 0x000fea0003800000 */
[----:B------:R-:W-:-:S04]  /*5180*/  LEA R4, P0, R18, UR4, 0x3 ;  /* 0x0000000412047c11 */ /* 0x000fc8000f8018ff */
[----:B------:R-:W-:-:S05]  /*5190*/  LEA.HI.X R5, R18, UR5, R19, 0x3, P0 ;  /* 0x0000000512057c11 */ /* 0x000fca00080f1c13 */
[----:B-12---:R-:W2:Y:S04]  /*51a0*/  LDG.E.64 R2, desc[UR58][R4.64] ;  /* 0x0000003a04027981 */ /* 0x006ea8000c1e1b00 */
[----:B--2---:R2:W5:Y:S01]  /*51b0*/  LD.E R2, desc[UR58][R2.64] ;  /* 0x0000003a02027980 */ /* 0x004562000c101900 */
[----:B------:R-:W-:Y:S05]  /*51c0*/  BRA `(.L_x_51) ;  /* 0x0000000000307947 */ /* 0x000fea0003800000 */
.L_x_50:
[----:B------:R-:W-:Y:S02]  /*51d0*/  ULDC.64 UR4, c[0x0][0x5b0] ;  /* 0x00016c0000047ab9 */ /* 0x000fe40000000a00 */
[----:B------:R-:W-:-:S04]  /*51e0*/  ISETP.NE.U32.AND P0, PT, RZ, UR4, PT ;  /* 0x00000004ff007c0c */ /* 0x000fc8000bf05070 */
[----:B------:R-:W-:-:S13]  /*51f0*/  ISETP.NE.AND.EX P0, PT, RZ, UR5, PT, P0 ;  /* 0x00000005ff007c0c */ /* 0x000fda000bf05300 */
[----:B------:R-:W-:Y:S05]  /*5200*/  @!P0 BRA `(.L_x_52) ;  /* 0x0000000000188947 */ /* 0x000fea0003800000 */
[----:B-12---:R-:W1:Y:S01]  /*5210*/  LDC.64 R2, c[0x0][0x5b0] ;  /* 0x00016c00ff027b82 */ /* 0x006e620000000a00 */
[----:B------:R-:W-:Y:S02]  /*5220*/  ULDC UR4, c[0x0][0x5c0] ;  /* 0x0001700000047ab9 */ /* 0x000fe40000000800 */
[----:B------:R-:W-:-:S04]  /*5230*/  IMAD R5, R18, UR4, RZ ;  /* 0x0000000412057c24 */ /* 0x000fc8000f8e02ff */
[----:B-1----:R-:W-:-:S06]  /*5240*/  IMAD.WIDE R2, R5, 0x4, R2 ;  /* 0x0000000405027825 */ /* 0x002fcc00078e0202 */
[----:B------:R1:W5:Y:S01]  /*5250*/  LDG.E R2, desc[UR58][R2.64] ;  /* 0x0000003a02027981 */ /* 0x000362000c1e1900 */
[----:B------:R-:W-:Y:S05]  /*5260*/  BRA `(.L_x_51) ;  /* 0x0000000000087947 */ /* 0x000fea0003800000 */
.L_x_52:
[----:B------:R-:W-:Y:S02]  /*5270*/  ULDC UR4, c[0x0][0x5a8] ;  /* 0x00016a0000047ab9 */ /* 0x000fe40000000800 */
[----:B-12---:R-:W-:-:S07]  /*5280*/  IMAD.U32 R2, RZ, RZ, UR4 ;  /* 0x00000004ff027e24 */ /* 0x006fce000f8e00ff */
.L_x_51:
[----:B------:R-:W-:Y:S01]  /*5290*/  ISETP.GT.U32.AND P0, PT, R152, 0x3e, PT ;  /* 0x0000003e9800780c */ /* 0x000fe20003f04070 */
[----:B------:R-:W-:Y:S01]  /*52a0*/  BSSY B0, `(.L_x_53) ;  /* 0x0000007000007945 */ /* 0x000fe20003800000 */
[----:B------:R-:W-:-:S11]  /*52b0*/  PRMT R8, RZ, 0x7610, R8 ;  /* 0x00007610ff087816 */ /* 0x000fd60000000008 */
[----:B------:R-:W-:Y:S05]  /*52c0*/  @P0 BRA `(.L_x_54) ;  /* 0x0000000000100947 */ /* 0x000fea0003800000 */
[----:B------:R-:W-:-:S03]  /*52d0*/  UMOV UR4, 0xffffffff ;  /* 0xffffffff00047882 */ /* 0x000fc60000000000 */
[----:B------:R-:W-:Y:S05]  /*52e0*/  BRA.DIV UR4, `(.L_x_55) ;  /* 0x0000009604dc7947 */ /* 0x000fea000b800000 */
[----:B------:R-:W-:-:S13]  /*52f0*/  ELECT P6, URZ, PT ;  /* 0x00000000003f782f */ /* 0x000fda00038c0000 */
.L_x_263:
[----:B------:R-:W-:-:S07]  /*5300*/  SEL R8, RZ, 0x1, !P6 ;  /* 0x00000001ff087807 */ /* 0x000fce0007000000 */
.L_x_54:
[----:B------:R-:W-:Y:S05]  /*5310*/  BSYNC B0 ;  /* 0x0000000000007941 */ /* 0x000fea0003800000 */
.L_x_53:
[----:B-12---:R-:W-:-:S05]  /*5320*/  IMAD.U32 R3, RZ, RZ, UR48 ;  /* 0x00000030ff037e24 */ /* 0x006fca000f8e00ff */
[----:B------:R-:W-:-:S13]  /*5330*/  ISETP.NE.AND P1, PT, R3, 0x3, PT ;  /* 0x000000030300780c */ /* 0x000fda0003f25270 */
[----:B------:R-:W-:Y:S05]  /*5340*/  @!P1 BRA `(.L_x_56) ;  /* 0x0000000000049947 */ /* 0x000fea0003800000 */
[----:B------:R-:W-:Y:S01]  /*5350*/  BPT.TRAP 0x1 ;  /* 0x000000040000795c */ /* 0x000fe20000300000 */
.L_x_56:
[----:B------:R-:W-:Y:S01]  /*5360*/  SHF.L.U32 R3, RZ, 0x1f, RZ ;  /* 0x0000001fff037819 */ /* 0x000fe200000006ff */
[----:B------:R-:W-:Y:S01]  /*5370*/  IMAD.MOV.U32 R4, RZ, RZ, RZ ;  /* 0x000000ffff047224 */ /* 0x000fe200078e00ff */
[----:B-----5:R-:W-:Y:S02]  /*5380*/  FSETP.NEU.AND P0, PT, R0, RZ, PT ;  /* 0x000000ff0000720b */ /* 0x020fe40003f0d000 */
[----:B------:R-:W1:Y:S11]  /*5390*/  SYNCS.PHASECHK.TRANS64.TRYWAIT P2, [UR47+0x384a0], R3 ;  /* 0x0384a003ff0075a7 */ /* 0x000e76000804016f */
[----:B------:R-:W-:Y:S01]  /*53a0*/  @P0 LEA R12, R23, UR47, 0x1 ;  /* 0x0000002f170c0c11 */ /* 0x000fe2000f8e08ff */
[----:B-1----:R-:W-:Y:S06]  /*53b0*/  @!P2 BRA `(.L_x_57) ;  /* 0x0000009400c0a947 */ /* 0x002fec0003800000 */
.L_x_264:
[----:B------:R-:W-:Y:S05]  /*53c0*/  @P0 WARPSYNC.ALL ;  /* 0x0000000000000948 */ /* 0x000fea0003800000 */
[----:B-1----:R-:W1:Y:S01]  /*53d0*/  @P0 LDSM.16.MT88.4 R4, [R12+0x30000] ;  /* 0x030000000c04083b */ /* 0x002e620000004200 */
[----:B------:R-:W-:Y:S01]  /*53e0*/  PRMT R8, R8, 0x9910, RZ ;  /* 0x0000991008087816 */ /* 0x000fe200000000ff */
[----:B------:R-:W-:Y:S01]  /*53f0*/  BSSY B0, `(.L_x_58) ;  /* 0x000000d000007945 */ /* 0x000fe20003800000 */
[-C--:B------:R-:W-:Y:S01]  /*5400*/  FMUL R88, R88, R2.reuse ;  /* 0x0000000258587220 */ /* 0x080fe20000400000 */
[-C--:B------:R-:W-:Y:S01]  /*5410*/  FMUL R14, R89, R2.reuse ;  /* 0x00000002590e7220 */ /* 0x080fe20000400000 */
[----:B------:R-:W-:Y:S01]  /*5420*/  ISETP.NE.AND P2, PT, R8, RZ, PT ;  /* 0x000000ff0800720c */ /* 0x000fe20003f45270 */
[----:B------:R-:W-:Y:S01]  /*5430*/  FMUL R90, R90, R2 ;  /* 0x000000025a5a7220 */ /* 0x000fe20000400000 */
[----:B------:R2:W3:Y:S01]  /*5440*/  @P0 LDSM.16.MT88.4 R8, [R12+0x30800] ;  /* 0x030800000c08083b */ /* 0x0004e20000004200 */
[----:B-1----:R-:W-:-:S02]  /*5450*/  HADD2.F32 R13, -RZ, R4.H0_H0 ;  /* 0x20000004ff0d7230 */ /* 0x002fc40000004100 */
[----:B------:R-:W-:Y:S01]  /*5460*/  HADD2.F32 R15, -RZ, R4.H1_H1 ;  /* 0x30000004ff0f7230 */ /* 0x000fe20000004100 */
[----:B--2---:R-:W-:Y:S07]  /*5470*/  @P0 BRA `(.L_x_59) ;  /* 0x0000000000100947 */ /* 0x004fee0003800000 */
[----:B------:R-:W-:Y:S01]  /*5480*/  IMAD.MOV.U32 R5, RZ, RZ, RZ ;  /* 0x000000ffff057224 */ /* 0x000fe200078e00ff */
[----:B------:R-:W-:Y:S02]  /*5490*/  CS2R R6, SRZ ;  /* 0x0000000000067805 */ /* 0x000fe4000001ff00 */
[----:B---3--:R-:W-:Y:S02]  /*54a0*/  CS2R R8, SRZ ;  /* 0x0000000000087805 */ /* 0x008fe4000001ff00 */
[----:B------:R-:W-:-:S07]  /*54b0*/  CS2R R10, SRZ ;  /* 0x00000000000a7805 */ /* 0x000fce000001ff00 */
.L_x_59:
[----:B------:R-:W-:Y:S05]  /*54c0*/  BSYNC B0 ;  /* 0x0000000000007941 */ /* 0x000fea0003800000 */
.L_x_58:
[--C-:B------:R-:W-:Y:S02]  /*54d0*/  HADD2.F32 R19, -RZ, R5.reuse.H1_H1 ;  /* 0x30000005ff137230 */ /* 0x100fe40000004100 */
[----:B------:R-:W-:Y:S01]  /*54e0*/  FMUL R12, R91, R2 ;  /* 0x000000025b0c7220 */ /* 0x000fe20000400000 */
[----:B------:R-:W-:Y:S02]  /*54f0*/  HADD2.F32 R17, -RZ, R5.H0_H0 ;  /* 0x20000005ff117230 */ /* 0x000fe40000004100 */
[-C--:B------:R-:W-:Y:S01]  /*5500*/  FFMA R88, R13, R0.reuse, R88 ;  /* 0x000000000d587223 */ /* 0x080fe20000000058 */
[-C--:B------:R-:W-:Y:S01]  /*5510*/  FFMA R21, R15, R0.reuse, R14 ;  /* 0x000000000f157223 */ /* 0x080fe2000000000e */
[-C--:B------:R-:W-:Y:S01]  /*5520*/  FFMA R89, R19, R0.reuse, R12 ;  /* 0x0000000013597223 */ /* 0x080fe2000000000c */
[--C-:B------:R-:W-:Y:S02]  /*5530*/  HADD2.F32 R13, -RZ, R6.reuse.H0_H0 ;  /* 0x20000006ff0d7230 */ /* 0x100fe40000004100 */
[----:B------:R-:W-:Y:S01]  /*5540*/  FFMA R90, R17, R0, R90 ;  /* 0x00000000115a7223 */ /* 0x000fe2000000005a */
[----:B------:R-:W-:-:S02]  /*5550*/  HADD2.F32 R15, -RZ, R6.H1_H1 ;  /* 0x30000006ff0f7230 */ /* 0x000fc40000004100 */
[-C--:B------:R-:W-:Y:S01]  /*5560*/  FMUL R92, R92, R2.reuse ;  /* 0x000000025c5c7220 */ /* 0x080fe20000400000 */
[-C--:B------:R-:W-:Y:S01]  /*5570*/  FMUL R12, R93, R2.reuse ;  /* 0x000000025d0c7220 */ /* 0x080fe20000400000 */
[--C-:B------:R-:W-:Y:S02]  /*5580*/  HADD2.F32 R17, -RZ, R7.reuse.H0_H0 ;  /* 0x20000007ff117230 */ /* 0x100fe40000004100 */
[-C--:B------:R-:W-:Y:S01]  /*5590*/  FMUL R94, R94, R2.reuse ;  /* 0x000000025e5e7220 */ /* 0x080fe20000400000 */
[----:B------:R-:W-:Y:S02]  /*55a0*/  HADD2.F32 R19, -RZ, R7.H1_H1 ;  /* 0x30000007ff137230 */ /* 0x000fe40000004100 */
[----:B------:R-:W-:Y:S01]  /*55b0*/  FMUL R14, R95, R2 ;  /* 0x000000025f0e7220 */ /* 0x000fe20000400000 */
[-C--:B------:R-:W-:Y:S01]  /*55c0*/  FFMA R92, R13, R0.reuse, R92 ;  /* 0x000000000d5c7223 */ /* 0x080fe2000000005c */
[----:B------:R-:W-:Y:S01]  /*55d0*/  FFMA R91, R15, R0, R12 ;  /* 0x000000000f5b7223 */ /* 0x000fe2000000000c */
[----:B---3--:R-:W-:-:S02]  /*55e0*/  HADD2.F32 R13, -RZ, R8.H0_H0 ;  /* 0x20000008ff0d7230 */ /* 0x008fc40000004100 */
[-C--:B------:R-:W-:Y:S01]  /*55f0*/  FFMA R94, R17, R0.reuse, R94 ;  /* 0x00000000115e7223 */ /* 0x080fe2000000005e */
[----:B------:R-:W-:Y:S02]  /*5600*/  HADD2.F32 R15, -RZ, R8.H1_H1 ;  /* 0x30000008ff0f7230 */ /* 0x000fe40000004100 */
[----:B------:R-:W-:Y:S01]  /*5610*/  FFMA R93, R19, R0, R14 ;  /* 0x00000000135d7223 */ /* 0x000fe2000000000e */
        /* <DEDUP_REMOVED lines=8> */
[----:B------:R-:W-:-:S02]  /*56a0*/  HADD2.F32 R13, -RZ, R10.H0_H0 ;  /* 0x2000000aff0d7230 */ /* 0x000fc40000004100 */
        /* <DEDUP_REMOVED lines=10> */
[-C--:B------:R-:W-:Y:S01]  /*5750*/  FFMA R12, R15, R0.reuse, R12 ;  /* 0x000000000f0c7223 */ /* 0x080fe2000000000c */
[-C--:B------:R-:W-:Y:S01]  /*5760*/  FFMA R17, R17, R0.reuse, R102 ;  /* 0x0000000011117223 */ /* 0x080fe20000000066 */
[----:B------:R-:W-:Y:S01]  /*5770*/  FFMA R14, R19, R0, R14 ;  /* 0x00000000130e7223 */ /* 0x000fe2000000000e */
[----:B------:R-:W-:Y:S01]  /*5780*/  F2FP.F16.F32.PACK_AB R89, R89, R90 ;  /* 0x0000005a5959723e */ /* 0x000fe200000000ff */
[----:B------:R-:W-:Y:S05]  /*5790*/  WARPSYNC.ALL ;  /* 0x0000000000007948 */ /* 0x000fea0003800000 */
[----:B------:R-:W-:Y:S01]  /*57a0*/  F2FP.F16.F32.PACK_AB R97, R97, R98 ;  /* 0x000000626161723e */ /* 0x000fe200000000ff */
[----:B------:R-:W-:Y:S01]  /*57b0*/  BSSY B0, `(.L_x_60) ;  /* 0x000001a000007945 */ /* 0x000fe20003800000 */
[----:B------:R-:W-:-:S02]  /*57c0*/  F2FP.F16.F32.PACK_AB R90, R91, R92 ;  /* 0x0000005c5b5a723e */ /* 0x000fc400000000ff */
[----:B------:R-:W-:Y:S02]  /*57d0*/  F2FP.F16.F32.PACK_AB R98, R12, R13 ;  /* 0x0000000d0c62723e */ /* 0x000fe400000000ff */
[----:B------:R-:W-:Y:S02]  /*57e0*/  F2FP.F16.F32.PACK_AB R88, R21, R88 ;  /* 0x000000581558723e */ /* 0x000fe400000000ff */
[----:B------:R-:W-:Y:S02]  /*57f0*/  F2FP.F16.F32.PACK_AB R91, R93, R94 ;  /* 0x0000005e5d5b723e */ /* 0x000fe400000000ff */
[----:B------:R-:W-:Y:S02]  /*5800*/  LEA R12, R23, UR47, 0x1 ;  /* 0x0000002f170c7c11 */ /* 0x000fe4000f8e08ff */
[----:B------:R-:W-:Y:S02]  /*5810*/  F2FP.F16.F32.PACK_AB R96, R95, R96 ;  /* 0x000000605f60723e */ /* 0x000fe400000000ff */
[----:B------:R-:W-:Y:S01]  /*5820*/  F2FP.F16.F32.PACK_AB R99, R14, R17 ;  /* 0x000000110e63723e */ /* 0x000fe200000000ff */
[----:B------:R1:W-:Y:S04]  /*5830*/  STSM.16.MT88.4 [R12+0x30000], R88 ;  /* 0x030000580c007844 */ /* 0x0003e80000004200 */
[----:B------:R1:W-:Y:S01]  /*5840*/  STSM.16.MT88.4 [R12+0x30800], R96 ;  /* 0x030800600c007844 */ /* 0x0003e20000004200 */
[----:B------:R-:W-:Y:S01]  /*5850*/  @!PT LDS RZ, [RZ] ;  /* 0x00000000fffff984 */ /* 0x000fe20000000800 */
[----:B------:R-:W-:Y:S01]  /*5860*/  @!PT LDS RZ, [RZ] ;  /* 0x00000000fffff984 */ /* 0x000fe20000000800 */
[----:B------:R-:W-:Y:S01]  /*5870*/  @!PT LDS RZ, [RZ] ;  /* 0x00000000fffff984 */ /* 0x000fe20000000800 */
[----:B------:R-:W-:Y:S01]  /*5880*/  @!PT LDS RZ, [RZ] ;  /* 0x00000000fffff984 */ /* 0x000fe20000000800 */
[----:B------:R2:W-:Y:S06]  /*5890*/  MEMBAR.ALL.CTA ;  /* 0x0000000000007992 */ /* 0x0005ec0000008000 */
[----:B--2---:R-:W2:Y:S02]  /*58a0*/  FENCE.VIEW.ASYNC.S ;  /* 0x00000000000073c6 */ /* 0x004ea40000000000 */
[----:B--2---:R-:W-:Y:S06]  /*58b0*/  BAR.SYNC.DEFER_BLOCKING 0x1, 0x100 ;  /* 0x0044000000007b1d */ /* 0x004fec0000010000 */
[----:B------:R-:W-:Y:S05]  /*58c0*/  @!P2 BRA `(.L_x_61) ;  /* 0x000000000020a947 */ /* 0x000fea0003800000 */
[----:B------:R-:W-:Y:S02]  /*58d0*/  UIADD3 UR44, UR47, 0x30000, URZ ;  /* 0x000300002f2c7890 */ /* 0x000fe4000fffe03f */
[----:B------:R-:W-:Y:S02]  /*58e0*/  UIADD3 UR5, UR45, 0x40, URZ ;  /* 0x000000402d057890 */ /* 0x000fe4000fffe03f */
[----:B------:R-:W-:Y:S01]  /*58f0*/  UIADD3 UR4, UR47, 0x31000, URZ ;  /* 0x000310002f047890 */ /* 0x000fe2000fffe03f */
[----:B------:R-:W-:-:S04]  /*5900*/  UMOV UR6, UR46 ;  /* 0x0000002e00067c82 */ /* 0x000fc80008000000 */
[----:B------:R2:W-:Y:S04]  /*5910*/  UTMASTG.2D [UR44], [UR60] ;  /* 0x0000002c3c0073b5 */ /* 0x0005e80008008000 */
[----:B------:R2:W-:Y:S01]  /*5920*/  UTMASTG.2D [UR4], [UR60] ;  /* 0x000000043c0073b5 */ /* 0x0005e20008008000 */
[----:B------:R0:W-:Y:S01]  /*5930*/  UTMACMDFLUSH ;  /* 0x00000000000079b7 */ /* 0x0001e20000000000 */
[----:B--2---:R-:W-:-:S04]  /*5940*/  DEPBAR.LE SB0, 0x1 ;  /* 0x000080400000791a */ /* 0x004fc80000000000 */
.L_x_61:
[----:B------:R-:W-:Y:S05]  /*5950*/  BSYNC B0 ;  /* 0x0000000000007941 */ /* 0x000fea0003800000 */
.L_x_60:
[----:B------:R-:W-:Y:S01]  /*5960*/  BAR.SYNC.DEFER_BLOCKING 0x1, 0x100 ;  /* 0x0044000000007b1d */ /* 0x000fe20000010000 */
[----:B------:R-:W-:-:S13]  /*5970*/  ISETP.NE.AND P3, PT, RZ, UR36, PT ;  /* 0x00000024ff007c0c */ /* 0x000fda000bf65270 */
[----:B------:R-:W-:Y:S05]  /*5980*/  @!P3 BRA `(.L_x_62) ;  /* 0x000000000024b947 */ /* 0x000fea0003800000 */
[----:B------:R-:W-:Y:S05]  /*5990*/  @!P1 BRA `(.L_x_63) ;  /* 0x0000000000049947 */ /* 0x000fea0003800000 */
[----:B------:R-:W-:Y:S01]  /*59a0*/  BPT.TRAP 0x1 ;  /* 0x000000040000795c */ /* 0x000fe20000300000 */
.L_x_63:
[----:B------:R-:W-:Y:S02]  /*59b0*/  ULEA UR4, UR56, UR47, 0x3 ;  /* 0x0000002f38047291 */ /* 0x000fe4000f8e183f */
[----:B------:R-:W-:Y:S02]  /*59c0*/  UIADD3 UR56, UR56, 0x1, URZ ;  /* 0x0000000138387890 */ /* 0x000fe4000fffe03f */
[----:B------:R-:W-:Y:S02]  /*59d0*/  UIADD3 UR4, UR4, 0x384c0, URZ ;  /* 0x000384c004047890 */ /* 0x000fe4000fffe03f */
[----:B------:R-:W-:Y:S02]  /*59e0*/  UISETP.NE.AND UP0, UPT, UR56, 0x4, UPT ;  /* 0x000000043800788c */ /* 0x000fe4000bf05270 */
[----:B------:R-:W-:Y:S02]  /*59f0*/  UPRMT UR4, UR43, 0x654, UR4 ;  /* 0x000006542b047896 */ /* 0x000fe40008000004 */
[----:B------:R-:W-:-:S07]  /*5a00*/  USEL UR56, UR56, URZ, UP0 ;  /* 0x0000003f38387287 */ /* 0x000fce0008000000 */
[----:B------:R-:W-:Y:S05]  /*5a10*/  SYNCS.ARRIVE.TRANS64.RED.A1T0 RZ, [UR4], RZ ;  /* 0x000000ffffff79a7 */ /* 0x000fea0008100404 */
.L_x_62:
[----:B------:R-:W-:Y:S05]  /*5a20*/  @!P1 BRA `(.L_x_64) ;  /* 0x0000000000049947 */ /* 0x000fea0003800000 */
[----:B------:R-:W-:Y:S01]  /*5a30*/  BPT.TRAP 0x1 ;  /* 0x000000040000795c */ /* 0x000fe20000300000 */
.L_x_64:
[----:B------:R-:W2:Y:S02]  /*5a40*/  SYNCS.PHASECHK.TRANS64.TRYWAIT P3, [UR47+0x384a8], R3 ;  /* 0x0384a803ff0075a7 */ /* 0x000ea4000806016f */
[----:B--2---:R-:W-:Y:S05]  /*5a50*/  @!P3 BRA `(.L_x_65) ;  /* 0x000000900030b947 */ /* 0x004fea0003800000 */
.L_x_265:
[----:B------:R-:W-:Y:S05]  /*5a60*/  @P0 WARPSYNC.ALL ;  /* 0x0000000000000948 */ /* 0x000fea0003800000 */
[----:B------:R-:W2:Y:S01]  /*5a70*/  @P0 LDSM.16.MT88.4 R4, [R12+0x32000] ;  /* 0x032000000c04083b */ /* 0x000ea20000004200 */
[-C--:B------:R-:W-:Y:S01]  /*5a80*/  FMUL R13, R24, R2.reuse ;  /* 0x00000002180d7220 */ /* 0x080fe20000400000 */
[-C--:B------:R-:W-:Y:S01]  /*5a90*/  FMUL R25, R25, R2.reuse ;  /* 0x0000000219197220 */ /* 0x080fe20000400000 */
[-C--:B------:R-:W-:Y:S01]  /*5aa0*/  FMUL R15, R26, R2.reuse ;  /* 0x000000021a0f7220 */ /* 0x080fe20000400000 */
[----:B------:R-:W3:Y:S01]  /*5ab0*/  @P0 LDSM.16.MT88.4 R8, [R12+0x32800] ;  /* 0x032800000c08083b */ /* 0x000ee20000004200 */
[-C--:B------:R-:W-:Y:S01]  /*5ac0*/  FMUL R27, R27, R2.reuse ;  /* 0x000000021b1b7220 */ /* 0x080fe20000400000 */
        /* <DEDUP_REMOVED lines=8> */
[----:B------:R-:W-:Y:S01]  /*5b50*/  FMUL R39, R39, R2 ;  /* 0x0000000227277220 */ /* 0x000fe20000400000 */
[----:B------:R-:W-:Y:S05]  /*5b60*/  WARPSYNC.ALL ;  /* 0x0000000000007948 */ /* 0x000fea0003800000 */
[----:B------:R-:W-:Y:S01]  /*5b70*/  BSSY B0, `(.L_x_66) ;  /* 0x0000040000007945 */ /* 0x000fe20003800000 */
[----:B--2---:R-:W-:-:S02]  /*5b80*/  HADD2.F32 R14, -RZ, R4.H0_H0 ;  /* 0x20000004ff0e7230 */ /* 0x004fc40000004100 */
[----:B------:R-:W-:Y:S02]  /*5b90*/  HADD2.F32 R16, -RZ, R4.H1_H1 ;  /* 0x30000004ff107230 */ /* 0x000fe40000004100 */
[--C-:B------:R-:W-:Y:S02]  /*5ba0*/  HADD2.F32 R18, -RZ, R5.reuse.H0_H0 ;  /* 0x20000005ff127230 */ /* 0x100fe40000004100 */
[-C--:B------:R-:W-:Y:S01]  /*5bb0*/  FFMA R13, R14, R0.reuse, R13 ;  /* 0x000000000e0d7223 */ /* 0x080fe2000000000d */
[----:B------:R-:W-:Y:S02]  /*5bc0*/  HADD2.F32 R20, -RZ, R5.H1_H1 ;  /* 0x30000005ff147230 */ /* 0x000fe40000004100 */
[-C--:B------:R-:W-:Y:S01]  /*5bd0*/  FFMA R14, R16, R0.reuse, R25 ;  /* 0x00000000100e7223 */ /* 0x080fe20000000019 */
[----:B------:R-:W-:Y:S02]  /*5be0*/  HADD2.F32 R24, -RZ, R7.H0_H0 ;  /* 0x20000007ff187230 */ /* 0x000fe40000004100 */
[----:B------:R-:W-:Y:S01]  /*5bf0*/  FFMA R15, R18, R0, R15 ;  /* 0x00000000120f7223 */ /* 0x000fe2000000000f */
[----:B------:R-:W-:-:S02]  /*5c00*/  HADD2.F32 R18, -RZ, R6.H0_H0 ;  /* 0x20000006ff127230 */ /* 0x000fc40000004100 */
[-C--:B------:R-:W-:Y:S01]  /*5c10*/  FFMA R16, R20, R0.reuse, R27 ;  /* 0x0000000014107223 */ /* 0x080fe2000000001b */
[----:B------:R-:W-:Y:S02]  /*5c20*/  HADD2.F32 R20, -RZ, R6.H1_H1 ;  /* 0x30000006ff147230 */ /* 0x000fe40000004100 */
[-C--:B------:R-:W-:Y:S01]  /*5c30*/  FFMA R19, R24, R0.reuse, R19 ;  /* 0x0000000018137223 */ /* 0x080fe20000000013 */
[----:B------:R-:W-:Y:S02]  /*5c40*/  HADD2.F32 R26, -RZ, R7.H1_H1 ;  /* 0x30000007ff1a7230 */ /* 0x000fe40000004100 */
[-C--:B------:R-:W-:Y:S01]  /*5c50*/  FFMA R17, R18, R0.reuse, R17 ;  /* 0x0000000012117223 */ /* 0x080fe20000000011 */
[----:B---3--:R-:W-:Y:S02]  /*5c60*/  HADD2.F32 R24, -RZ, R8.H0_H0 ;  /* 0x20000008ff187230 */ /* 0x008fe40000004100 */
[----:B------:R-:W-:Y:S01]  /*5c70*/  FFMA R18, R20, R0, R29 ;  /* 0x0000000014127223 */ /* 0x000fe2000000001d */
[----:B------:R-:W-:-:S02]  /*5c80*/  HADD2.F32 R28, -RZ, R9.H0_H0 ;  /* 0x20000009ff1c7230 */ /* 0x000fc40000004100 */
[----:B------:R-:W-:Y:S01]  /*5c90*/  FFMA R20, R26, R0, R31 ;  /* 0x000000001a147223 */ /* 0x000fe2000000001f */
[----:B------:R-:W-:Y:S02]  /*5ca0*/  HADD2.F32 R26, -RZ, R8.H1_H1 ;  /* 0x30000008ff1a7230 */ /* 0x000fe40000004100 */
[----:B------:R-:W-:Y:S01]  /*5cb0*/  FMUL R25, R34, R2 ;  /* 0x0000000222197220 */ /* 0x000fe20000400000 */
[----:B------:R-:W-:Y:S02]  /*5cc0*/  HADD2.F32 R30, -RZ, R9.H1_H1 ;  /* 0x30000009ff1e7230 */ /* 0x000fe40000004100 */
[----:B------:R-:W-:Y:S01]  /*5cd0*/  FFMA R21, R24, R0, R21 ;  /* 0x0000000018157223 */ /* 0x000fe20000000015 */
[----:B------:R-:W-:Y:S01]  /*5ce0*/  FMUL R27, R36, R2 ;  /* 0x00000002241b7220 */ /* 0x000fe20000400000 */
[-C--:B------:R-:W-:Y:S01]  /*5cf0*/  FFMA R24, R26, R0.reuse, R33 ;  /* 0x000000001a187223 */ /* 0x080fe20000000021 */
[-C--:B------:R-:W-:Y:S01]  /*5d00*/  FFMA R25, R28, R0.reuse, R25 ;  /* 0x000000001c197223 */ /* 0x080fe20000000019 */
[----:B------:R-:W-:Y:S01]  /*5d10*/  FFMA R26, R30, R0, R35 ;  /* 0x000000001e1a7223 */ /* 0x000fe20000000023 */
[----:B------:R-:W-:-:S02]  /*5d20*/  HADD2.F32 R28, -RZ, R10.H0_H0 ;  /* 0x2000000aff1c7230 */ /* 0x000fc40000004100 */
[----:B------:R-:W-:Y:S01]  /*5d30*/  FMUL R29, R38, R2 ;  /* 0x00000002261d7220 */ /* 0x000fe20000400000 */
[----:B------:R-:W-:Y:S01]  /*5d40*/  HADD2.F32 R30, -RZ, R10.H1_H1 ;  /* 0x3000000aff1e7230 */ /* 0x000fe20000004100 */
[----:B------:R-:W-:Y:S01]  /*5d50*/  F2FP.F16.F32.PACK_AB R33, R16, R15 ;  /* 0x0000000f1021723e */ /* 0x000fe200000000ff */
[--C-:B------:R-:W-:Y:S02]  /*5d60*/  HADD2.F32 R32, -RZ, R11.reuse.H0_H0 ;  /* 0x2000000bff207230 */ /* 0x100fe40000004100 */
[-C--:B------:R-:W-:Y:S01]  /*5d70*/  FFMA R27, R28, R0.reuse, R27 ;  /* 0x000000001c1b7223 */ /* 0x080fe2000000001b */
[----:B------:R-:W-:Y:S02]  /*5d80*/  HADD2.F32 R34, -RZ, R11.H1_H1 ;  /* 0x3000000bff227230 */ /* 0x000fe40000004100 */
[-C--:B------:R-:W-:Y:S01]  /*5d90*/  FFMA R28, R30, R0.reuse, R37 ;  /* 0x000000001e1c7223 */ /* 0x080fe20000000025 */
[----:B------:R-:W-:Y:S01]  /*5da0*/  F2FP.F16.F32.PACK_AB R25, R26, R25 ;  /* 0x000000191a19723e */ /* 0x000fe200000000ff */
[-C--:B------:R-:W-:Y:S01]  /*5db0*/  FFMA R29, R32, R0.reuse, R29 ;  /* 0x00000000201d7223 */ /* 0x080fe2000000001d */
[----:B------:R-:W-:Y:S01]  /*5dc0*/  F2FP.F16.F32.PACK_AB R32, R14, R13 ;  /* 0x0000000d0e20723e */ /* 0x000fe200000000ff */
[----:B------:R-:W-:Y:S01]  /*5dd0*/  FFMA R30, R34, R0, R39 ;  /* 0x00000000221e7223 */ /* 0x000fe20000000027 */
[----:B------:R-:W-:-:S02]  /*5de0*/  F2FP.F16.F32.PACK_AB R34, R18, R17 ;  /* 0x000000111222723e */ /* 0x000fc400000000ff */
[----:B------:R-:W-:Y:S02]  /*5df0*/  F2FP.F16.F32.PACK_AB R35, R20, R19 ;  /* 0x000000131423723e */ /* 0x000fe400000000ff */
[----:B------:R-:W-:Y:S02]  /*5e00*/  F2FP.F16.F32.PACK_AB R26, R28, R27 ;  /* 0x0000001b1c1a723e */ /* 0x000fe400000000ff */
[----:B------:R-:W-:Y:S01]  /*5e10*/  F2FP.F16.F32.PACK_AB R24, R24, R21 ;  /* 0x000000151818723e */ /* 0x000fe200000000ff */
[----:B------:R2:W-:Y:S01]  /*5e20*/  STSM.16.MT88.4 [R12+0x32000], R32 ;  /* 0x032000200c007844 */ /* 0x0005e20000004200 */
[----:B------:R-:W-:-:S05]  /*5e30*/  F2FP.F16.F32.PACK_AB R27, R30, R29 ;  /* 0x0000001d1e1b723e */ /* 0x000fca00000000ff */
[----:B------:R2:W-:Y:S01]  /*5e40*/  STSM.16.MT88.4 [R12+0x32800], R24 ;  /* 0x032800180c007844 */ /* 0x0005e20000004200 */
[----:B------:R-:W-:Y:S01]  /*5e50*/  @!PT LDS RZ, [RZ] ;  /* 0x00000000fffff984 */ /* 0x000fe20000000800 */
[----:B------:R-:W-:Y:S01]  /*5e60*/  @!PT LDS RZ, [RZ] ;  /* 0x00000000fffff984 */ /* 0x000fe20000000800 */
[----:B------:R-:W-:Y:S01]  /*5e70*/  @!PT LDS RZ, [RZ] ;  /* 0x00000000fffff984 */ /* 0x000fe20000000800 */
[----:B------:R-:W-:Y:S01]  /*5e80*/  @!PT LDS RZ, [RZ] ;  /* 0x00000000fffff984 */ /* 0x000fe20000000800 */
[----:B------:R3:W-:Y:S06]  /*5e90*/  MEMBAR.ALL.CTA ;  /* 0x0000000000007992 */ /* 0x0007ec0000008000 */
[----:B---3--:R-:W3:Y:S02]  /*5ea0*/  FENCE.VIEW.ASYNC.S ;  /* 0x00000000000073c6 */ /* 0x008ee40000000000 */
[----:B---3--:R-:W-:Y:S06]  /*5eb0*/  BAR.SYNC.DEFER_BLOCKING 0x1, 0x100 ;  /* 0x0044000000007b1d */ /* 0x008fec0000010000 */
[----:B------:R-:W-:Y:S05]  /*5ec0*/  @!P2 BRA `(.L_x_67) ;  /* 0x000000000028a947 */ /* 0x000fea0003800000 */
[----:B------:R-:W-:Y:S02]  /*5ed0*/  UIADD3 UR5, UR45, 0x80, URZ ;  /* 0x000000802d057890 */ /* 0x000fe4000fffe03f */
[----:B------:R-:W-:Y:S02]  /*5ee0*/  UIADD3 UR4, UR47, 0x32000, URZ ;  /* 0x000320002f047890 */ /* 0x000fe4000fffe03f */
[----:B------:R-:W-:Y:S02]  /*5ef0*/  UIADD3 UR9, UR45, 0xc0, URZ ;  /* 0x000000c02d097890 */ /* 0x000fe4000fffe03f */
[----:B------:R-:W-:Y:S01]  /*5f00*/  UIADD3 UR8, UR47, 0x33000, URZ ;  /* 0x000330002f087890 */ /* 0x000fe2000fffe03f */
[----:B------:R-:W-:Y:S01]  /*5f10*/  UMOV UR6, UR46 ;  /* 0x0000002e00067c82 */ /* 0x000fe20008000000 */
[----:B------:R-:W-:-:S03]  /*5f20*/  UMOV UR10, UR46 ;  /* 0x0000002e000a7c82 */ /* 0x000fc60008000000 */
[----:B------:R3:W-:Y:S04]  /*5f30*/  UTMASTG.2D [UR4], [UR60] ;  /* 0x000000043c0073b5 */ /* 0x0007e80008008000 */
[----:B------:R3:W-:Y:S01]  /*5f40*/  UTMASTG.2D [UR8], [UR60] ;  /* 0x000000083c0073b5 */ /* 0x0007e20008008000 */
[----:B------:R0:W-:Y:S01]  /*5f50*/  UTMACMDFLUSH ;  /* 0x00000000000079b7 */ /* 0x0001e20000000000 */
[----:B---3--:R-:W-:-:S04]  /*5f60*/  DEPBAR.LE SB0, 0x1 ;  /* 0x000080400000791a */ /* 0x008fc80000000000 */
.L_x_67:
[----:B------:R-:W-:Y:S05]  /*5f70*/  BSYNC B0 ;  /* 0x0000000000007941 */ /* 0x000fea0003800000 */
.L_x_66:
[----:B------:R-:W-:Y:S06]  /*5f80*/  BAR.SYNC.DEFER_BLOCKING 0x1, 0x100 ;  /* 0x0044000000007b1d */ /* 0x000fec0000010000 */
[----:B------:R-:W-:Y:S05]  /*5f90*/  @!P1 BRA `(.L_x_68) ;  /* 0x0000000000049947 */ /* 0x000fea0003800000 */
[----:B------:R-:W-:Y:S01]  /*5fa0*/  BPT.TRAP 0x1 ;  /* 0x000000040000795c */ /* 0x000fe20000300000 */
.L_x_68:
[----:B------:R-:W-:-:S04]  /*5fb0*/  ULEA UR4, UR56, UR47, 0x3 ;  /* 0x0000002f38047291 */ /* 0x000fc8000f8e183f */
[----:B------:R-:W-:-:S04]  /*5fc0*/  UIADD3 UR4, UR4, 0x384c0, URZ ;  /* 0x000384c004047890 */ /* 0x000fc8000fffe03f */
[----:B------:R-:W-:-:S09]  /*5fd0*/  UPRMT UR4, UR43, 0x654, UR4 ;  /* 0x000006542b047896 */ /* 0x000fd20008000004 */
[----:B------:R-:W-:Y:S01]  /*5fe0*/  SYNCS.ARRIVE.TRANS64.RED.A1T0 RZ, [UR4], RZ ;  /* 0x000000ffffff79a7 */ /* 0x000fe20008100404 */
[----:B------:R-:W-:Y:S05]  /*5ff0*/  @!P1 BRA `(.L_x_69) ;  /* 0x0000000000049947 */ /* 0x000fea0003800000 */
[----:B------:R-:W-:Y:S01]  /*6000*/  BPT.TRAP 0x1 ;  /* 0x000000040000795c */ /* 0x000fe20000300000 */
.L_x_69:
[----:B------:R-:W3:Y:S02]  /*6010*/  SYNCS.PHASECHK.TRANS64.TRYWAIT P3, [UR47+0x384b0], R3 ;  /* 0x0384b003ff0075a7 */ /* 0x000ee4000806016f */
[----:B---3--:R-:W-:Y:S05]  /*6020*/  @!P3 BRA `(.L_x_70) ;  /* 0x0000008800d4b947 */ /* 0x008fea0003800000 */
.L_x_266:
[----:B------:R-:W-:Y:S05]  /*6030*/  @P0 WARPSYNC.ALL ;  /* 0x0000000000000948 */ /* 0x000fea0003800000 */
[----:B------:R-:W3:Y:S01]  /*6040*/  @P0 LDSM.16.MT88.4 R4, [R12+0x34000] ;  /* 0x034000000c04083b */ /* 0x000ee20000004200 */
[-C--:B------:R-:W-:Y:S01]  /*6050*/  FMUL R13, R104, R2.reuse ;  /* 0x00000002680d7220 */ /* 0x080fe20000400000 */
[-C--:B------:R-:W-:Y:S01]  /*6060*/  FMUL R105, R105, R2.reuse ;  /* 0x0000000269697220 */ /* 0x080fe20000400000 */
[-C--:B------:R-:W-:Y:S01]  /*6070*/  FMUL R15, R106, R2.reuse ;  /* 0x000000026a0f7220 */ /* 0x080fe20000400000 */
[----:B------:R-:W4:Y:S01]  /*6080*/  @P0 LDSM.16.MT88.4 R8, [R12+0x34800] ;  /* 0x034800000c08083b */ /* 0x000f220000004200 */
[-C--:B------:R-:W-:Y:S01]  /*6090*/  FMUL R107, R107, R2.reuse ;  /* 0x000000026b6b7220 */ /* 0x080fe20000400000 */
[-C--:B------:R-:W-:Y:S01]  /*60a0*/  FMUL R17, R108, R2.reuse ;  /* 0x000000026c117220 */ /* 0x080fe20000400000 */
[-C--:B------:R-:W-:Y:S01]  /*60b0*/  FMUL R109, R109, R2.reuse ;  /* 0x000000026d6d7220 */ /* 0x080fe20000400000 */
[-C--:B------:R-:W-:Y:S01]  /*60c0*/  FMUL R19, R110, R2.reuse ;  /* 0x000000026e137220 */ /* 0x080fe20000400000 */
[-C--:B------:R-:W-:Y:S01]  /*60d0*/  FMUL R111, R111, R2.reuse ;  /* 0x000000026f6f7220 */ /* 0x080fe20000400000 */
[-C--:B------:R-:W-:Y:S01]  /*60e0*/  FMUL R21, R112, R2.reuse ;  /* 0x0000000270157220 */ /* 0x080fe20000400000 */
[-C--:B------:R-:W-:Y:S01]  /*60f0*/  FMUL R113, R113, R2.reuse ;  /* 0x0000000271717220 */ /* 0x080fe20000400000 */
[-C--:B--2---:R-:W-:Y:S01]  /*6100*/  FMUL R25, R114, R2.reuse ;  /* 0x0000000272197220 */ /* 0x084fe20000400000 */
[-C--:B------:R-:W-:Y:S01]  /*6110*/  FMUL R115, R115, R2.reuse ;  /* 0x0000000273737220 */ /* 0x080fe20000400000 */
[-C--:B------:R-:W-:Y:S01]  /*6120*/  FMUL R27, R116, R2.reuse ;  /* 0x00000002741b7220 */ /* 0x080fe20000400000 */
[-C--:B------:R-:W-:Y:S01]  /*6130*/  FMUL R117, R117, R2.reuse ;  /* 0x0000000275757220 */ /* 0x080fe20000400000 */
[-C--:B------:R-:W-:Y:S01]  /*6140*/  FMUL R29, R118, R2.reuse ;  /* 0x00000002761d7220 */ /* 0x080fe20000400000 */
[----:B------:R-:W-:Y:S01]  /*6150*/  FMUL R119, R119, R2 ;  /* 0x0000000277777220 */ /* 0x000fe20000400000 */
[----:B------:R-:W-:Y:S05]  /*6160*/  WARPSYNC.ALL ;  /* 0x0000000000007948 */ /* 0x000fea0003800000 */
[----:B------:R-:W-:Y:S01]  /*6170*/  BSSY B0, `(.L_x_71) ;  /* 0x000003d000007945 */ /* 0x000fe20003800000 */
[----:B---3--:R-:W-:-:S02]  /*6180*/  HADD2.F32 R14, -RZ, R4.H0_H0 ;  /* 0x20000004ff0e7230 */ /* 0x008fc40000004100 */
        /* <DEDUP_REMOVED lines=13> */
[----:B----4-:R-:W-:Y:S02]  /*6260*/  HADD2.F32 R24, -RZ, R8.H0_H0 ;  /* 0x20000008ff187230 */ /* 0x010fe40000004100 */
[----:B------:R-:W-:Y:S01]  /*6270*/  FFMA R18, R20, R0, R109 ;  /* 0x0000000014127223 */ /* 0x000fe2000000006d */
[----:B------:R-:W-:-:S02]  /*6280*/  HADD2.F32 R28, -RZ, R9.H0_H0 ;  /* 0x20000009ff1c7230 */ /* 0x000fc40000004100 */
[-C--:B------:R-:W-:Y:S01]  /*6290*/  FFMA R20, R26, R0.reuse, R111 ;  /* 0x000000001a147223 */ /* 0x080fe2000000006f */
[----:B------:R-:W-:Y:S02]  /*62a0*/  HADD2.F32 R26, -RZ, R8.H1_H1 ;  /* 0x30000008ff1a7230 */ /* 0x000fe40000004100 */
        /* <DEDUP_REMOVED lines=41> */
.L_x_72:
[----:B------:R-:W-:Y:S05]  /*6540*/  BSYNC B0 ;  /* 0x0000000000007941 */ /* 0x000fea0003800000 */
.L_x_71:
[----:B------:R-:W-:Y:S06]  /*6550*/  BAR.SYNC.DEFER_BLOCKING 0x1, 0x100 ;  /* 0x0044000000007b1d */ /* 0x000fec0000010000 */
[----:B------:R-:W-:Y:S05]  /*6560*/  @!P1 BRA `(.L_x_73) ;  /* 0x0000000000049947 */ /* 0x000fea0003800000 */
[----:B------:R-:W-:Y:S01]  /*6570*/  BPT.TRAP 0x1 ;  /* 0x000000040000795c */ /* 0x000fe20000300000 */
.L_x_73:
[----:B------:R-:W-:-:S04]  /*6580*/  UIADD3 UR56, UR56, 0x1, URZ ;  /* 0x0000000138387890 */ /* 0x000fc8000fffe03f */
[----:B------:R-:W-:-:S04]  /*6590*/  UISETP.NE.AND UP0, UPT, UR56, 0x4, UPT ;  /* 0x000000043800788c */ /* 0x000fc8000bf05270 */
[----:B------:R-:W-:-:S04]  /*65a0*/  USEL UR56, UR56, URZ, UP0 ;  /* 0x0000003f38387287 */ /* 0x000fc80008000000 */
[----:B------:R-:W-:-:S04]  /*65b0*/  ULEA UR4, UR56, UR47, 0x3 ;  /* 0x0000002f38047291 */ /* 0x000fc8000f8e183f */
[----:B------:R-:W-:-:S04]  /*65c0*/  UIADD3 UR4, UR4, 0x384c0, URZ ;  /* 0x000384c004047890 */ /* 0x000fc8000fffe03f */
[----:B------:R-:W-:-:S09]  /*65d0*/  UPRMT UR4, UR43, 0x654, UR4 ;  /* 0x000006542b047896 */ /* 0x000fd20008000004 */
[----:B------:R-:W-:Y:S01]  /*65e0*/  SYNCS.ARRIVE.TRANS64.RED.A1T0 RZ, [UR4], RZ ;  /* 0x000000ffffff79a7 */ /* 0x000fe20008100404 */
[----:B------:R-:W-:Y:S05]  /*65f0*/  @!P1 BRA `(.L_x_74) ;  /* 0x0000000000049947 */ /* 0x000fea0003800000 */
[----:B------:R-:W-:Y:S01]  /*6600*/  BPT.TRAP 0x1 ;  /* 0x000000040000795c */ /* 0x000fe20000300000 */
.L_x_74:
[----:B------:R-:W3:Y:S02]  /*6610*/  SYNCS.PHASECHK.TRANS64.TRYWAIT P3, [UR47+0x384b8], R3 ;  /* 0x0384b803ff0075a7 */ /* 0x000ee4000806016f */
[----:B---3--:R-:W-:Y:S05]  /*6620*/  @!P3 BRA `(.L_x_75) ;  /* 0x00000084006cb947 */ /* 0x008fea0003800000 */
.L_x_267:
[----:B------:R-:W-:Y:S05]  /*6630*/  @P0 WARPSYNC.ALL ;  /* 0x0000000000000948 */ /* 0x000fea0003800000 */
[----:B------:R-:W4:Y:S01]  /*6640*/  @P0 LDSM.16.MT88.4 R4, [R12+0x36000] ;  /* 0x036000000c04083b */ /* 0x000f220000004200 */
[-C--:B---3--:R-:W-:Y:S01]  /*6650*/  FMUL R3, R40, R2.reuse ;  /* 0x0000000228037220 */ /* 0x088fe20000400000 */
        /* <DEDUP_REMOVED lines=15> */
[----:B------:R-:W-:Y:S01]  /*6750*/  FMUL R55, R55, R2 ;  /* 0x0000000237377220 */ /* 0x000fe20000400000 */
[----:B------:R-:W-:Y:S05]  /*6760*/  WARPSYNC.ALL ;  /* 0x0000000000007948 */ /* 0x000fea0003800000 */
[----:B------:R-:W-:Y:S01]  /*6770*/  BSSY B0, `(.L_x_76) ;  /* 0x000003d000007945 */ /* 0x000fe20003800000 */
[----:B----4-:R-:W-:-:S02]  /*6780*/  HADD2.F32 R14, -RZ, R4.H0_H0 ;  /* 0x20000004ff0e7230 */ /* 0x010fc40000004100 */
        /* <DEDUP_REMOVED lines=38> */
[----:B------:R-:W-:Y:S02]  /*69f0*/  F2FP.F16.F32.PACK_AB R18, R28, R25 ;  /* 0x000000191c12723e */ /* 0x000fe400000000ff */
        /* <DEDUP_REMOVED lines=13> */
[----:B------:R-:W-:Y:S02]  /*6ad0*/  UIADD3 UR9, UR45, 0xc0, URZ ;  /* 0x000000c02d097890 */ /* 0x000fe4000fffe03f */
[----:B------:R-:W-:Y:S01]  /*6ae0*/  UIADD3 UR8, UR47, 0x37000, URZ ;  /* 0x000370002f087890 */ /* 0x000fe2000fffe03f */
[----:B------:R-:W-:-:S04]  /*6af0*/  UMOV UR10, UR6 ;  /* 0x00000006000a7c82 */ /* 0x000fc80008000000 */
[----:B------:R3:W-:Y:S04]  /*6b00*/  UTMASTG.2D [UR4], [UR60] ;  /* 0x000000043c0073b5 */ /* 0x0007e80008008000 */
[----:B------:R3:W-:Y:S01]  /*6b10*/  UTMASTG.2D [UR8], [UR60] ;  /* 0x000000083c0073b5 */ /* 0x0007e20008008000 */
[----:B------:R0:W-:Y:S01]  /*6b20*/  UTMACMDFLUSH ;  /* 0x00000000000079b7 */ /* 0x0001e20000000000 */
[----:B---3--:R-:W-:-:S04]  /*6b30*/  DEPBAR.LE SB0, 0x1 ;  /* 0x000080400000791a */ /* 0x008fc80000000000 */
.L_x_77:
[----:B------:R-:W-:Y:S05]  /*6b40*/  BSYNC B0 ;  /* 0x0000000000007941 */ /* 0x000fea0003800000 */
.L_x_76:
[----:B------:R-:W-:Y:S06]  /*6b50*/  BAR.SYNC.DEFER_BLOCKING 0x1, 0x100 ;  /* 0x0044000000007b1d */ /* 0x000fec0000010000 */
[----:B------:R-:W-:Y:S05]  /*6b60*/  @!P1 BRA `(.L_x_78) ;  /* 0x0000000000049947 */ /* 0x000fea0003800000 */
[----:B------:R-:W-:Y:S01]  /*6b70*/  BPT.TRAP 0x1 ;  /* 0x000000040000795c */ /* 0x000fe20000300000 */
.L_x_78:
        /* <DEDUP_REMOVED lines=9> */
.L_x_79:
[----:B------:R-:W-:-:S04]  /*6c10*/  MOV R3, 0x1 ;  /* 0x0000000100037802 */ /* 0x000fc80000000f00 */
[----:B------:R-:W-:-:S04]  /*6c20*/  SHF.L.U32 R3, R3, 0x1f, RZ ;  /* 0x0000001f03037819 */ /* 0x000fc800000006ff */
[----:B------:R-:W3:Y:S02]  /*6c30*/  SYNCS.PHASECHK.TRANS64.TRYWAIT P3, [UR47+0x384a0], R3 ;  /* 0x0384a003ff0075a7 */ /* 0x000ee4000806016f */
[----:B---3--:R-:W-:Y:S05]  /*6c40*/  @!P3 BRA `(.L_x_80) ;  /* 0x0000007c00fcb947 */ /* 0x008fea0003800000 */
.L_x_268:
[----:B------:R-:W-:Y:S05]  /*6c50*/  @P0 WARPSYNC.ALL ;  /* 0x0000000000000948 */ /* 0x000fea0003800000 */
[----:B------:R-:W3:Y:S01]  /*6c60*/  @P0 LDSM.16.MT88.4 R4, [R12+0x30000] ;  /* 0x030000000c04083b */ /* 0x000ee20000004200 */
[-C--:B------:R-:W-:Y:S01]  /*6c70*/  FMUL R13, R120, R2.reuse ;  /* 0x00000002780d7220 */ /* 0x080fe20000400000 */
[-C--:B------:R-:W-:Y:S01]  /*6c80*/  FMUL R121, R121, R2.reuse ;  /* 0x0000000279797220 */ /* 0x080fe20000400000 */
[-C--:B------:R-:W-:Y:S01]  /*6c90*/  FMUL R15, R122, R2.reuse ;  /* 0x000000027a0f7220 */ /* 0x080fe20000400000 */
[----:B------:R-:W4:Y:S01]  /*6ca0*/  @P0 LDSM.16.MT88.4 R8, [R12+0x30800] ;  /* 0x030800000c08083b */ /* 0x000f220000004200 */
[-C--:B------:R-:W-:Y:S01]  /*6cb0*/  FMUL R123, R123, R2.reuse ;  /* 0x000000027b7b7220 */ /* 0x080fe20000400000 */
[-C--:B--2---:R-:W-:Y:S01]  /*6cc0*/  FMUL R17, R124, R2.reuse ;  /* 0x000000027c117220 */ /* 0x084fe20000400000 */
        /* <DEDUP_REMOVED lines=73> */
.L_x_82:
[----:B------:R-:W-:Y:S05]  /*7160*/  BSYNC B0 ;  /* 0x0000000000007941 */ /* 0x000fea0003800000 */
.L_x_81:
[----:B------:R-:W-:Y:S06]  /*7170*/  BAR.SYNC.DEFER_BLOCKING 0x1, 0x100 ;  /* 0x0044000000007b1d */ /* 0x000fec0000010000 */
[----:B------:R-:W-:Y:S05]  /*7180*/  @!P1 BRA `(.L_x_83) ;  /* 0x0000000000049947 */ /* 0x000fea0003800000 */
[----:B------:R-:W-:Y:S01]  /*7190*/  BPT.TRAP 0x1 ;  /* 0x000000040000795c */ /* 0x000fe20000300000 */
.L_x_83:
        /* <DEDUP_REMOVED lines=9> */
.L_x_84:
[----:B------:R-:W3:Y:S02]  /*7230*/  SYNCS.PHASECHK.TRANS64.TRYWAIT P3, [UR47+0x384a8], R3 ;  /* 0x0384a803ff0075a7 */ /* 0x000ee4000806016f */
[----:B---3--:R-:W-:Y:S05]  /*7240*/  @!P3 BRA `(.L_x_85) ;  /* 0x000000780094b947 */ /* 0x008fea0003800000 */
.L_x_269:
        /* <DEDUP_REMOVED lines=81> */
.L_x_87:
[----:B------:R-:W-:Y:S05]  /*7760*/  BSYNC B0 ;  /* 0x0000000000007941 */ /* 0x000fea0003800000 */
.L_x_86:
[----:B------:R-:W-:Y:S06]  /*7770*/  BAR.SYNC.DEFER_BLOCKING 0x1, 0x100 ;  /* 0x0044000000007b1d */ /* 0x000fec0000010000 */
[----:B------:R-:W-:Y:S05]  /*7780*/  @!P1 BRA `(.L_x_88) ;  /* 0x0000000000049947 */ /* 0x000fea0003800000 */
[----:B------:R-:W-:Y:S01]  /*7790*/  BPT.TRAP 0x1 ;  /* 0x000000040000795c */ /* 0x000fe20000300000 */
.L_x_88:
        /* <DEDUP_REMOVED lines=9> */
.L_x_89:
[----:B------:R-:W3:Y:S02]  /*7830*/  SYNCS.PHASECHK.TRANS64.TRYWAIT P3, [UR47+0x384b0], R3 ;  /* 0x0384b003ff0075a7 */ /* 0x000ee4000806016f */
[----:B---3--:R-:W-:Y:S05]  /*7840*/  @!P3 BRA `(.L_x_90) ;  /* 0x00000074002cb947 */ /* 0x008fea0003800000 */
.L_x_270:
[----:B------:R-:W-:Y:S05]  /*7850*/  @P0 WARPSYNC.ALL ;  /* 0x0000000000000948 */ /* 0x000fea0003800000 */
[----:B------:R-:W4:Y:S01]  /*7860*/  @P0 LDSM.16.MT88.4 R4, [R12+0x34000] ;  /* 0x034000000c04083b */ /* 0x000f220000004200 */
[-C--:B------:R-:W-:Y:S01]  /*7870*/  FMUL R15, R138, R2.reuse ;  /* 0x000000028a0f7220 */ /* 0x080fe20000400000 */
[-C--:B------:R-:W-:Y:S01]  /*7880*/  FMUL R139, R139, R2.reuse ;  /* 0x000000028b8b7220 */ /* 0x080fe20000400000 */
[-C--:B------:R-:W-:Y:S01]  /*7890*/  FMUL R17, R140, R2.reuse ;  /* 0x000000028c117220 */ /* 0x080fe20000400000 */
[----:B------:R-:W5:Y:S01]  /*78a0*/  @P0 LDSM.16.MT88.4 R8, [R12+0x34800] ;  /* 0x034800000c08083b */ /* 0x000f620000004200 */
        /* <DEDUP_REMOVED lines=21> */
[----:B-----5:R-:W-:Y:S02]  /*7a00*/  HADD2.F32 R26, -RZ, R8.H0_H0 ;  /* 0x20000008ff1a7230 */ /* 0x020fe40000004100 */
        /* <DEDUP_REMOVED lines=13> */
[----:B------:R-:W-:Y:S02]  /*7ae0*/  HADD2.F32 R28, -RZ, R10.H0_H0 ;  /* 0x2000000aff1c7230 */ /* 0x000fe40000004100 */
[-C--:B------:R-:W-:Y:S01]  /*7af0*/  FFMA R25, R30, R0.reuse, R25 ;  /* 0x000000001e197223 */ /* 0x080fe20000000019 */
[----:B------:R-:W-:Y:S02]  /*7b00*/  HADD2.F32 R14, -RZ, R4.H1_H1 ;  /* 0x30000004ff0e7230 */ /* 0x000fe40000004100 */
[----:B------:R-:W-:Y:S01]  /*7b10*/  FFMA R26, R26, R0, R147 ;  /* 0x000000001a1a7223 */ /* 0x000fe20000000093 */
[----:B------:R-:W-:-:S02]  /*7b20*/  HADD2.F32 R30, -RZ, R10.H1_H1 ;  /* 0x3000000aff1e7230 */ /* 0x000fc40000004100 */
[-C--:B------:R-:W-:Y:S01]  /*7b30*/  FFMA R27, R28, R0.reuse, R27 ;  /* 0x000000001c1b7223 */ /* 0x080fe2000000001b */
        /* <DEDUP_REMOVED lines=34> */
.L_x_92:
[----:B------:R-:W-:Y:S05]  /*7d60*/  BSYNC B0 ;  /* 0x0000000000007941 */ /* 0x000fea0003800000 */
.L_x_91:
[----:B------:R-:W-:Y:S06]  /*7d70*/  BAR.SYNC.DEFER_BLOCKING 0x1, 0x100 ;  /* 0x0044000000007b1d */ /* 0x000fec0000010000 */
[----:B------:R-:W-:Y:S05]  /*7d80*/  @!P1 BRA `(.L_x_93) ;  /* 0x0000000000049947 */ /* 0x000fea0003800000 */
[----:B------:R-:W-:Y:S01]  /*7d90*/  BPT.TRAP 0x1 ;  /* 0x000000040000795c */ /* 0x000fe20000300000 */
.L_x_93:
        /* <DEDUP_REMOVED lines=9> */
.L_x_94:
[----:B------:R-:W3:Y:S02]  /*7e30*/  SYNCS.PHASECHK.TRANS64.TRYWAIT P3, [UR47+0x384b8], R3 ;  /* 0x0384b803ff0075a7 */ /* 0x000ee4000806016f */
[----:B---3--:R-:W-:Y:S05]  /*7e40*/  @!P3 BRA `(.L_x_95) ;  /* 0x0000006c00c4b947 */ /* 0x008fea0003800000 */
.L_x_271:
[----:B------:R-:W-:Y:S05]  /*7e50*/  @P0 WARPSYNC.ALL ;  /* 0x0000000000000948 */ /* 0x000fea0003800000 */
[----:B------:R-:W4:Y:S01]  /*7e60*/  @P0 LDSM.16.MT88.4 R4, [R12+0x36000] ;  /* 0x036000000c04083b */ /* 0x000f220000004200 */
[-C--:B------:R-:W-:Y:S01]  /*7e70*/  FMUL R80, R80, R2.reuse ;  /* 0x0000000250507220 */ /* 0x080fe20000400000 */
[-C--:B--2---:R-:W-:Y:S01]  /*7e80*/  FMUL R24, R81, R2.reuse ;  /* 0x0000000251187220 */ /* 0x084fe20000400000 */
[-C--:B------:R-:W-:Y:S01]  /*7e90*/  FMUL R72, R72, R2.reuse ;  /* 0x0000000248487220 */ /* 0x080fe20000400000 */
[----:B------:R-:W2:Y:S01]  /*7ea0*/  @P0 LDSM.16.MT88.4 R8, [R12+0x36800] ;  /* 0x036800000c08083b */ /* 0x000ea20000004200 */
[-C--:B---3--:R-:W-:Y:S01]  /*7eb0*/  FMUL R14, R73, R2.reuse ;  /* 0x00000002490e7220 */ /* 0x088fe20000400000 */
        /* <DEDUP_REMOVED lines=15> */
[----:B------:R-:W-:Y:S02]  /*7fb0*/  HADD2.F32 R21, -RZ, R7.H0_H0 ;  /* 0x20000007ff157230 */ /* 0x000fe40000004100 */
[--C-:B--2---:R-:W-:Y:S02]  /*7fc0*/  HADD2.F32 R25, -RZ, R8.reuse.H0_H0 ;  /* 0x20000008ff197230 */ /* 0x104fe40000004100 */
        /* <DEDUP_REMOVED lines=11> */
[--C-:B------:R-:W-:Y:S02]  /*8080*/  HADD2.F32 R17, -RZ, R6.reuse.H0_H0 ;  /* 0x20000006ff117230 */ /* 0x100fe40000004100 */
[----:B------:R-:W-:Y:S01]  /*8090*/  FFMA R14, R13, R0, R14 ;  /* 0x000000000d0e7223 */ /* 0x000fe2000000000e */
[----:B------:R-:W-:-:S02]  /*80a0*/  HADD2.F32 R19, -RZ, R6.H1_H1 ;  /* 0x30000006ff137230 */ /* 0x000fc40000004100 */
        /* <DEDUP_REMOVED lines=40> */
[----:B------:R3:W-:Y:S02]  /*8330*/  UTMASTG.2D [UR8], [UR60] ;  /* 0x000000083c0073b5 */ /* 0x0007e40008008000 */
[----:B---3--:R0:W-:Y:S02]  /*8340*/  UTMACMDFLUSH ;  /* 0x00000000000079b7 */ /* 0x0081e40000000000 */
.L_x_97:
[----:B------:R-:W-:Y:S05]  /*8350*/  BSYNC B0 ;  /* 0x0000000000007941 */ /* 0x000fea0003800000 */
.L_x_96:
[----:B------:R-:W-:Y:S04]  /*8360*/  BSSY B0, `(.L_x_98) ;  /* 0x0000003000007945 */ /* 0x000fe80003800000 */
[----:B------:R-:W-:Y:S05]  /*8370*/  @!P2 BRA `(.L_x_99) ;  /* 0x000000000004a947 */ /* 0x000fea0003800000 */
[----:B------:R-:W-:-:S04]  /*8380*/  DEPBAR.LE SB0, 0x1 ;  /* 0x000080400000791a */ /* 0x000fc80000000000 */
.L_x_99:
[----:B------:R-:W-:Y:S05]  /*8390*/  BSYNC B0 ;  /* 0x0000000000007941 */ /* 0x000fea0003800000 */
.L_x_98:
[----:B------:R-:W-:Y:S06]  /*83a0*/  BAR.SYNC.DEFER_BLOCKING 0x1, 0x100 ;  /* 0x0044000000007b1d */ /* 0x000fec0000010000 */
[----:B------:R-:W-:Y:S05]  /*83b0*/  @!P1 BRA `(.L_x_100) ;  /* 0x0000000000049947 */ /* 0x000fea0003800000 */
[----:B------:R-:W-:Y:S01]  /*83c0*/  BPT.TRAP 0x1 ;  /* 0x000000040000795c */ /* 0x000fe20000300000 */
.L_x_100:
[----:B------:R-:W-:Y:S02]  /*83d0*/  UIADD3 UR4, UR7, 0x1, URZ ;  /* 0x0000000107047890 */ /* 0x000fe4000fffe03f */
[----:B------:R-:W-:Y:S02]  /*83e0*/  UISETP.NE.AND UP1, UPT, UR50, 0x3, UPT ;  /* 0x000000033200788c */ /* 0x000fe4000bf25270 */
[----:B------:R-:W-:-:S04]  /*83f0*/  UISETP.NE.AND UP0, UPT, UR4, 0x4, UPT ;  /* 0x000000040400788c */ /* 0x000fc8000bf05270 */
[----:B------:R-:W-:Y:S01]  /*8400*/  USEL UR4, UR4, URZ, UP0 ;  /* 0x0000003f04047287 */ /* 0x000fe20008000000 */
[----:B------:R-:W-:-:S03]  /*8410*/  PLOP3.LUT P2, PT, PT, PT, UP1, 0x80, 0x0 ;  /* 0x000000000000781c */ /* 0x000fc60003f4f018 */
[----:B------:R-:W-:Y:S02]  /*8420*/  ULEA UR5, UR4, UR47, 0x3 ;  /* 0x0000002f04057291 */ /* 0x000fe4000f8e183f */
[----:B------:R-:W-:Y:S02]  /*8430*/  UIADD3 UR4, UR4, 0x1, URZ ;  /* 0x0000000104047890 */ /* 0x000fe4000fffe03f */
[----:B------:R-:W-:Y:S02]  /*8440*/  UIADD3 UR5, UR5, 0x384c0, URZ ;  /* 0x000384c005057890 */ /* 0x000fe4000fffe03f */
[----:B------:R-:W-:Y:S02]  /*8450*/  UISETP.NE.AND UP0, UPT, UR4, 0x4, UPT ;  /* 0x000000040400788c */ /* 0x000fe4000bf05270 */
[----:B------:R-:W-:Y:S02]  /*8460*/  UPRMT UR5, UR43, 0x654, UR5 ;  /* 0x000006542b057896 */ /* 0x000fe40008000005 */
[----:B------:R-:W-:-:S07]  /*8470*/  USEL UR56, UR4, URZ, UP0 ;  /* 0x0000003f04387287 */ /* 0x000fce0008000000 */
[----:B------:R-:W-:Y:S01]  /*8480*/  SYNCS.ARRIVE.TRANS64.RED.A1T0 RZ, [UR5], RZ ;  /* 0x000000ffffff79a7 */ /* 0x000fe20008100405 */
[----:B------:R-:W-:Y:S05]  /*8490*/  @!P2 BRA `(.L_x_101) ;  /* 0x000000000004a947 */ /* 0x000fea0003800000 */
[----:B------:R-:W-:Y:S01]  /*84a0*/  BPT.TRAP 0x1 ;  /* 0x000000040000795c */ /* 0x000fe20000300000 */
.L_x_101:
[----:B------:R-:W-:Y:S01]  /*84b0*/  ULEA UR4, UR39, UR47, 0x3 ;  /* 0x0000002f27047291 */ /* 0x000fe2000f8e183f */
[----:B------:R-:W-:-:S08]  /*84c0*/  SHF.L.U32 R0, R154, 0x1f, RZ ;  /* 0x0000001f9a007819 */ /* 0x000fd000000006ff */
[----:B------:R-:W3:Y:S02]  /*84d0*/  SYNCS.PHASECHK.TRANS64.TRYWAIT P0, [UR4+0x38400], R0 ;  /* 0x03840000ff0075a7 */ /* 0x000ee40008000144 */
[----:B---3--:R-:W-:Y:S05]  /*84e0*/  @!P0 BRA `(.L_x_102) ;  /* 0x0000006800348947 */ /* 0x008fea0003800000 */
.L_x_272:
[----:B------:R-:W-:-:S09]  /*84f0*/  ULEA UR5, UR39, UR47, 0x4 ;  /* 0x0000002f27057291 */ /* 0x000fd2000f8e203f */
[----:B------:R-:W4:Y:S01]  /*8500*/  LDS.128 R16, [UR5+0x384f0] ;  /* 0x0384f005ff107984 */ /* 0x000f220008000c00 */
[----:B------:R-:W-:Y:S01]  /*8510*/  @!PT LDS RZ, [RZ] ;  /* 0x00000000fffff984 */ /* 0x000fe20000000800 */
[----:B------:R-:W-:Y:S01]  /*8520*/  @!PT LDS RZ, [RZ] ;  /* 0x00000000fffff984 */ /* 0x000fe20000000800 */
[----:B------:R-:W-:Y:S01]  /*8530*/  @!PT LDS RZ, [RZ] ;  /* 0x00000000fffff984 */ /* 0x000fe20000000800 */
[----:B------:R-:W-:Y:S01]  /*8540*/  @!PT LDS RZ, [RZ] ;  /* 0x00000000fffff984 */ /* 0x000fe20000000800 */
[----:B------:R5:W-:Y:S06]  /*8550*/  MEMBAR.ALL.CTA ;  /* 0x0000000000007992 */ /* 0x000bec0000008000 */
[----:B-----5:R-:W1:Y:S01]  /*8560*/  FENCE.VIEW.ASYNC.S ;  /* 0x00000000000073c6 */ /* 0x020e620000000000 */
[----:B------:R-:W-:Y:S05]  /*8570*/  @!P2 BRA `(.L_x_103) ;  /* 0x000000000004a947 */ /* 0x000fea0003800000 */
[----:B------:R-:W-:Y:S01]  /*8580*/  BPT.TRAP 0x1 ;  /* 0x000000040000795c */ /* 0x000fe20000300000 */
.L_x_103:
[----:B----4-:R-:W-:Y:S01]  /*8590*/  ISETP.NE.AND P0, PT, R19, RZ, PT ;  /* 0x000000ff1300720c */ /* 0x010fe20003f05270 */
[----:B------:R-:W-:Y:S01]  /*85a0*/  UIADD3 UR4, UR4, 0x38440, URZ ;  /* 0x0003844004047890 */ /* 0x000fe2000fffe03f */
[CC--:B------:R-:W-:Y:S02]  /*85b0*/  ISETP.NE.AND P2, PT, R155.reuse, R18.reuse, PT ;  /* 0x000000129b00720c */ /* 0x0c0fe40003f45270 */
[----:B------:R-:W-:Y:S01]  /*85c0*/  ISETP.EQ.OR P0, PT, R155, R18, !P0 ;  /* 0x000000129b00720c */ /* 0x000fe20004702670 */
[----:B------:R-:W-:-:S09]  /*85d0*/  UPRMT UR4, UR43, 0x654, UR4 ;  /* 0x000006542b047896 */ /* 0x000fd20008000004 */
[----:B-1----:R-:W-:Y:S03]  /*85e0*/  SYNCS.ARRIVE.TRANS64.RED.A1T0 RZ, [UR4], RZ ;  /* 0x000000ffffff79a7 */ /* 0x002fe60008100404 */
[----:B------:R-:W-:Y:S05]  /*85f0*/  @P0 BRA `(.L_x_104) ;  /* 0x0000000000fc0947 */ /* 0x000fea0003800000 */
[----:B------:R-:W-:-:S13]  /*8600*/  ISETP.NE.AND P0, PT, RZ, UR55, PT ;  /* 0x00000037ff007c0c */ /* 0x000fda000bf05270 */
[----:B------:R-:W-:Y:S05]  /*8610*/  @P0 BRA `(.L_x_104) ;  /* 0x0000000000f40947 */ /* 0x000fea0003800000 */
[----:B---3--:R-:W1:Y:S01]  /*8620*/  S2R R0, SR_LANEID ;  /* 0x0000000000007919 */ /* 0x008e620000000000 */
[----:B------:R-:W-:Y:S01]  /*8630*/  ELECT P0, URZ, PT ;  /* 0x00000000003f782f */ /* 0x000fe20003800000 */
[----:B------:R-:W-:Y:S01]  /*8640*/  BSSY B0, `(.L_x_105) ;  /* 0x000002f000007945 */ /* 0x000fe20003800000 */
[----:B-1----:R-:W-:-:S11]  /*8650*/  IMAD.SHL.U32 R15, R0, 0x4, RZ ;  /* 0x00000004000f7824 */ /* 0x002fd600078e00ff */
[----:B------:R-:W-:Y:S05]  /*8660*/  @!P0 BRA `(.L_x_106) ;  /* 0x0000000000b08947 */ /* 0x000fea0003800000 */
[----:B------:R-:W-:Y:S01]  /*8670*/  IMAD.SHL.U32 R0, R18, 0x8, RZ ;  /* 0x0000000812007824 */ /* 0x000fe200078e00ff */
[----:B------:R-:W-:Y:S01]  /*8680*/  SHF.R.S32.HI R3, RZ, 0x1f, R18 ;  /* 0x0000001fff037819 */ /* 0x000fe20000011412 */
[----:B------:R-:W-:-:S03]  /*8690*/  ULDC.64 UR4, c[0x0][0x820] ;  /* 0x0002080000047ab9 */ /* 0x000fc60000000a00 */
[----:B------:R-:W-:Y:S02]  /*86a0*/  SHF.L.U64.HI R8, R18, 0x3, R3 ;  /* 0x0000000312087819 */ /* 0x000fe40000010203 */
[----:B--2---:R-:W-:Y:S01]  /*86b0*/  IADD3 R4, P0, R0, UR4, RZ ;  /* 0x0000000400047c10 */ /* 0x004fe2000ff1e0ff */
[----:B------:R-:W1:Y:S03]  /*86c0*/  LDC.64 R2, c[0x0][0x290] ;  /* 0x0000a400ff027b82 */ /* 0x000e660000000a00 */
[----:B------:R-:W-:Y:S01]  /*86d0*/  IADD3.X R5, R8, UR5, RZ, P0, !PT ;  /* 0x0000000508057c10 */ /* 0x000fe200087fe4ff */
[----:B------:R-:W-:-:S05]  /*86e0*/  ULDC.64 UR4, c[0x0][0x818] ;  /* 0x0002060000047ab9 */ /* 0x000fca0000000a00 */
[----:B------:R-:W2:Y:S01]  /*86f0*/  LDG.E.64 R4, desc[UR58][R4.64] ;  /* 0x0000003a04047981 */ /* 0x000ea2000c1e1b00 */
[----:B-1----:R-:W-:Y:S01]  /*8700*/  IMAD.WIDE R6, R18, 0xc, R2 ;  /* 0x0000000c12067825 */ /* 0x002fe200078e0202 */
[----:B------:R-:W-:Y:S02]  /*8710*/  IADD3 R2, P0, R0, UR4, RZ ;  /* 0x0000000400027c10 */ /* 0x000fe4000ff1e0ff */
[----:B------:R-:W1:Y:S02]  /*8720*/  LDS R0, [UR49+0x1c] ;  /* 0x00001c31ff007984 */ /* 0x000e640008000800 */
[----:B------:R-:W-:Y:S02]  /*8730*/  IADD3.X R3, R8, UR5, RZ, P0, !PT ;  /* 0x0000000508037c10 */ /* 0x000fe400087fe4ff */
[----:B------:R-:W3:Y:S04]  /*8740*/  LDG.E R12, desc[UR58][R6.64] ;  /* 0x0000003a060c7981 */ /* 0x000ee8000c1e1900 */
[----:B------:R4:W5:Y:S04]  /*8750*/  LDG.E R13, desc[UR58][R6.64+0x4] ;  /* 0x0000043a060d7981 */ /* 0x000968000c1e1900 */
[----:B------:R-:W5:Y:S01]  /*8760*/  LDG.E.64 R2, desc[UR58][R2.64] ;  /* 0x0000003a02027981 */ /* 0x000f62000c1e1b00 */
[----:B------:R-:W-:-:S03]  /*8770*/  IMAD.U32 R8, RZ, RZ, UR49 ;  /* 0x00000031ff087e24 */ /* 0x000fc6000f8e00ff */
[----:B------:R-:W-:Y:S02]  /*8780*/  STS [UR49+0x30], RZ ;  /* 0x000030ffff007988 */ /* 0x000fe40008000831 */
[----:B------:R-:W-:Y:S02]  /*8790*/  SHF.R.U64 R8, R8, 0x4, RZ ;  /* 0x0000000408087819 */ /* 0x000fe400000012ff */
[----:B----4-:R-:W-:-:S03]  /*87a0*/  CS2R R6, SRZ ;  /* 0x0000000000067805 */ /* 0x010fc6000001ff00 */
[----:B------:R-:W-:Y:S04]  /*87b0*/  STS [UR49+0x10], R8 ;  /* 0x00001008ff007988 */ /* 0x000fe80008000831 */
[----:B------:R-:W-:Y:S01]  /*87c0*/  STS [UR49+0x14], R8 ;  /* 0x00001408ff007988 */ /* 0x000fe20008000831 */
[C---:B--2---:R-:W-:Y:S01]  /*87d0*/  SHF.L.U64.HI R11, R4.reuse, 0x1, R5 ;  /* 0x00000001040b7819 */ /* 0x044fe20000010205 */
[----:B------:R-:W-:-:S03]  /*87e0*/  IMAD.SHL.U32 R10, R4, 0x2, RZ ;  /* 0x00000002040a7824 */ /* 0x000fc600078e00ff */
[----:B------:R-:W-:Y:S02]  /*87f0*/  LOP3.LUT R11, R11, 0x1fffffff, RZ, 0xc0, !PT ;  /* 0x1fffffff0b0b7812 */ /* 0x000fe400078ec0ff */
[----:B------:R-:W-:Y:S02]  /*8800*/  LOP3.LUT R10, R10, 0xfffffffe, RZ, 0xc0, !PT ;  /* 0xfffffffe0a0a7812 */ /* 0x000fe400078ec0ff */
[--C-:B------:R-:W-:Y:S02]  /*8810*/  SHF.R.U32.HI R5, RZ, 0x4, R11.reuse ;  /* 0x00000004ff057819 */ /* 0x100fe4000001160b */
[----:B------:R-:W-:Y:S02]  /*8820*/  SHF.R.U64 R10, R10, 0x4, R11 ;  /* 0x000000040a0a7819 */ /* 0x000fe4000000120b */
[----:B-1----:R-:W-:-:S03]  /*8830*/  LOP3.LUT R0, R0, 0xf, R5, 0xb8, !PT ;  /* 0x0000000f00007812 */ /* 0x002fc600078eb805 */
[----:B------:R-:W-:Y:S04]  /*8840*/  STS [UR49+0xc], R10 ;  /* 0x00000c0aff007988 */ /* 0x000fe80008000831 */
[----:B------:R-:W-:Y:S01]  /*8850*/  STS [UR49+0x1c], R0 ;  /* 0x00001c00ff007988 */ /* 0x000fe20008000831 */
[----:B---3--:R-:W-:-:S03]  /*8860*/  VIADD R4, R12, 0xffffffff ;  /* 0xffffffff0c047836 */ /* 0x008fc60000000000 */
[----:B------:R-:W1:Y:S04]  /*8870*/  LDS R5, [UR49+0x1c] ;  /* 0x00001c31ff057984 */ /* 0x000e680008000800 */
[----:B-----5:R-:W-:Y:S01]  /*8880*/  STS.64 [UR49], R2 ;  /* 0x00000002ff007988 */ /* 0x020fe20008000a31 */
[----:B-1----:R-:W-:-:S05]  /*8890*/  LOP3.LUT R5, R5, 0xf0, RZ, 0xb8, !PT ;  /* 0x000000f005057812 */ /* 0x002fca00078eb8ff */
[----:B------:R1:W-:Y:S04]  /*88a0*/  STS [UR49+0x1c], R5 ;  /* 0x00001c05ff007988 */ /* 0x0003e80008000831 */
[----:B------:R-:W2:Y:S01]  /*88b0*/  LDS R9, [UR49+0x1c] ;  /* 0x00001c31ff097984 */ /* 0x000ea20008000800 */
[----:B-1----:R-:W-:-:S05]  /*88c0*/  VIADD R5, R13, 0xffffffff ;  /* 0xffffffff0d057836 */ /* 0x002fca0000000000 */
[----:B------:R-:W-:Y:S01]  /*88d0*/  STS.128 [UR49+0x20], R4 ;  /* 0x00002004ff007988 */ /* 0x000fe20008000c31 */
[----:B--2---:R-:W-:-:S05]  /*88e0*/  LOP3.LUT R9, R9, 0xf00, RZ, 0xb8, !PT ;  /* 0x00000f0009097812 */ /* 0x004fca00078eb8ff */
[----:B------:R-:W-:Y:S04]  /*88f0*/  STS.64 [UR49+0x18], R8 ;  /* 0x00001808ff007988 */ /* 0x000fe80008000a31 */
[----:B------:R-:W1:Y:S02]  /*8900*/  LDS R14, [UR49+0x1c] ;  /* 0x00001c31ff0e7984 */ /* 0x000e640008000800 */
[----:B-1----:R-:W-:-:S05]  /*8910*/  LOP3.LUT R0, R14, 0xf000, RZ, 0xb8, !PT ;  /* 0x0000f0000e007812 */ /* 0x002fca00078eb8ff */
[----:B------:R1:W-:Y:S02]  /*8920*/  STS [UR49+0x1c], R0 ;  /* 0x00001c00ff007988 */ /* 0x0003e40008000831 */
.L_x_106:
[----:B------:R-:W-:Y:S05]  /*8930*/  BSYNC B0 ;  /* 0x0000000000007941 */ /* 0x000fea0003800000 */
.L_x_105:
[----:B------:R-:W-:Y:S01]  /*8940*/  NOP ;  /* 0x0000000000007918 */ /* 0x000fe20000000000 */
[----:B--2---:R2:W3:Y:S01]  /*8950*/  LDS R5, [R15+UR49] ;  /* 0x000000310f057984 */ /* 0x0044e20008000800 */
[----:B------:R-:W-:Y:S02]  /*8960*/  ELECT P0, URZ, PT ;  /* 0x00000000003f782f */ /* 0x000fe40003800000 */
[----:B------:R-:W-:Y:S01]  /*8970*/  IADD3 R2, P3, R15, UR60, RZ ;  /* 0x0000003c0f027c10 */ /* 0x000fe2000ff7e0ff */
[----:B------:R-:W-:Y:S04]  /*8980*/  BSSY B0, `(.L_x_107) ;  /* 0x0000005000007945 */ /* 0x000fe80003800000 */
[----:B------:R-:W-:-:S06]  /*8990*/  IMAD.X R3, RZ, RZ, UR61, P3 ;  /* 0x0000003dff037e24 */ /* 0x000fcc00098e06ff */
[----:B--2---:R-:W-:Y:S05]  /*89a0*/  @!P0 BRA `(.L_x_108) ;  /* 0x0000000000088947 */ /* 0x004fea0003800000 */
[----:B------:R0:W-:Y:S01]  /*89b0*/  UTMACMDFLUSH ;  /* 0x00000000000079b7 */ /* 0x0001e20000000000 */
[----:B------:R-:W-:-:S04]  /*89c0*/  DEPBAR.LE SB0, 0x0 ;  /* 0x000080000000791a */ /* 0x000fc80000000000 */
.L_x_108:
[----:B------:R-:W-:Y:S05]  /*89d0*/  BSYNC B0 ;  /* 0x0000000000007941 */ /* 0x000fea0003800000 */
.L_x_107:
[----:B---3--:R4:W5:Y:S02]  /*89e0*/  ATOMG.E.EXCH.STRONG.GPU PT, RZ, [R2], R5 ;  /* 0x0000000502ff73a8 */ /* 0x00896400041ee100 */
.L_x_104:
[----:B------:R-:W-:Y:S01]  /*89f0*/  R2UR UR4, R153 ;  /* 0x00000000990472ca */ /* 0x000fe200000e0000 */
[----:B------:R-:W-:Y:S01]  /*8a00*/  UIADD3 UR39, UR39, 0x1, URZ ;  /* 0x0000000127277890 */ /* 0x000fe2000fffe03f */
[----:B------:R-:W-:Y:S01]  /*8a10*/  ISETP.NE.AND P0, PT, R19, RZ, PT ;  /* 0x000000ff1300720c */ /* 0x000fe20003f05270 */
[----:B------:R-:W-:Y:S01]  /*8a20*/  UIADD3 UR36, UR36, 0x8, URZ ;  /* 0x0000000824247890 */ /* 0x000fe2000fffe03f */
[----:B--2---:R-:W-:Y:S01]  /*8a30*/  SEL R4, RZ, 0x1, !P2 ;  /* 0x00000001ff047807 */ /* 0x004fe20005000000 */
[----:B------:R-:W-:-:S04]  /*8a40*/  UISETP.NE.AND UP3, UPT, UR39, 0x8, UPT ;  /* 0x000000082700788c */ /* 0x000fc8000bf65270 */
[----:B------:R-:W-:Y:S02]  /*8a50*/  USEL UR6, URZ, 0x1, UP3 ;  /* 0x000000013f067887 */ /* 0x000fe40009800000 */
[----:B------:R-:W-:Y:S02]  /*8a60*/  USEL UR39, UR39, URZ, UP3 ;  /* 0x0000003f27277287 */ /* 0x000fe40009800000 */
[----:B------:R-:W-:Y:S02]  /*8a70*/  UIADD3 UR4, UR4, 0x7f, URZ ;  /* 0x0000007f04047890 */ /* 0x000fe4000fffe03f */
[----:B------:R-:W-:Y:S02]  /*8a80*/  LOP3.LUT R154, R154, UR6, RZ, 0x3c, !PT ;  /* 0x000000069a9a7c12 */ /* 0x000fe4000f8e3cff */
[----:B------:R-:W-:-:S04]  /*8a90*/  USHF.R.S32.HI UR5, URZ, 0x1f, UR4 ;  /* 0x0000001f3f057899 */ /* 0x000fc80008011404 */
[----:B------:R-:W-:-:S04]  /*8aa0*/  ULEA.HI UR5, UR5, UR4, URZ, 0x7 ;  /* 0x0000000405057291 */ /* 0x000fc8000f8f383f */
[----:B------:R-:W-:-:S04]  /*8ab0*/  USHF.R.S32.HI UR5, URZ, 0x7, UR5 ;  /* 0x000000073f057899 */ /* 0x000fc80008011405 */
[----:B------:R-:W-:-:S04]  /*8ac0*/  UIADD3 UR37, UR37, UR5, URZ ;  /* 0x0000000525257290 */ /* 0x000fc8000fffe03f */
[----:B------:R-:W-:Y:S02]  /*8ad0*/  USHF.R.U32.HI UR4, URZ, 0x1, UR37 ;  /* 0x000000013f047899 */ /* 0x000fe40008011625 */
[----:B------:R-:W-:Y:S02]  /*8ae0*/  UISETP.GT.U32.AND UP0, UPT, UR37, 0x1, UPT ;  /* 0x000000012500788c */ /* 0x000fe4000bf04070 */
[----:B------:R-:W-:Y:S02]  /*8af0*/  ULOP3.LUT UR4, UR4, 0x1, URZ, 0xc0, !UPT ;  /* 0x0000000104047892 */ /* 0x000fe4000f8ec03f */
[----:B------:R-:W-:Y:S02]  /*8b00*/  UISETP.LT.U32.AND UP1, UPT, UR5, 0x2, UP0 ;  /* 0x000000020500788c */ /* 0x000fe40008721070 */
[----:B------:R-:W-:Y:S02]  /*8b10*/  UISETP.NE.U32.AND UP2, UPT, UR4, 0x1, UPT ;  /* 0x000000010400788c */ /* 0x000fe4000bf45070 */
[----:B------:R-:W-:-:S02]  /*8b20*/  ULOP3.LUT UR37, UR37, 0x1, URZ, 0xc0, !UPT ;  /* 0x0000000125257892 */ /* 0x000fc4000f8ec03f */
[----:B------:R-:W-:Y:S02]  /*8b30*/  UISETP.GT.U32.AND UP0, UPT, UR5, 0x1, !UP2 ;  /* 0x000000010500788c */ /* 0x000fe4000d704070 */
[----:B------:R-:W-:Y:S02]  /*8b40*/  USEL UR5, URZ, 0x1, !UP1 ;  /* 0x000000013f057887 */ /* 0x000fe4000c800000 */
[----:B------:R-:W-:-:S04]  /*8b50*/  USEL UR4, URZ, 0x1, !UP0 ;  /* 0x000000013f047887 */ /* 0x000fc8000c000000 */
[----:B------:R-:W-:Y:S01]  /*8b60*/  ULOP3.LUT UR38, UR4, UR38, UR5, 0x96, !UPT ;  /* 0x0000002604267292 */ /* 0x000fe2000f8e9605 */
[----:B------:R-:W-:Y:S11]  /*8b70*/  @P0 BRA `(.L_x_109) ;  /* 0xffffffa800a00947 */ /* 0x000ff6000383ffff */
[----:B------:R-:W-:-:S04]  /*8b80*/  DEPBAR.LE SB0, 0x0 ;  /* 0x000080000000791a */ /* 0x000fc80000000000 */
[----:B------:R-:W-:Y:S05]  /*8b90*/  @!P1 BRA `(.L_x_110) ;  /* 0x0000000000049947 */ /* 0x000fea0003800000 */
[----:B------:R-:W-:Y:S01]  /*8ba0*/  BPT.TRAP 0x1 ;  /* 0x000000040000795c */ /* 0x000fe20000300000 */
.L_x_110:
[----:B------:R-:W-:-:S04]  /*8bb0*/  ULEA UR47, UR56, UR47, 0x3 ;  /* 0x0000002f382f7291 */ /* 0x000fc8000f8e183f */
[----:B------:R-:W-:-:S04]  /*8bc0*/  UIADD3 UR47, UR47, 0x384c0, URZ ;  /* 0x000384c02f2f7890 */ /* 0x000fc8000fffe03f */
[----:B------:R-:W-:-:S09]  /*8bd0*/  UPRMT UR47, UR43, 0x654, UR47 ;  /* 0x000006542b2f7896 */ /* 0x000fd2000800002f */
[----:B-----5:R-:W-:Y:S01]  /*8be0*/  SYNCS.ARRIVE.TRANS64.RED.A1T0 RZ, [UR47], RZ ;  /* 0x000000ffffff79a7 */ /* 0x020fe2000810042f */
[----:B------:R-:W-:Y:S05]  /*8bf0*/  EXIT ;  /* 0x000000000000794d */ /* 0x000fea0003800000 */
.L_x_19:
[----:B------:R-:W-:-:S08]  /*8c00*/  NOP ;  /* 0x0000000000007918 */ /* 0x000fd00000000000 */
[----:B----45:R-:W1:-:S00]  /*8c10*/  USETMAXREG.DEALLOC.CTAPOOL 0x28 ;  /* 0x00000028000079c8 */ /* 0x030e4000080e0500 */
[----:B------:R-:W-:-:S06]  /*8c20*/  UISETP.NE.AND UP1, UPT, UR55, 0x3, UPT ;  /* 0x000000033700788c */ /* 0x000fcc000bf25270 */
[----:B------:R-:W-:-:S13]  /*8c30*/  PLOP3.LUT P1, PT, PT, PT, UP1, 0x80, 0x0 ;  /* 0x000000000000781c */ /* 0x000fda0003f2f018 */
[----:B-1----:R-:W-:Y:S05]  /*8c40*/  @!P1 BRA `(.L_x_111) ;  /* 0x0000003800889947 */ /* 0x002fea0003800000 */
[----:B------:R-:W-:-:S13]  /*8c50*/  ISETP.NE.AND P0, PT, RZ, UR55, PT ;  /* 0x00000037ff007c0c */ /* 0x000fda000bf05270 */
[----:B------:R-:W-:Y:S05]  /*8c60*/  @!P0 BRA `(.L_x_112) ;  /* 0x0000001c00a48947 */ /* 0x000fea0003800000 */
[----:B------:R-:W-:-:S06]  /*8c70*/  UISETP.NE.AND UP0, UPT, UR55, 0x2, UPT ;  /* 0x000000023700788c */ /* 0x000fcc000bf05270 */
[----:B------:R-:W-:-:S13]  /*8c80*/  PLOP3.LUT P0, PT, PT, PT, UP0, 0x80, 0x0 ;  /* 0x000000000000781c */ /* 0x000fda0003f0f008 */
[----:B--2---:R-:W-:Y:S05]  /*8c90*/  @P0 EXIT ;  /* 0x000000000000094d */ /* 0x004fea0003800000 */
[----:B------:R-:W1:Y:S01]  /*8ca0*/  S2UR UR4, SR_CTAID.Y ;  /* 0x00000000000479c3 */ /* 0x000e620000002600 */
[----:B------:R-:W-:Y:S01]  /*8cb0*/  ELECT P0, URZ, PT ;  /* 0x00000000003f782f */ /* 0x000fe20003800000 */
[----:B------:R-:W-:Y:S01]  /*8cc0*/  BSSY B0, `(.L_x_113) ;  /* 0x000001d000007945 */ /* 0x000fe20003800000 */
[----:B-1----:R-:W-:-:S11]  /*8cd0*/  UIMAD UR4, UR4, UR41, UR40 ;  /* 0x00000029040472a4 */ /* 0x002fd6000f8e0228 */
[----:B------:R-:W-:Y:S05]  /*8ce0*/  @!P0 BRA `(.L_x_114) ;  /* 0x0000000000688947 */ /* 0x000fea0003800000 */
[----:B------:R-:W1:Y:S01]  /*8cf0*/  LDC.64 R4, c[0x0][0x600] ;  /* 0x00018000ff047b82 */ /* 0x000e620000000a00 */
[----:B------:R-:W-:Y:S02]  /*8d00*/  UMOV UR5, 0x400 ;  /* 0x0000040000057882 */ /* 0x000fe40000000000 */
[----:B------:R-:W-:-:S05]  /*8d10*/  ULEA UR5, UR42, UR5, 0x18 ;  /* 0x000000052a057291 */ /* 0x000fca000f8ec03f */
[----:B------:R-:W1:Y:S08]  /*8d20*/  LDC.64 R6, c[0x0][0x608] ;  /* 0x00018200ff067b82 */ /* 0x000e700000000a00 */
[----:B------:R-:W2:Y:S08]  /*8d30*/  LDC.64 R32, c[0x0][0x610] ;  /* 0x00018400ff207b82 */ /* 0x000eb00000000a00 */
[----:B------:R-:W2:Y:S01]  /*8d40*/  LDC.64 R34, c[0x0][0x618] ;  /* 0x00018600ff227b82 */ /* 0x000ea20000000a00 */
[----:B-1----:R1:W-:Y:S07]  /*8d50*/  STS.128 [UR5+0x38680], R4 ;  /* 0x03868004ff007988 */ /* 0x0023ee0008000c05 */
[----:B------:R-:W3:Y:S08]  /*8d60*/  LDC.64 R28, c[0x0][0x620] ;  /* 0x00018800ff1c7b82 */ /* 0x000ef00000000a00 */
[----:B------:R-:W3:Y:S01]  /*8d70*/  LDC.64 R30, c[0x0][0x628] ;  /* 0x00018a00ff1e7b82 */ /* 0x000ee20000000a00 */
[----:B--2---:R2:W-:Y:S07]  /*8d80*/  STS.128 [UR5+0x38690], R32 ;  /* 0x03869020ff007988 */ /* 0x0045ee0008000c05 */
[----:B------:R-:W4:Y:S08]  /*8d90*/  LDC.64 R24, c[0x0][0x630] ;  /* 0x00018c00ff187b82 */ /* 0x000f300000000a00 */
[----:B------:R-:W4:Y:S08]  /*8da0*/  LDC.64 R26, c[0x0][0x638] ;  /* 0x00018e00ff1a7b82 */ /* 0x000f300000000a00 */
[----:B------:R-:W5:Y:S01]  /*8db0*/  LDC.64 R20, c[0x0][0x640] ;  /* 0x00019000ff147b82 */ /* 0x000f620000000a00 */
[----:B---3--:R2:W-:Y:S07]  /*8dc0*/  STS.128 [UR5+0x386a0], R28 ;  /* 0x0386a01cff007988 */ /* 0x0085ee0008000c05 */
[----:B------:R-:W5:Y:S08]  /*8dd0*/  LDC.64 R22, c[0x0][0x648] ;  /* 0x00019200ff167b82 */ /* 0x000f700000000a00 */
[----:B------:R-:W3:Y:S01]  /*8de0*/  LDC.64 R12, c[0x0][0x650] ;  /* 0x00019400ff0c7b82 */ /* 0x000ee20000000a00 */
[----:B----4-:R2:W-:Y:S07]  /*8df0*/  STS.128 [UR5+0x386b0], R24 ;  /* 0x0386b018ff007988 */ /* 0x0105ee0008000c05 */
[----:B------:R-:W3:Y:S08]  /*8e00*/  LDC.64 R14, c[0x0][0x658] ;  /* 0x00019600ff0e7b82 */ /* 0x000ef00000000a00 */
[----:B------:R-:W4:Y:S01]  /*8e10*/  LDC.64 R8, c[0x0][0x660] ;  /* 0x00019800ff087b82 */ /* 0x000f220000000a00 */
[----:B-----5:R2:W-:Y:S07]  /*8e20*/  STS.128 [UR5+0x386c0], R20 ;  /* 0x0386c014ff007988 */ /* 0x0205ee0008000c05 */
[----:B------:R-:W4:Y:S08]  /*8e30*/  LDC.64 R10, c[0x0][0x668] ;  /* 0x00019a00ff0a7b82 */ /* 0x000f300000000a00 */
[----:B-1----:R-:W1:Y:S01]  /*8e40*/  LDC.64 R4, c[0x0][0x670] ;  /* 0x00019c00ff047b82 */ /* 0x002e620000000a00 */
[----:B---3--:R2:W-:Y:S07]  /*8e50*/  STS.128 [UR5+0x386d0], R12 ;  /* 0x0386d00cff007988 */ /* 0x0085ee0008000c05 */
[----:B------:R-:W1:Y:S01]  /*8e60*/  LDC.64 R6, c[0x0][0x678] ;  /* 0x00019e00ff067b82 */ /* 0x000e620000000a00 */
[----:B----4-:R2:W-:Y:S04]  /*8e70*/  STS.128 [UR5+0x386e0], R8 ;  /* 0x0386e008ff007988 */ /* 0x0105e80008000c05 */
[----:B-1----:R2:W-:Y:S02]  /*8e80*/  STS.128 [UR5+0x386f0], R4 ;  /* 0x0386f004ff007988 */ /* 0x0025e40008000c05 */
.L_x_114:
[----:B------:R-:W-:Y:S05]  /*8e90*/  BSYNC B0 ;  /* 0x0000000000007941 */ /* 0x000fea0003800000 */
.L_x_113:
[----:B------:R-:W-:Y:S01]  /*8ea0*/  ELECT P0, URZ, PT ;  /* 0x00000000003f782f */ /* 0x000fe20003800000 */
[----:B------:R-:W-:Y:S01]  /*8eb0*/  NOP ;  /* 0x0000000000007918 */ /* 0x000fe20000000000 */
[----:B------:R-:W-:Y:S01]  /*8ec0*/  ULDC UR5, c[0x0][0x884] ;  /* 0x0002210000057ab9 */ /* 0x000fe20000000800 */
[----:B------:R-:W-:Y:S01]  /*8ed0*/  ULDC.64 UR38, c[0x0][0x800] ;  /* 0x0002000000267ab9 */ /* 0x000fe20000000a00 */
[----:B------:R-:W-:Y:S01]  /*8ee0*/  ULEA UR4, UR5, UR4, 0x1 ;  /* 0x0000000405047291 */ /* 0x000fe2000f8e083f */
[----:B------:R-:W-:Y:S03]  /*8ef0*/  BSSY B0, `(.L_x_115) ;  /* 0x0000033000007945 */ /* 0x000fe60003800000 */
[----:B------:R-:W-:-:S05]  /*8f00*/  UIMAD.WIDE UR38, UR4, 0x80, UR38 ;  /* 0x00000080042678a5 */ /* 0x000fca000f8e0226 */
[----:B------:R-:W-:Y:S07]  /*8f10*/  @!P0 BRA `(.L_x_116) ;  /* 0x0000000000c08947 */ /* 0x000fee0003800000 */
[----:B------:R-:W-:Y:S01]  /*8f20*/  ULDC.64 UR4, c[0x0][0x808] ;  /* 0x0002020000047ab9 */ /* 0x000fe20000000a00 */
[----:B------:R-:W-:Y:S01]  /*8f30*/  ULDC.64 UR6, c[0x0][0x810] ;  /* 0x0002040000067ab9 */ /* 0x000fe20000000a00 */
[----:B------:R-:W-:Y:S02]  /*8f40*/  ISETP.NE.U32.AND P0, PT, RZ, UR4, PT ;  /* 0x00000004ff007c0c */ /* 0x000fe4000bf05070 */
[----:B------:R-:W-:Y:S02]  /*8f50*/  ISETP.NE.U32.AND P1, PT, RZ, UR6, PT ;  /* 0x00000006ff007c0c */ /* 0x000fe4000bf25070 */
[----:B------:R-:W-:Y:S02]  /*8f60*/  ISETP.NE.AND.EX P0, PT, RZ, UR5, PT, P0 ;  /* 0x00000005ff007c0c */ /* 0x000fe4000bf05300 */
[----:B------:R-:W-:-:S11]  /*8f70*/  ISETP.NE.AND.EX P1, PT, RZ, UR7, PT, P1 ;  /* 0x00000007ff007c0c */ /* 0x000fd6000bf25310 */
[----:B------:R-:W-:Y:S05]  /*8f80*/  @!P0 BRA `(.L_x_117) ;  /* 0x0000000000188947 */ /* 0x000fea0003800000 */
[----:B--2---:R-:W-:-:S04]  /*8f90*/  LEA R4, P0, R18, UR4, 0x3 ;  /* 0x0000000412047c11 */ /* 0x004fc8000f8018ff */
[----:B------:R-:W-:-:S06]  /*8fa0*/  LEA.HI.X R5, R18, UR5, R3, 0x3, P0 ;  /* 0x0000000512057c11 */ /* 0x000fcc00080f1c03 */
[----:B------:R-:W2:Y:S01]  /*8fb0*/  LDG.E.64 R4, desc[UR58][R4.64] ;  /* 0x0000003a04047981 */ /* 0x000ea2000c1e1b00 */
[----:B------:R-:W-:Y:S02]  /*8fc0*/  UMOV UR4, 0x400 ;  /* 0x0000040000047882 */ /* 0x000fe40000000000 */
[----:B------:R-:W-:-:S09]  /*8fd0*/  ULEA UR4, UR42, UR4, 0x18 ;  /* 0x000000042a047291 */ /* 0x000fd2000f8ec03f */
[----:B--2---:R1:W-:Y:S03]  /*8fe0*/  STS.64 [UR4+0x38680], R4 ;  /* 0x03868004ff007988 */ /* 0x0043e60008000a04 */
.L_x_117:
[----:B------:R-:W-:Y:S05]  /*8ff0*/  @!P1 BRA `(.L_x_116) ;  /* 0x0000000000889947 */ /* 0x000fea0003800000 */
[----:B-12---:R-:W-:-:S04]  /*9000*/  LEA R4, P0, R18, UR6, 0x3 ;  /* 0x0000000612047c11 */ /* 0x006fc8000f8018ff */
[----:B------:R-:W-:-:S06]  /*9010*/  LEA.HI.X R5, R18, UR7, R3, 0x3, P0 ;  /* 0x0000000712057c11 */ /* 0x000fcc00080f1c03 */
[----:B------:R-:W2:Y:S01]  /*9020*/  LDG.E.64 R4, desc[UR58][R4.64] ;  /* 0x0000003a04047981 */ /* 0x000ea2000c1e1b00 */
[----:B------:R-:W-:Y:S02]  /*9030*/  UMOV UR4, 0x400 ;  /* 0x0000040000047882 */ /* 0x000fe40000000000 */
[----:B------:R-:W-:-:S04]  /*9040*/  ULEA UR4, UR42, UR4, 0x18 ;  /* 0x000000042a047291 */ /* 0x000fc8000f8ec03f */
[----:B------:R-:W-:-:S05]  /*9050*/  UIADD3 UR5, UR4, 0x38680, URZ ;  /* 0x0003868004057890 */ /* 0x000fca000fffe03f */
[----:B------:R-:W1:Y:S01]  /*9060*/  LDS R3, [UR4+0x3869c] ;  /* 0x03869c04ff037984 */ /* 0x000e620008000800 */
[----:B------:R-:W-:-:S03]  /*9070*/  IMAD.U32 R8, RZ, RZ, UR5 ;  /* 0x00000005ff087e24 */ /* 0x000fc6000f8e00ff */
[----:B------:R-:W-:Y:S02]  /*9080*/  STS [UR4+0x386b0], RZ ;  /* 0x0386b0ffff007988 */ /* 0x000fe40008000804 */
[----:B------:R-:W-:-:S05]  /*9090*/  SHF.R.U64 R8, R8, 0x4, RZ ;  /* 0x0000000408087819 */ /* 0x000fca00000012ff */
[----:B------:R-:W-:Y:S04]  /*90a0*/  STS [UR4+0x38690], R8 ;  /* 0x03869008ff007988 */ /* 0x000fe80008000804 */
[----:B------:R-:W-:Y:S01]  /*90b0*/  STS [UR4+0x38694], R8 ;  /* 0x03869408ff007988 */ /* 0x000fe20008000804 */
[----:B--2---:R-:W-:Y:S01]  /*90c0*/  SHF.L.U64.HI R11, R4, 0x1, R5 ;  /* 0x00000001040b7819 */ /* 0x004fe20000010205 */
[----:B------:R-:W-:-:S03]  /*90d0*/  VIADD R5, R0, 0xffffffff ;  /* 0xffffffff00057836 */ /* 0x000fc60000000000 */
[----:B------:R-:W-:-:S04]  /*90e0*/  LOP3.LUT R11, R11, 0x1fffffff, RZ, 0xc0, !PT ;  /* 0x1fffffff0b0b7812 */ /* 0x000fc800078ec0ff */
[----:B------:R-:W-:-:S04]  /*90f0*/  SHF.R.U32.HI R6, RZ, 0x4, R11 ;  /* 0x00000004ff067819 */ /* 0x000fc8000001160b */
[----:B-1----:R-:W-:-:S05]  /*9100*/  LOP3.LUT R3, R3, 0xf, R6, 0xb8, !PT ;  /* 0x0000000f03037812 */ /* 0x002fca00078eb806 */
[----:B------:R1:W-:Y:S04]  /*9110*/  STS [UR4+0x3869c], R3 ;  /* 0x03869c03ff007988 */ /* 0x0003e80008000804 */
[----:B------:R-:W2:Y:S01]  /*9120*/  LDS R6, [UR4+0x3869c] ;  /* 0x03869c04ff067984 */ /* 0x000ea20008000800 */
[----:B-1----:R-:W-:Y:S01]  /*9130*/  IMAD.SHL.U32 R3, R4, 0x2, RZ ;  /* 0x0000000204037824 */ /* 0x002fe200078e00ff */
[----:B------:R-:W-:-:S04]  /*9140*/  IADD3 R4, R2, -0x1, RZ ;  /* 0xffffffff02047810 */ /* 0x000fc80007ffe0ff */
[----:B------:R-:W-:-:S04]  /*9150*/  LOP3.LUT R2, R3, 0xfffffffe, RZ, 0xc0, !PT ;  /* 0xfffffffe03027812 */ /* 0x000fc800078ec0ff */
[----:B------:R-:W-:-:S05]  /*9160*/  SHF.R.U64 R2, R2, 0x4, R11 ;  /* 0x0000000402027819 */ /* 0x000fca000000120b */
[----:B------:R-:W-:Y:S01]  /*9170*/  STS [UR4+0x3868c], R2 ;  /* 0x03868c02ff007988 */ /* 0x000fe20008000804 */
[----:B--2---:R-:W-:-:S05]  /*9180*/  LOP3.LUT R6, R6, 0xf0, RZ, 0xb8, !PT ;  /* 0x000000f006067812 */ /* 0x004fca00078eb8ff */
[----:B------:R1:W-:Y:S04]  /*9190*/  STS [UR4+0x3869c], R6 ;  /* 0x03869c06ff007988 */ /* 0x0003e80008000804 */
[----:B------:R-:W2:Y:S01]  /*91a0*/  LDS R9, [UR4+0x3869c] ;  /* 0x03869c04ff097984 */ /* 0x000ea20008000800 */
[----:B-1----:R-:W-:-:S05]  /*91b0*/  CS2R R6, SRZ ;  /* 0x0000000000067805 */ /* 0x002fca000001ff00 */
[----:B------:R-:W-:Y:S01]  /*91c0*/  STS.128 [UR4+0x386a0], R4 ;  /* 0x0386a004ff007988 */ /* 0x000fe20008000c04 */
[----:B--2---:R-:W-:-:S05]  /*91d0*/  LOP3.LUT R9, R9, 0xf00, RZ, 0xb8, !PT ;  /* 0x00000f0009097812 */ /* 0x004fca00078eb8ff */
[----:B------:R-:W-:Y:S04]  /*91e0*/  STS.64 [UR4+0x38698], R8 ;  /* 0x03869808ff007988 */ /* 0x000fe80008000a04 */
[----:B------:R-:W1:Y:S02]  /*91f0*/  LDS R10, [UR4+0x3869c] ;  /* 0x03869c04ff0a7984 */ /* 0x000e640008000800 */
[----:B-1----:R-:W-:-:S05]  /*9200*/  LOP3.LUT R0, R10, 0xf000, RZ, 0xb8, !PT ;  /* 0x0000f0000a007812 */ /* 0x002fca00078eb8ff */
[----:B------:R3:W-:Y:S02]  /*9210*/  STS [UR4+0x3869c], R0 ;  /* 0x03869c00ff007988 */ /* 0x0007e40008000804 */
.L_x_116:
[----:B------:R-:W-:Y:S05]  /*9220*/  BSYNC B0 ;  /* 0x0000000000007941 */ /* 0x000fea0003800000 */
.L_x_115:
[----:B---3--:R-:W3:Y:S01]  /*9230*/  S2R R0, SR_LANEID ;  /* 0x0000000000007919 */ /* 0x008ee20000000000 */
[----:B------:R-:W-:Y:S01]  /*9240*/  ELECT P0, URZ, PT ;  /* 0x00000000003f782f */ /* 0x000fe20003800000 */
[----:B------:R-:W-:Y:S01]  /*9250*/  NOP ;  /* 0x0000000000007918 */ /* 0x000fe20000000000 */
[----:B------:R-:W-:Y:S01]  /*9260*/  UMOV UR34, URZ ;  /* 0x0000003f00227c82 */ /* 0x000fe20008000000 */
[----:B------:R-:W-:Y:S10]  /*9270*/  BSSY B0, `(.L_x_118) ;  /* 0x0000004000007945 */ /* 0x000ff40003800000 */
[----:B------:R-:W-:Y:S05]  /*9280*/  @!P0 BRA `(.L_x_119) ;  /* 0x0000000000088947 */ /* 0x000fea0003800000 */
[----:B------:R0:W-:Y:S01]  /*9290*/  UTMACMDFLUSH ;  /* 0x00000000000079b7 */ /* 0x0001e20000000000 */
[----:B------:R-:W-:-:S04]  /*92a0*/  DEPBAR.LE SB0, 0x0 ;  /* 0x000080000000791a */ /* 0x000fc80000000000 */
.L_x_119:
[----:B------:R-:W-:Y:S05]  /*92b0*/  BSYNC B0 ;  /* 0x0000000000007941 */ /* 0x000fea0003800000 */
.L_x_118:
[----:B------:R-:W-:Y:S01]  /*92c0*/  UMOV UR31, 0x400 ;  /* 0x00000400001f7882 */ /* 0x000fe20000000000 */
[----:B-123--:R-:W-:Y:S01]  /*92d0*/  IMAD.SHL.U32 R4, R0, 0x4, RZ ;  /* 0x0000000400047824 */ /* 0x00efe200078e00ff */
[----:B------:R-:W-:-:S04]  /*92e0*/  ULEA UR31, UR42, UR31, 0x18 ;  /* 0x0000001f2a1f7291 */ /* 0x000fc8000f8ec03f */
[----:B------:R-:W-:Y:S01]  /*92f0*/  UIADD3 UR30, UR31, 0x38680, URZ ;  /* 0x000386801f1e7890 */ /* 0x000fe2000fffe03f */
[----:B------:R-:W-:Y:S01]  /*9300*/  IADD3 R2, P0, R4, UR38, RZ ;  /* 0x0000002604027c10 */ /* 0x000fe2000ff1e0ff */
[----:B------:R-:W-:-:S04]  /*9310*/  IMAD.MOV.U32 R0, RZ, RZ, RZ ;  /* 0x000000ffff007224 */ /* 0x000fc800078e00ff */
[----:B------:R-:W-:-:S03]  /*9320*/  IMAD.X R3, RZ, RZ, UR39, P0 ;  /* 0x00000027ff037e24 */ /* 0x000fc600080e06ff */
[----:B------:R-:W1:Y:S01]  /*9330*/  LDS R5, [R4+UR30] ;  /* 0x0000001e04057984 */ /* 0x000e620008000800 */
[----:B------:R-:W-:-:S03]  /*9340*/  SHF.L.U32 R0, R0, 0x1f, RZ ;  /* 0x0000001f00007819 */ /* 0x000fc600000006ff */
[----:B-1----:R1:W2:Y:S02]  /*9350*/  ATOMG.E.EXCH.STRONG.GPU PT, RZ, [R2], R5 ;  /* 0x0000000502ff73a8 */ /* 0x0022a400041ee100 */
[----:B--2---:R-:W2:Y:S01]  /*9360*/  SYNCS.PHASECHK.TRANS64.TRYWAIT P0, [UR31+0x384e8], R0 ;  /* 0x0384e800ff0075a7 */ /* 0x004ea2000800015f */
[----:B------:R-:W-:Y:S02]  /*9370*/  ULOP3.LUT UR29, UR54, 0x1, URZ, 0xfc, !UPT ;  /* 0x00000001361d7892 */ /* 0x000fe4000f8efc3f */
[----:B------:R-:W-:Y:S01]  /*9380*/  ULOP3.LUT UR33, UR52, 0x2, URZ, 0xfc, !UPT ;  /* 0x0000000234217892 */ /* 0x000fe2000f8efc3f */
[----:B-12---:R-:W-:Y:S11]  /*9390*/  @!P0 BRA `(.L_x_120) ;  /* 0x0000005800a08947 */ /* 0x006ff60003800000 */
.L_x_273:
[----:B------:R-:W-:Y:S01]  /*93a0*/  IMAD.MOV.U32 R2, RZ, RZ, 0x1 ;  /* 0x00000001ff027424 */ /* 0x000fe200078e00ff */
[----:B------:R-:W-:Y:S01]  /*93b0*/  ULDC UR28, c[0x0][0x598] ;  /* 0x00016600001c7ab9 */ /* 0x000fe20000000800 */
[----:B------:R-:W-:Y:S01]  /*93c0*/  IMAD.MOV.U32 R12, RZ, RZ, RZ ;  /* 0x000000ffff0c7224 */ /* 0x000fe200078e00ff */
[----:B------:R-:W-:Y:S01]  /*93d0*/  ULDC UR32, c[0x0][0x580] ;  /* 0x0001600000207ab9 */ /* 0x000fe20000000800 */
[----:B------:R-:W-:Y:S01]  /*93e0*/  ULDC.64 UR4, c[0x0][0x590] ;  /* 0x0001640000047ab9 */ /* 0x000fe20000000a00 */
[----:B------:R-:W-:-:S05]  /*93f0*/  ULDC.64 UR6, c[0x0][0x588] ;  /* 0x0001620000067ab9 */ /* 0x000fca0000000a00 */
.L_x_181:
[----:B------:R-:W-:-:S06]  /*9400*/  UISETP.NE.AND UP0, UPT, UR29, 0x3, UPT ;  /* 0x000000031d00788c */ /* 0x000fcc000bf05270 */
[----:B------:R-:W-:-:S13]  /*9410*/  PLOP3.LUT P1, PT, PT, PT, UP0, 0x80, 0x0 ;  /* 0x000000000000781c */ /* 0x000fda0003f2f008 */
[----:B---345:R-:W-:Y:S05]  /*9420*/  @!P1 BRA `(.L_x_121) ;  /* 0x0000000000049947 */ /* 0x038fea0003800000 */
[----:B------:R-:W-:Y:S01]  /*9430*/  BPT.TRAP 0x1 ;  /* 0x000000040000795c */ /* 0x000fe20000300000 */
.L_x_121:
[----:B------:R-:W-:Y:S01]  /*9440*/  ULEA UR8, UR34, UR31, 0x3 ;  /* 0x0000001f22087291 */ /* 0x000fe2000f8e183f */
[----:B-1----:R-:W-:-:S08]  /*9450*/  SHF.L.U32 R0, R12, 0x1f, RZ ;  /* 0x0000001f0c007819 */ /* 0x002fd000000006ff */
[----:B------:R-:W1:Y:S02]  /*9460*/  SYNCS.PHASECHK.TRANS64.TRYWAIT P0, [UR8+0x38400], R0 ;  /* 0x03840000ff0075a7 */ /* 0x000e640008000148 */
[----:B-1----:R-:W-:Y:S05]  /*9470*/  @!P0 BRA `(.L_x_122) ;  /* 0x0000005800808947 */ /* 0x002fea0003800000 */
.L_x_274:
[----:B------:R-:W-:-:S09]  /*9480*/  ULEA UR9, UR34, UR31, 0x4 ;  /* 0x0000001f22097291 */ /* 0x000fd2000f8e203f */
[----:B------:R-:W2:Y:S01]  /*9490*/  LDS.128 R4, [UR9+0x384f0] ;  /* 0x0384f009ff047984 */ /* 0x000ea20008000c00 */
[----:B------:R-:W-:Y:S01]  /*94a0*/  @!PT LDS RZ, [RZ] ;  /* 0x00000000fffff984 */ /* 0x000fe20000000800 */
[----:B------:R-:W-:Y:S01]  /*94b0*/  @!PT LDS RZ, [RZ] ;  /* 0x00000000fffff984 */ /* 0x000fe20000000800 */
[----:B------:R-:W-:Y:S01]  /*94c0*/  @!PT LDS RZ, [RZ] ;  /* 0x00000000fffff984 */ /* 0x000fe20000000800 */
[----:B------:R-:W-:Y:S01]  /*94d0*/  @!PT LDS RZ, [RZ] ;  /* 0x00000000fffff984 */ /* 0x000fe20000000800 */
[----:B------:R3:W-:Y:S06]  /*94e0*/  MEMBAR.ALL.CTA ;  /* 0x0000000000007992 */ /* 0x0007ec0000008000 */
[----:B---3--:R-:W3:Y:S01]  /*94f0*/  FENCE.VIEW.ASYNC.S ;  /* 0x00000000000073c6 */ /* 0x008ee20000000000 */
[----:B------:R-:W-:Y:S05]  /*9500*/  @!P1 BRA `(.L_x_123) ;  /* 0x0000000000049947 */ /* 0x000fea0003800000 */
[----:B------:R-:W-:Y:S01]  /*9510*/  BPT.TRAP 0x1 ;  /* 0x000000040000795c */ /* 0x000fe20000300000 */
.L_x_123:
[----:B------:R-:W-:Y:S01]  /*9520*/  UIADD3 UR8, UR8, 0x38440, URZ ;  /* 0x0003844008087890 */ /* 0x000fe2000fffe03f */
[----:B------:R-:W-:Y:S02]  /*9530*/  R2UR UR18, R16 ;  /* 0x00000000101272ca */ /* 0x000fe400000e0000 */
[----:B------:R-:W-:Y:S01]  /*9540*/  R2UR UR19, R17 ;  /* 0x00000000111372ca */ /* 0x000fe200000e0000 */
[----:B------:R-:W-:Y:S01]  /*9550*/  UPRMT UR8, UR42, 0x654, UR8 ;  /* 0x000006542a087896 */ /* 0x000fe20008000008 */
[----:B------:R-:W-:Y:S02]  /*9560*/  LOP3.LUT P1, RZ, R2, 0xff, RZ, 0xc0, !PT ;  /* 0x000000ff02ff7812 */ /* 0x000fe4000782c0ff */
[----:B------:R-:W-:-:S04]  /*9570*/  ISETP.NE.U32.AND P0, PT, RZ, UR4, PT ;  /* 0x00000004ff007c0c */ /* 0x000fc8000bf05070 */
[----:B------:R-:W-:Y:S02]  /*9580*/  ISETP.NE.AND.EX P0, PT, RZ, UR5, PT, P0 ;  /* 0x00000005ff007c0c */ /* 0x000fe4000bf05300 */
[----:B---3--:R-:W-:Y:S01]  /*9590*/  SYNCS.ARRIVE.TRANS64.RED.A1T0 RZ, [UR8], RZ ;  /* 0x000000ffffff79a7 */ /* 0x008fe20008100408 */
[----:B------:R-:W-:Y:S02]  /*95a0*/  USHF.L.U32 UR18, UR18, 0x8, URZ ;  /* 0x0000000812127899 */ /* 0x000fe4000800063f */
[----:B------:R-:W-:Y:S02]  /*95b0*/  USHF.L.U32 UR19, UR19, 0x7, URZ ;  /* 0x0000000713137899 */ /* 0x000fe4000800063f */
[----:B------:R-:W-:Y:S10]  /*95c0*/  @!P1 BRA `(.L_x_124) ;  /* 0x00000000000c9947 */ /* 0x000ff40003800000 */
[----:B------:R-:W-:-:S04]  /*95d0*/  DEPBAR {5,4,3,2,1,0} ;  /* 0x0000003f0000791a */ /* 0x000fc80000000000 */
[----:B------:R3:W-:Y:S02]  /*95e0*/  UTMACCTL.IV [UR38] ;  /* 0x00000000260079b9 */ /* 0x0007e40008000000 */
[----:B---3--:R-:W-:Y:S01]  /*95f0*/  NOP ;  /* 0x0000000000007918 */ /* 0x008fe20000000000 */
.L_x_124:
[----:B------:R-:W-:Y:S05]  /*9600*/  @!P0 BRA `(.L_x_125) ;  /* 0x0000000000188947 */ /* 0x000fea0003800000 */
[----:B-1----:R-:W1:Y:S02]  /*9610*/  LDC.64 R2, c[0x0][0x590] ;  /* 0x00016400ff027b82 */ /* 0x002e640000000a00 */
[----:B-1----:R-:W-:-:S06]  /*9620*/  IMAD.WIDE R2, R18, 0x8, R2 ;  /* 0x0000000812027825 */ /* 0x002fcc00078e0202 */
[----:B------:R-:W3:Y:S04]  /*9630*/  LDG.E.64 R2, desc[UR58][R2.64] ;  /* 0x0000003a02027981 */ /* 0x000ee8000c1e1b00 */
[----:B---3--:R-:W3:Y:S02]  /*9640*/  LD.E R0, desc[UR58][R2.64] ;  /* 0x0000003a02007980 */ /* 0x008ee4000c101900 */
[----:B---3--:R-:W-:Y:S01]  /*9650*/  FSETP.NEU.AND P0, PT, R0, RZ, PT ;  /* 0x000000ff0000720b */ /* 0x008fe20003f0d000 */
[----:B------:R-:W-:-:S12]  /*9660*/  BRA `(.L_x_126) ;  /* 0x0000000000247947 */ /* 0x000fd80003800000 */
.L_x_125:
[----:B------:R-:W-:Y:S02]  /*9670*/  ISETP.NE.U32.AND P1, PT, RZ, UR6, PT ;  /* 0x00000006ff007c0c */ /* 0x000fe4000bf25070 */
[----:B------:R-:W-:Y:S02]  /*9680*/  FSETP.NEU.AND P0, PT, RZ, UR32, PT ;  /* 0x00000020ff007c0b */ /* 0x000fe4000bf0d000 */
[----:B------:R-:W-:-:S13]  /*9690*/  ISETP.NE.AND.EX P1, PT, RZ, UR7, PT, P1 ;  /* 0x00000007ff007c0c */ /* 0x000fda000bf25310 */
[----:B------:R-:W-:Y:S05]  /*96a0*/  @!P1 BRA `(.L_x_126) ;  /* 0x0000000000149947 */ /* 0x000fea0003800000 */
[----:B-1----:R-:W1:Y:S01]  /*96b0*/  LDC.64 R2, c[0x0][0x588] ;  /* 0x00016200ff027b82 */ /* 0x002e620000000a00 */
[----:B------:R-:W-:-:S04]  /*96c0*/  IMAD R9, R18, UR28, RZ ;  /* 0x0000001c12097c24 */ /* 0x000fc8000f8e02ff */
[----:B-1----:R-:W-:-:S06]  /*96d0*/  IMAD.WIDE R2, R9, 0x4, R2 ;  /* 0x0000000409027825 */ /* 0x002fcc00078e0202 */
[----:B------:R-:W3:Y:S02]  /*96e0*/  LDG.E R2, desc[UR58][R2.64] ;  /* 0x0000003a02027981 */ /* 0x000ee4000c1e1900 */
[----:B---3--:R-:W-:-:S13]  /*96f0*/  FSETP.NEU.AND P0, PT, R2, RZ, PT ;  /* 0x000000ff0200720b */ /* 0x008fda0003f0d000 */
.L_x_126:
[----:B------:R-:W-:Y:S01]  /*9700*/  UISETP.NE.AND UP0, UPT, UR33, 0x3, UPT ;  /* 0x000000032100788c */ /* 0x000fe2000bf05270 */
[----:B------:R-:W-:-:S05]  /*9710*/  ELECT P1, URZ, PT ;  /* 0x00000000003f782f */ /* 0x000fca0003820000 */
[----:B------:R-:W-:Y:S02]  /*9720*/  PLOP3.LUT P2, PT, PT, PT, UP0, 0x80, 0x0 ;  /* 0x000000000000781c */ /* 0x000fe40003f4f008 */
[----:B------:R-:W-:-:S11]  /*9730*/  PLOP3.LUT P0, PT, P0, P1, PT, 0x2a, 0x0 ;  /* 0x000000000000781c */ /* 0x000fd60000702572 */
[----:B------:R-:W-:Y:S05]  /*9740*/  @!P2 BRA `(.L_x_127) ;  /* 0x000000000004a947 */ /* 0x000fea0003800000 */
[----:B------:R-:W-:Y:S01]  /*9750*/  BPT.TRAP 0x1 ;  /* 0x000000040000795c */ /* 0x000fe20000300000 */
.L_x_127:
[----:B-1----:R-:W-:-:S05]  /*9760*/  IMAD.MOV.U32 R0, RZ, RZ, 0x1 ;  /* 0x00000001ff007424 */ /* 0x002fca00078e00ff */
[----:B------:R-:W-:-:S04]  /*9770*/  SHF.L.U32 R0, R0, 0x1f, RZ ;  /* 0x0000001f00007819 */ /* 0x000fc800000006ff */
[----:B------:R-:W1:Y:S02]  /*9780*/  SYNCS.PHASECHK.TRANS64.TRYWAIT P1, [UR31+0x384c0], R0 ;  /* 0x0384c000ff0075a7 */ /* 0x000e64000802015f */
[----:B-1----:R-:W-:Y:S05]  /*9790*/  @!P1 BRA `(.L_x_128) ;  /* 0x0000005400d09947 */ /* 0x002fea0003800000 */
.L_x_275:
[----:B------:R-:W-:Y:S04]  /*97a0*/  BSSY B0, `(.L_x_129) ;  /* 0x0000010000007945 */ /* 0x000fe80003800000 */
[----:B------:R-:W-:Y:S05]  /*97b0*/  @P0 BRA `(.L_x_130) ;  /* 0x0000000000380947 */ /* 0x000fea0003800000 */
[----:B------:R-:W-:Y:S02]  /*97c0*/  UIADD3 UR16, UR31, 0x30000, URZ ;  /* 0x000300001f107890 */ /* 0x000fe4000fffe03f */
[----:B------:R-:W-:Y:S02]  /*97d0*/  UIADD3 UR17, UR31, 0x384a0, URZ ;  /* 0x000384a01f117890 */ /* 0x000fe4000fffe03f */
[----:B------:R-:W-:Y:S02]  /*97e0*/  UIADD3 UR10, UR18, 0x40, URZ ;  /* 0x00000040120a7890 */ /* 0x000fe4000fffe03f */
[----:B------:R-:W-:Y:S01]  /*97f0*/  UIADD3 UR8, UR31, 0x31000, URZ ;  /* 0x000310001f087890 */ /* 0x000fe2000fffe03f */
[----:B------:R-:W-:Y:S01]  /*9800*/  UMOV UR12, 0x0 ;  /* 0x00000000000c7882 */ /* 0x000fe20000000000 */
[----:B------:R-:W-:Y:S01]  /*9810*/  UMOV UR13, 0x10000000 ;  /* 0x10000000000d7882 */ /* 0x000fe20000000000 */
[----:B------:R-:W-:Y:S01]  /*9820*/  UMOV UR11, UR19 ;  /* 0x00000013000b7c82 */ /* 0x000fe20008000000 */
[----:B------:R-:W-:Y:S01]  /*9830*/  UMOV UR9, UR17 ;  /* 0x0000001100097c82 */ /* 0x000fe20008000000 */
[----:B------:R3:W-:Y:S04]  /*9840*/  UTMALDG.2D [UR16], [UR38], desc[UR12] ;  /* 0x00000c10260075b4 */ /* 0x0007e80008009000 */
[----:B------:R3:W-:Y:S02]  /*9850*/  UTMALDG.2D [UR8], [UR38], desc[UR12] ;  /* 0x00000c08260075b4 */ /* 0x0007e40008009000 */
[----:B---3--:R-:W-:Y:S05]  /*9860*/  @!P2 BRA `(.L_x_131) ;  /* 0x000000000004a947 */ /* 0x008fea0003800000 */
[----:B------:R-:W-:Y:S01]  /*9870*/  BPT.TRAP 0x1 ;  /* 0x000000040000795c */ /* 0x000fe20000300000 */
.L_x_131:
[----:B------:R-:W3:Y:S02]  /*9880*/  LDC R2, c[0x0][0x828] ;  /* 0x00020a00ff027b82 */ /* 0x000ee40000000800 */
[----:B---3--:R3:W-:Y:S02]  /*9890*/  SYNCS.ARRIVE.TRANS64.RED.A0TR RZ, [UR31+0x384a0], R2 ;  /* 0x0384a002ffff79a7 */ /* 0x0087e4000830041f */
.L_x_130:
[----:B------:R-:W-:Y:S05]  /*98a0*/  BSYNC B0 ;  /* 0x0000000000007941 */ /* 0x000fea0003800000 */
.L_x_129:
[----:B------:R-:W-:Y:S05]  /*98b0*/  @!P2 BRA `(.L_x_132) ;  /* 0x000000000004a947 */ /* 0x000fea0003800000 */
[----:B------:R-:W-:Y:S01]  /*98c0*/  BPT.TRAP 0x1 ;  /* 0x000000040000795c */ /* 0x000fe20000300000 */
.L_x_132:
[----:B------:R-:W-:-:S04]  /*98d0*/  UIADD3 UR13, UR31, 0x384a0, URZ ;  /* 0x000384a01f0d7890 */ /* 0x000fc8000fffe03f */
[----:B------:R-:W-:-:S09]  /*98e0*/  UPRMT UR16, UR42, 0x654, UR13 ;  /* 0x000006542a107896 */ /* 0x000fd2000800000d */
[----:B------:R-:W-:Y:S01]  /*98f0*/  SYNCS.ARRIVE.TRANS64.RED.A1T0 RZ, [UR16], RZ ;  /* 0x000000ffffff79a7 */ /* 0x000fe20008100410 */
[----:B------:R-:W-:Y:S05]  /*9900*/  @!P2 BRA `(.L_x_133) ;  /* 0x000000000004a947 */ /* 0x000fea0003800000 */
[----:B------:R-:W-:Y:S01]  /*9910*/  BPT.TRAP 0x1 ;  /* 0x000000040000795c */ /* 0x000fe20000300000 */
.L_x_133:
[----:B------:R-:W4:Y:S02]  /*9920*/  SYNCS.PHASECHK.TRANS64.TRYWAIT P1, [UR31+0x384c8], R0 ;  /* 0x0384c800ff0075a7 */ /* 0x000f24000802015f */
[----:B----4-:R-:W-:Y:S05]  /*9930*/  @!P1 BRA `(.L_x_134) ;  /* 0x0000005400809947 */ /* 0x010fea0003800000 */
.L_x_276:
[----:B------:R-:W-:Y:S04]  /*9940*/  BSSY B0, `(.L_x_135) ;  /* 0x0000012000007945 */ /* 0x000fe80003800000 */
[----:B------:R-:W-:Y:S05]  /*9950*/  @P0 BRA `(.L_x_136) ;  /* 0x0000000000400947 */ /* 0x000fea0003800000 */
[----:B------:R-:W-:Y:S02]  /*9960*/  UIADD3 UR10, UR18, 0x80, URZ ;  /* 0x00000080120a7890 */ /* 0x000fe4000fffe03f */
        /* <DEDUP_REMOVED lines=8> */
[----:B------:R-:W-:Y:S01]  /*99f0*/  UMOV UR21, UR9 ;  /* 0x0000000900157c82 */ /* 0x000fe20008000000 */
[----:B------:R4:W-:Y:S03]  /*9a00*/  UTMALDG.2D [UR8], [UR38], desc[UR14] ;  /* 0x00000e08260075b4 */ /* 0x0009e60008009000 */
[----:B------:R4:W-:Y:S02]  /*9a10*/  UTMALDG.2D [UR20], [UR38], desc[UR14] ;  /* 0x00000e14260075b4 */ /* 0x0009e40008009000 */
[----:B----4-:R-:W-:Y:S05]  /*9a20*/  @!P2 BRA `(.L_x_137) ;  /* 0x000000000004a947 */ /* 0x010fea0003800000 */
[----:B------:R-:W-:Y:S01]  /*9a30*/  BPT.TRAP 0x1 ;  /* 0x000000040000795c */ /* 0x000fe20000300000 */
.L_x_137:
[----:B---3--:R-:W3:Y:S02]  /*9a40*/  LDC R2, c[0x0][0x828] ;  /* 0x00020a00ff027b82 */ /* 0x008ee40000000800 */
[----:B---3--:R4:W-:Y:S02]  /*9a50*/  SYNCS.ARRIVE.TRANS64.RED.A0TR RZ, [UR31+0x384a8], R2 ;  /* 0x0384a802ffff79a7 */ /* 0x0089e4000830041f */
.L_x_136:
[----:B------:R-:W-:Y:S05]  /*9a60*/  BSYNC B0 ;  /* 0x0000000000007941 */ /* 0x000fea0003800000 */
.L_x_135:
[----:B------:R-:W-:Y:S05]  /*9a70*/  @!P2 BRA `(.L_x_138) ;  /* 0x000000000004a947 */ /* 0x000fea0003800000 */
[----:B------:R-:W-:Y:S01]  /*9a80*/  BPT.TRAP 0x1 ;  /* 0x000000040000795c */ /* 0x000fe20000300000 */
.L_x_138:
[----:B------:R-:W-:Y:S02]  /*9a90*/  UIADD3 UR9, UR31, 0x384a8, URZ ;  /* 0x000384a81f097890 */ /* 0x000fe4000fffe03f */
[----:B------:R-:W-:Y:S02]  /*9aa0*/  UIADD3 UR23, UR19, 0x20, URZ ;  /* 0x0000002013177890 */ /* 0x000fe4000fffe03f */
[----:B------:R-:W-:-:S09]  /*9ab0*/  UPRMT UR36, UR42, 0x654, UR9 ;  /* 0x000006542a247896 */ /* 0x000fd20008000009 */
[----:B------:R-:W-:Y:S01]  /*9ac0*/  SYNCS.ARRIVE.TRANS64.RED.A1T0 RZ, [UR36], RZ ;  /* 0x000000ffffff79a7 */ /* 0x000fe20008100424 */
[----:B------:R-:W-:Y:S05]  /*9ad0*/  @!P2 BRA `(.L_x_139) ;  /* 0x000000000004a947 */ /* 0x000fea0003800000 */
[----:B------:R-:W-:Y:S01]  /*9ae0*/  BPT.TRAP 0x1 ;  /* 0x000000040000795c */ /* 0x000fe20000300000 */
.L_x_139:
[----:B------:R-:W5:Y:S02]  /*9af0*/  SYNCS.PHASECHK.TRANS64.TRYWAIT P1, [UR31+0x384d0], R0 ;  /* 0x0384d000ff0075a7 */ /* 0x000f64000802015f */
[----:B-----5:R-:W-:Y:S05]  /*9b00*/  @!P1 BRA `(.L_x_140) ;  /* 0x0000005400249947 */ /* 0x020fea0003800000 */
.L_x_277:
        /* <DEDUP_REMOVED lines=13> */
[----:B-1----:R-:W-:Y:S05]  /*9be0*/  @!P2 BRA `(.L_x_143) ;  /* 0x000000000004a947 */ /* 0x002fea0003800000 */
[----:B------:R-:W-:Y:S01]  /*9bf0*/  BPT.TRAP 0x1 ;  /* 0x000000040000795c */ /* 0x000fe20000300000 */
.L_x_143:
[----:B---34-:R-:W1:Y:S02]  /*9c00*/  LDC R2, c[0x0][0x828] ;  /* 0x00020a00ff027b82 */ /* 0x018e640000000800 */
[----:B-1----:R1:W-:Y:S02]  /*9c10*/  SYNCS.ARRIVE.TRANS64.RED.A0TR RZ, [UR31+0x384b0], R2 ;  /* 0x0384b002ffff79a7 */ /* 0x0023e4000830041f */
.L_x_142:
[----:B------:R-:W-:Y:S05]  /*9c20*/  BSYNC B0 ;  /* 0x0000000000007941 */ /* 0x000fea0003800000 */
.L_x_141:
[----:B------:R-:W-:Y:S05]  /*9c30*/  @!P2 BRA `(.L_x_144) ;  /* 0x000000000004a947 */ /* 0x000fea0003800000 */
[----:B------:R-:W-:Y:S01]  /*9c40*/  BPT.TRAP 0x1 ;  /* 0x000000040000795c */ /* 0x000fe20000300000 */
.L_x_144:
[----:B------:R-:W-:-:S04]  /*9c50*/  UIADD3 UR17, UR31, 0x384b0, URZ ;  /* 0x000384b01f117890 */ /* 0x000fc8000fffe03f */
[----:B------:R-:W-:-:S09]  /*9c60*/  UPRMT UR35, UR42, 0x654, UR17 ;  /* 0x000006542a237896 */ /* 0x000fd20008000011 */
[----:B------:R-:W-:Y:S01]  /*9c70*/  SYNCS.ARRIVE.TRANS64.RED.A1T0 RZ, [UR35], RZ ;  /* 0x000000ffffff79a7 */ /* 0x000fe20008100423 */
[----:B------:R-:W-:Y:S05]  /*9c80*/  @!P2 BRA `(.L_x_145) ;  /* 0x000000000004a947 */ /* 0x000fea0003800000 */
[----:B------:R-:W-:Y:S01]  /*9c90*/  BPT.TRAP 0x1 ;  /* 0x000000040000795c */ /* 0x000fe20000300000 */
.L_x_145:
[----:B------:R-:W5:Y:S02]  /*9ca0*/  SYNCS.PHASECHK.TRANS64.TRYWAIT P1, [UR31+0x384d8], R0 ;  /* 0x0384d800ff0075a7 */ /* 0x000f64000802015f */
[----:B-----5:R-:W-:Y:S05]  /*9cb0*/  @!P1 BRA `(.L_x_146) ;  /* 0x0000005000d09947 */ /* 0x020fea0003800000 */
.L_x_278:
        /* <DEDUP_REMOVED lines=13> */
[----:B-1----:R-:W-:Y:S05]  /*9d90*/  @!P2 BRA `(.L_x_149) ;  /* 0x000000000004a947 */ /* 0x002fea0003800000 */
[----:B------:R-:W-:Y:S01]  /*9da0*/  BPT.TRAP 0x1 ;  /* 0x000000040000795c */ /* 0x000fe20000300000 */
.L_x_149:
[----:B---34-:R-:W1:Y:S02]  /*9db0*/  LDC R2, c[0x0][0x828] ;  /* 0x00020a00ff027b82 */ /* 0x018e640000000800 */
[----:B-1----:R1:W-:Y:S02]  /*9dc0*/  SYNCS.ARRIVE.TRANS64.RED.A0TR RZ, [UR31+0x384b8], R2 ;  /* 0x0384b802ffff79a7 */ /* 0x0023e4000830041f */
.L_x_148:
[----:B------:R-:W-:Y:S05]  /*9dd0*/  BSYNC B0 ;  /* 0x0000000000007941 */ /* 0x000fea0003800000 */
.L_x_147:
[----:B------:R-:W-:Y:S05]  /*9de0*/  @!P2 BRA `(.L_x_150) ;  /* 0x000000000004a947 */ /* 0x000fea0003800000 */
[----:B------:R-:W-:Y:S01]  /*9df0*/  BPT.TRAP 0x1 ;  /* 0x000000040000795c */ /* 0x000fe20000300000 */
.L_x_150:
[----:B------:R-:W-:Y:S02]  /*9e00*/  UIADD3 UR25, UR31, 0x384b8, URZ ;  /* 0x000384b81f197890 */ /* 0x000fe4000fffe03f */
[----:B------:R-:W-:Y:S02]  /*9e10*/  UIADD3 UR15, UR19, 0x40, URZ ;  /* 0x00000040130f7890 */ /* 0x000fe4000fffe03f */
[----:B------:R-:W-:-:S09]  /*9e20*/  UPRMT UR37, UR42, 0x654, UR25 ;  /* 0x000006542a257896 */ /* 0x000fd20008000019 */
[----:B------:R-:W-:Y:S01]  /*9e30*/  SYNCS.ARRIVE.TRANS64.RED.A1T0 RZ, [UR37], RZ ;  /* 0x000000ffffff79a7 */ /* 0x000fe20008100425 */
[----:B------:R-:W-:Y:S05]  /*9e40*/  @!P2 BRA `(.L_x_151) ;  /* 0x000000000004a947 */ /* 0x000fea0003800000 */
[----:B------:R-:W-:Y:S01]  /*9e50*/  BPT.TRAP 0x1 ;  /* 0x000000040000795c */ /* 0x000fe20000300000 */
.L_x_151:
[----:B-1-34-:R-:W-:-:S04]  /*9e60*/  SHF.L.U32 R2, RZ, 0x1f, RZ ;  /* 0x0000001fff027819 */ /* 0x01afc800000006ff */
[----:B------:R-:W1:Y:S02]  /*9e70*/  SYNCS.PHASECHK.TRANS64.TRYWAIT P1, [UR31+0x384c0], R2 ;  /* 0x0384c002ff0075a7 */ /* 0x000e64000802015f */
[----:B-1----:R-:W-:Y:S05]  /*9e80*/  @!P1 BRA `(.L_x_152) ;  /* 0x0000005000749947 */ /* 0x002fea0003800000 */
.L_x_279:
[----:B------:R-:W-:Y:S04]  /*9e90*/  BSSY B0, `(.L_x_153) ;  /* 0x0000010000007945 */ /* 0x000fe80003800000 */
[----:B------:R-:W-:Y:S05]  /*9ea0*/  @P0 BRA `(.L_x_154) ;  /* 0x0000000000380947 */ /* 0x000fea0003800000 */
        /* <DEDUP_REMOVED lines=10> */
[----:B---3--:R-:W-:Y:S05]  /*9f50*/  @!P2 BRA `(.L_x_155) ;  /* 0x000000000004a947 */ /* 0x008fea0003800000 */
[----:B------:R-:W-:Y:S01]  /*9f60*/  BPT.TRAP 0x1 ;  /* 0x000000040000795c */ /* 0x000fe20000300000 */
.L_x_155:
[----:B-1----:R-:W1:Y:S02]  /*9f70*/  LDC R3, c[0x0][0x828] ;  /* 0x00020a00ff037b82 */ /* 0x002e640000000800 */
[----:B-1----:R3:W-:Y:S02]  /*9f80*/  SYNCS.ARRIVE.TRANS64.RED.A0TR RZ, [UR31+0x384a0], R3 ;  /* 0x0384a003ffff79a7 */ /* 0x0027e4000830041f */
.L_x_154:
[----:B------:R-:W-:Y:S05]  /*9f90*/  BSYNC B0 ;  /* 0x0000000000007941 */ /* 0x000fea0003800000 */
.L_x_153:
[----:B------:R-:W-:Y:S05]  /*9fa0*/  @!P2 BRA `(.L_x_156) ;  /* 0x000000000004a947 */ /* 0x000fea0003800000 */
[----:B------:R-:W-:Y:S01]  /*9fb0*/  BPT.TRAP 0x1 ;  /* 0x000000040000795c */ /* 0x000fe20000300000 */
.L_x_156:
[----:B------:R-:W-:Y:S01]  /*9fc0*/  SYNCS.ARRIVE.TRANS64.RED.A1T0 RZ, [UR16], RZ ;  /* 0x000000ffffff79a7 */ /* 0x000fe20008100410 */
[----:B------:R-:W-:Y:S05]  /*9fd0*/  @!P2 BRA `(.L_x_157) ;  /* 0x000000000004a947 */ /* 0x000fea0003800000 */
[----:B------:R-:W-:Y:S01]  /*9fe0*/  BPT.TRAP 0x1 ;  /* 0x000000040000795c */ /* 0x000fe20000300000 */
.L_x_157:
[----:B------:R-:W4:Y:S02]  /*9ff0*/  SYNCS.PHASECHK.TRANS64.TRYWAIT P1, [UR31+0x384c8], R2 ;  /* 0x0384c802ff0075a7 */ /* 0x000f24000802015f */
[----:B----4-:R-:W-:Y:S05]  /*a000*/  @!P1 BRA `(.L_x_158) ;  /* 0x00000050002c9947 */ /* 0x010fea0003800000 */
.L_x_280:
        /* <DEDUP_REMOVED lines=12> */
[----:B----4-:R-:W-:Y:S05]  /*a0d0*/  @!P2 BRA `(.L_x_161) ;  /* 0x000000000004a947 */ /* 0x010fea0003800000 */
[----:B------:R-:W-:Y:S01]  /*a0e0*/  BPT.TRAP 0x1 ;  /* 0x000000040000795c */ /* 0x000fe20000300000 */
.L_x_161:
[----:B-1-3--:R-:W1:Y:S02]  /*a0f0*/  LDC R3, c[0x0][0x828] ;  /* 0x00020a00ff037b82 */ /* 0x00ae640000000800 */
[----:B-1----:R4:W-:Y:S02]  /*a100*/  SYNCS.ARRIVE.TRANS64.RED.A0TR RZ, [UR31+0x384a8], R3 ;  /* 0x0384a803ffff79a7 */ /* 0x0029e4000830041f */
.L_x_160:
[----:B------:R-:W-:Y:S05]  /*a110*/  BSYNC B0 ;  /* 0x0000000000007941 */ /* 0x000fea0003800000 */
.L_x_159:
[----:B------:R-:W-:Y:S05]  /*a120*/  @!P2 BRA `(.L_x_162) ;  /* 0x000000000004a947 */ /* 0x000fea0003800000 */
[----:B------:R-:W-:Y:S01]  /*a130*/  BPT.TRAP 0x1 ;  /* 0x000000040000795c */ /* 0x000fe20000300000 */
.L_x_162:
[----:B------:R-:W-:Y:S01]  /*a140*/  SYNCS.ARRIVE.TRANS64.RED.A1T0 RZ, [UR36], RZ ;  /* 0x000000ffffff79a7 */ /* 0x000fe20008100424 */
[----:B------:R-:W-:Y:S01]  /*a150*/  UIADD3 UR19, UR19, 0x60, URZ ;  /* 0x0000006013137890 */ /* 0x000fe2000fffe03f */
[----:B------:R-:W-:Y:S11]  /*a160*/  @!P2 BRA `(.L_x_163) ;  /* 0x000000000004a947 */ /* 0x000ff60003800000 */
[----:B------:R-:W-:Y:S01]  /*a170*/  BPT.TRAP 0x1 ;  /* 0x000000040000795c */ /* 0x000fe20000300000 */
.L_x_163:
[----:B------:R-:W5:Y:S02]  /*a180*/  SYNCS.PHASECHK.TRANS64.TRYWAIT P1, [UR31+0x384d0], R2 ;  /* 0x0384d002ff0075a7 */ /* 0x000f64000802015f */
[----:B-----5:R-:W-:Y:S05]  /*a190*/  @!P1 BRA `(.L_x_164) ;  /* 0x0000004c00e09947 */ /* 0x020fea0003800000 */
.L_x_281:
        /* <DEDUP_REMOVED lines=13> */
.L_x_167:
[----:B---34-:R-:W1:Y:S02]  /*a270*/  LDC R3, c[0x0][0x828] ;  /* 0x00020a00ff037b82 */ /* 0x018e640000000800 */
[----:B-1----:R1:W-:Y:S02]  /*a280*/  SYNCS.ARRIVE.TRANS64.RED.A0TR RZ, [UR31+0x384b0], R3 ;  /* 0x0384b003ffff79a7 */ /* 0x0023e4000830041f */
.L_x_166:
[----:B------:R-:W-:Y:S05]  /*a290*/  BSYNC B0 ;  /* 0x0000000000007941 */ /* 0x000fea0003800000 */
.L_x_165:
[----:B------:R-:W-:Y:S05]  /*a2a0*/  @!P2 BRA `(.L_x_168) ;  /* 0x000000000004a947 */ /* 0x000fea0003800000 */
[----:B------:R-:W-:Y:S01]  /*a2b0*/  BPT.TRAP 0x1 ;  /* 0x000000040000795c */ /* 0x000fe20000300000 */
.L_x_168:
[----:B------:R-:W-:Y:S01]  /*a2c0*/  SYNCS.ARRIVE.TRANS64.RED.A1T0 RZ, [UR35], RZ ;  /* 0x000000ffffff79a7 */ /* 0x000fe20008100423 */
[----:B------:R-:W-:Y:S05]  /*a2d0*/  @!P2 BRA `(.L_x_169) ;  /* 0x000000000004a947 */ /* 0x000fea0003800000 */
[----:B------:R-:W-:Y:S01]  /*a2e0*/  BPT.TRAP 0x1 ;  /* 0x000000040000795c */ /* 0x000fe20000300000 */
.L_x_169:
[----:B------:R-:W5:Y:S02]  /*a2f0*/  SYNCS.PHASECHK.TRANS64.TRYWAIT P1, [UR31+0x384d8], R2 ;  /* 0x0384d802ff0075a7 */ /* 0x000f64000802015f */
[----:B-----5:R-:W-:Y:S05]  /*a300*/  @!P1 BRA `(.L_x_170) ;  /* 0x0000004c009c9947 */ /* 0x020fea0003800000 */
.L_x_282:
        /* <DEDUP_REMOVED lines=15> */
.L_x_173:
[----:B------:R-:W1:Y:S02]  /*a400*/  LDC R2, c[0x0][0x828] ;  /* 0x00020a00ff027b82 */ /* 0x000e640000000800 */
[----:B-1----:R1:W-:Y:S02]  /*a410*/  SYNCS.ARRIVE.TRANS64.RED.A0TR RZ, [UR31+0x384b8], R2 ;  /* 0x0384b802ffff79a7 */ /* 0x0023e4000830041f */
.L_x_172:
[----:B------:R-:W-:Y:S05]  /*a420*/  BSYNC B0 ;  /* 0x0000000000007941 */ /* 0x000fea0003800000 */
.L_x_171:
[----:B------:R-:W-:Y:S05]  /*a430*/  @!P2 BRA `(.L_x_174) ;  /* 0x000000000004a947 */ /* 0x000fea0003800000 */
[----:B------:R-:W-:Y:S01]  /*a440*/  BPT.TRAP 0x1 ;  /* 0x000000040000795c */ /* 0x000fe20000300000 */
.L_x_174:
[----:B--2---:R-:W-:Y:S01]  /*a450*/  ISETP.NE.AND P0, PT, R7, RZ, PT ;  /* 0x000000ff0700720c */ /* 0x004fe20003f05270 */
[----:B------:R-:W-:Y:S01]  /*a460*/  SYNCS.ARRIVE.TRANS64.RED.A1T0 RZ, [UR37], RZ ;  /* 0x000000ffffff79a7 */ /* 0x000fe20008100425 */
[CC--:B------:R-:W-:Y:S02]  /*a470*/  ISETP.NE.AND P3, PT, R18.reuse, R6.reuse, PT ;  /* 0x000000061200720c */ /* 0x0c0fe40003f65270 */
[----:B------:R-:W-:-:S13]  /*a480*/  ISETP.EQ.OR P0, PT, R18, R6, !P0 ;  /* 0x000000061200720c */ /* 0x000fda0004702670 */
[----:B------:R-:W-:Y:S05]  /*a490*/  @P0 BRA `(.L_x_175) ;  /* 0x0000000400040947 */ /* 0x000fea0003800000 */
[----:B------:R-:W-:Y:S01]  /*a4a0*/  ELECT P0, URZ, PT ;  /* 0x00000000003f782f */ /* 0x000fe20003800000 */
[----:B------:R-:W-:-:S12]  /*a4b0*/  BSSY B0, `(.L_x_176) ;  /* 0x0000032000007945 */ /* 0x000fd80003800000 */
[----:B------:R-:W-:Y:S05]  /*a4c0*/  @!P0 BRA `(.L_x_177) ;  /* 0x0000000000c08947 */ /* 0x000fea0003800000 */
[----:B-1-34-:R-:W1:Y:S08]  /*a4d0*/  LDC.64 R2, c[0x0][0x290] ;  /* 0x0000a400ff027b82 */ /* 0x01ae700000000a00 */
[----:B------:R-:W2:Y:S08]  /*a4e0*/  LDC.64 R14, c[0x0][0x808] ;  /* 0x00020200ff0e7b82 */ /* 0x000eb00000000a00 */
[----:B------:R-:W3:Y:S01]  /*a4f0*/  LDC.64 R16, c[0x0][0x810] ;  /* 0x00020400ff107b82 */ /* 0x000ee20000000a00 */
[----:B-1----:R-:W-:-:S05]  /*a500*/  IMAD.WIDE R2, R6, 0xc, R2 ;  /* 0x0000000c06027825 */ /* 0x002fca00078e0202 */
[----:B------:R1:W5:Y:S04]  /*a510*/  LDG.E R10, desc[UR58][R2.64] ;  /* 0x0000003a020a7981 */ /* 0x000368000c1e1900 */
[----:B------:R1:W5:Y:S01]  /*a520*/  LDG.E R13, desc[UR58][R2.64+0x4] ;  /* 0x0000043a020d7981 */ /* 0x000362000c1e1900 */
[----:B--2---:R-:W-:Y:S02]  /*a530*/  ISETP.NE.U32.AND P0, PT, R14, RZ, PT ;  /* 0x000000ff0e00720c */ /* 0x004fe40003f05070 */
[----:B------:R-:W-:Y:S02]  /*a540*/  SHF.R.S32.HI R8, RZ, 0x1f, R6 ;  /* 0x0000001fff087819 */ /* 0x000fe40000011406 */
[----:B------:R-:W-:Y:S02]  /*a550*/  ISETP.NE.AND.EX P0, PT, R15, RZ, PT, P0 ;  /* 0x000000ff0f00720c */ /* 0x000fe40003f05300 */
[----:B---3--:R-:W-:-:S04]  /*a560*/  ISETP.NE.U32.AND P1, PT, R16, RZ, PT ;  /* 0x000000ff1000720c */ /* 0x008fc80003f25070 */
[----:B------:R-:W-:-:S07]  /*a570*/  ISETP.NE.AND.EX P1, PT, R17, RZ, PT, P1 ;  /* 0x000000ff1100720c */ /* 0x000fce0003f25310 */
[----:B-1----:R-:W-:Y:S06]  /*a580*/  @!P0 BRA `(.L_x_178) ;  /* 0x0000000000108947 */ /* 0x002fec0003800000 */
[----:B------:R-:W-:-:S04]  /*a590*/  LEA R2, P0, R6, R14, 0x3 ;  /* 0x0000000e06027211 */ /* 0x000fc800078018ff */
[----:B------:R-:W-:-:S06]  /*a5a0*/  LEA.HI.X R3, R6, R15, R8, 0x3, P0 ;  /* 0x0000000f06037211 */ /* 0x000fcc00000f1c08 */
[----:B------:R-:W2:Y:S04]  /*a5b0*/  LDG.E.64 R2, desc[UR58][R2.64] ;  /* 0x0000003a02027981 */ /* 0x000ea8000c1e1b00 */
[----:B--2---:R1:W-:Y:S02]  /*a5c0*/  STS.64 [UR30], R2 ;  /* 0x00000002ff007988 */ /* 0x0043e40008000a1e */
.L_x_178:
[----:B------:R-:W-:Y:S05]  /*a5d0*/  @!P1 BRA `(.L_x_177) ;  /* 0x00000000007c9947 */ /* 0x000fea0003800000 */
[----:B-1----:R-:W-:-:S04]  /*a5e0*/  LEA R2, P0, R6, R16, 0x3 ;  /* 0x0000001006027211 */ /* 0x002fc800078018ff */
[----:B------:R-:W-:Y:S02]  /*a5f0*/  LEA.HI.X R3, R6, R17, R8, 0x3, P0 ;  /* 0x0000001106037211 */ /* 0x000fe400000f1c08 */
[----:B------:R-:W1:Y:S04]  /*a600*/  LDS R8, [UR30+0x1c] ;  /* 0x00001c1eff087984 */ /* 0x000e680008000800 */
[----:B------:R-:W2:Y:S01]  /*a610*/  LDG.E.64 R2, desc[UR58][R2.64] ;  /* 0x0000003a02027981 */ /* 0x000ea2000c1e1b00 */
        /* <DEDUP_REMOVED lines=13> */
[----:B------:R1:W-:Y:S04]  /*a6f0*/  STS [UR30+0x1c], R8 ;  /* 0x00001c08ff007988 */ /* 0x0003e8000800081e */
[----:B------:R-:W2:Y:S01]  /*a700*/  LDS R11, [UR30+0x1c] ;  /* 0x00001c1eff0b7984 */ /* 0x000ea20008000800 */
[----:B-1---5:R-:W-:Y:S02]  /*a710*/  IADD3 R8, R10, -0x1, RZ ;  /* 0xffffffff0a087810 */ /* 0x022fe40007ffe0ff */
[----:B--2---:R-:W-:-:S05]  /*a720*/  LOP3.LUT R11, R11, 0xf0, RZ, 0xb8, !PT ;  /* 0x000000f00b0b7812 */ /* 0x004fca00078eb8ff */
[----:B------:R1:W-:Y:S04]  /*a730*/  STS [UR30+0x1c], R11 ;  /* 0x00001c0bff007988 */ /* 0x0003e8000800081e */
[----:B------:R-:W2:Y:S01]  /*a740*/  LDS R9, [UR30+0x1c] ;  /* 0x00001c1eff097984 */ /* 0x000ea20008000800 */
[----:B-1----:R-:W-:Y:S02]  /*a750*/  CS2R R10, SRZ ;  /* 0x00000000000a7805 */ /* 0x002fe4000001ff00 */
[----:B--2---:R-:W-:Y:S01]  /*a760*/  LOP3.LUT R17, R9, 0xf00, RZ, 0xb8, !PT ;  /* 0x00000f0009117812 */ /* 0x004fe200078eb8ff */
[----:B------:R-:W-:-:S04]  /*a770*/  VIADD R9, R13, 0xffffffff ;  /* 0xffffffff0d097836 */ /* 0x000fc80000000000 */
[----:B------:R-:W-:Y:S04]  /*a780*/  STS.64 [UR30+0x18], R16 ;  /* 0x00001810ff007988 */ /* 0x000fe80008000a1e */
[----:B------:R-:W1:Y:S04]  /*a790*/  LDS R15, [UR30+0x1c] ;  /* 0x00001c1eff0f7984 */ /* 0x000e680008000800 */
[----:B------:R2:W-:Y:S01]  /*a7a0*/  STS.128 [UR30+0x20], R8 ;  /* 0x00002008ff007988 */ /* 0x0005e20008000c1e */
[----:B-1----:R-:W-:-:S05]  /*a7b0*/  LOP3.LUT R2, R15, 0xf000, RZ, 0xb8, !PT ;  /* 0x0000f0000f027812 */ /* 0x002fca00078eb8ff */
[----:B------:R2:W-:Y:S02]  /*a7c0*/  STS [UR30+0x1c], R2 ;  /* 0x00001c02ff007988 */ /* 0x0005e4000800081e */
.L_x_177:
[----:B------:R-:W-:Y:S05]  /*a7d0*/  BSYNC B0 ;  /* 0x0000000000007941 */ /* 0x000fea0003800000 */
.L_x_176:
[----:B-12---:R-:W1:Y:S01]  /*a7e0*/  S2R R2, SR_LANEID ;  /* 0x0000000000027919 */ /* 0x006e620000000000 */
[----:B------:R-:W-:Y:S01]  /*a7f0*/  NOP ;  /* 0x0000000000007918 */ /* 0x000fe20000000000 */
[----:B------:R-:W-:Y:S01]  /*a800*/  ELECT P0, URZ, PT ;  /* 0x00000000003f782f */ /* 0x000fe20003800000 */
[----:B------:R-:W-:Y:S01]  /*a810*/  BSSY B0, `(.L_x_179) ;  /* 0x0000008000007945 */ /* 0x000fe20003800000 */
[----:B-1----:R-:W-:-:S05]  /*a820*/  IMAD.SHL.U32 R8, R2, 0x4, RZ ;  /* 0x0000000402087824 */ /* 0x002fca00078e00ff */
[----:B------:R1:W2:Y:S01]  /*a830*/  LDS R9, [R8+UR30] ;  /* 0x0000001e08097984 */ /* 0x0002a20008000800 */
[----:B------:R-:W-:-:S05]  /*a840*/  IADD3 R2, P1, R8, UR38, RZ ;  /* 0x0000002608027c10 */ /* 0x000fca000ff3e0ff */
[----:B---34-:R-:W-:Y:S01]  /*a850*/  IMAD.X R3, RZ, RZ, UR39, P1 ;  /* 0x00000027ff037e24 */ /* 0x018fe200088e06ff */
[----:B------:R-:W-:Y:S07]  /*a860*/  @!P0 BRA `(.L_x_180) ;  /* 0x0000000000088947 */ /* 0x000fee0003800000 */
[----:B------:R0:W-:Y:S01]  /*a870*/  UTMACMDFLUSH ;  /* 0x00000000000079b7 */ /* 0x0001e20000000000 */
[----:B------:R-:W-:-:S04]  /*a880*/  DEPBAR.LE SB0, 0x0 ;  /* 0x000080000000791a */ /* 0x000fc80000000000 */
.L_x_180:
[----:B------:R-:W-:Y:S05]  /*a890*/  BSYNC B0 ;  /* 0x0000000000007941 */ /* 0x000fea0003800000 */
.L_x_179:
[----:B--2---:R2:W5:Y:S02]  /*a8a0*/  ATOMG.E.EXCH.STRONG.GPU PT, RZ, [R2], R9 ;  /* 0x0000000902ff73a8 */ /* 0x00456400041ee100 */
.L_x_175:
[----:B------:R-:W-:Y:S01]  /*a8b0*/  UIADD3 UR34, UR34, 0x1, URZ ;  /* 0x0000000122227890 */ /* 0x000fe2000fffe03f */
[----:B------:R-:W-:Y:S01]  /*a8c0*/  ISETP.NE.AND P0, PT, R7, RZ, PT ;  /* 0x000000ff0700720c */ /* 0x000fe20003f05270 */
[----:B------:R-:W-:Y:S01]  /*a8d0*/  IMAD.MOV.U32 R16, RZ, RZ, R4 ;  /* 0x000000ffff107224 */ /* 0x000fe200078e0004 */
[----:B-12---:R-:W-:Y:S01]  /*a8e0*/  SEL R2, RZ, 0x1, !P3 ;  /* 0x00000001ff027807 */ /* 0x006fe20005800000 */
[----:B------:R-:W-:Y:S01]  /*a8f0*/  UISETP.NE.AND UP0, UPT, UR34, 0x8, UPT ;  /* 0x000000082200788c */ /* 0x000fe2000bf05270 */
[----:B------:R-:W-:Y:S02]  /*a900*/  IMAD.MOV.U32 R17, RZ, RZ, R5 ;  /* 0x000000ffff117224 */ /* 0x000fe400078e0005 */
[----:B------:R-:W-:Y:S01]  /*a910*/  IMAD.MOV.U32 R18, RZ, RZ, R6 ;  /* 0x000000ffff127224 */ /* 0x000fe200078e0006 */
[----:B------:R-:W-:Y:S02]  /*a920*/  USEL UR8, URZ, 0x1, UP0 ;  /* 0x000000013f087887 */ /* 0x000fe40008000000 */
[----:B------:R-:W-:-:S04]  /*a930*/  USEL UR34, UR34, URZ, UP0 ;  /* 0x0000003f22227287 */ /* 0x000fc80008000000 */
[----:B------:R-:W-:Y:S01]  /*a940*/  LOP3.LUT R12, R12, UR8, RZ, 0x3c, !PT ;  /* 0x000000080c0c7c12 */ /* 0x000fe2000f8e3cff */
[----:B------:R-:W-:Y:S07]  /*a950*/  @P0 BRA `(.L_x_181) ;  /* 0xffffffe800a80947 */ /* 0x000fee000383ffff */
[----:B-----5:R-:W-:Y:S01]  /*a960*/  ELECT P0, URZ, PT ;  /* 0x00000000003f782f */ /* 0x020fe20003800000 */
[----:B------:R-:W-:-:S12]  /*a970*/  BSSY B0, `(.L_x_182) ;  /* 0x0000017000007945 */ /* 0x000fd80003800000 */
[----:B------:R-:W-:Y:S05]  /*a980*/  @!P0 BRA `(.L_x_183) ;  /* 0x0000000000548947 */ /* 0x000fea0003800000 */
[----:B------:R-:W-:Y:S05]  /*a990*/  @!P2 BRA `(.L_x_184) ;  /* 0x000000000004a947 */ /* 0x000fea0003800000 */
[----:B------:R-:W-:Y:S01]  /*a9a0*/  BPT.TRAP 0x1 ;  /* 0x000000040000795c */ /* 0x000fe20000300000 */
.L_x_184:
[----:B------:R-:W1:Y:S02]  /*a9b0*/  SYNCS.PHASECHK.TRANS64.TRYWAIT P0, [UR31+0x384c0], R0 ;  /* 0x0384c000ff0075a7 */ /* 0x000e64000800015f */
[----:B-1----:R-:W-:Y:S05]  /*a9c0*/  @!P0 BRA `(.L_x_185) ;  /* 0x0000004800048947 */ /* 0x002fea0003800000 */
.L_x_283:
[----:B------:R-:W-:Y:S05]  /*a9d0*/  @!P2 BRA `(.L_x_186) ;  /* 0x000000000004a947 */ /* 0x000fea0003800000 */
[----:B------:R-:W-:Y:S01]  /*a9e0*/  BPT.TRAP 0x1 ;  /* 0x000000040000795c */ /* 0x000fe20000300000 */
.L_x_186:
[----:B------:R-:W2:Y:S02]  /*a9f0*/  SYNCS.PHASECHK.TRANS64.TRYWAIT P0, [UR31+0x384c8], R0 ;  /* 0x0384c800ff0075a7 */ /* 0x000ea4000800015f */
[----:B--2---:R-:W-:Y:S05]  /*aa00*/  @!P0 BRA `(.L_x_187) ;  /* 0x00000048000c8947 */ /* 0x004fea0003800000 */
.L_x_284:
[----:B------:R-:W-:Y:S05]  /*aa10*/  @!P2 BRA `(.L_x_188) ;  /* 0x000000000004a947 */ /* 0x000fea0003800000 */
[----:B------:R-:W-:Y:S01]  /*aa20*/  BPT.TRAP 0x1 ;  /* 0x000000040000795c */ /* 0x000fe20000300000 */
.L_x_188:
[----:B------:R-:W2:Y:S02]  /*aa30*/  SYNCS.PHASECHK.TRANS64.TRYWAIT P0, [UR31+0x384d0], R0 ;  /* 0x0384d000ff0075a7 */ /* 0x000ea4000800015f */
[----:B--2---:R-:W-:Y:S05]  /*aa40*/  @!P0 BRA `(.L_x_189) ;  /* 0x0000004800148947 */ /* 0x004fea0003800000 */
.L_x_285:
[----:B------:R-:W-:Y:S05]  /*aa50*/  @!P2 BRA `(.L_x_190) ;  /* 0x000000000004a947 */ /* 0x000fea0003800000 */
[----:B------:R-:W-:Y:S01]  /*aa60*/  BPT.TRAP 0x1 ;  /* 0x000000040000795c */ /* 0x000fe20000300000 */
.L_x_190:
[----:B-1----:R-:W-:-:S05]  /*aa70*/  IMAD.MOV.U32 R0, RZ, RZ, 0x1 ;  /* 0x00000001ff007424 */ /* 0x002fca00078e00ff */
[----:B------:R-:W-:-:S07]  /*aa80*/  SHF.L.U32 R0, R0, 0x1f, RZ ;  /* 0x0000001f00007819 */ /* 0x000fce00000006ff */
.L_x_191:
[----:B-1-34-:R-:W-:-:S04]  /*aa90*/  IMAD.U32 R3, RZ, RZ, UR31 ;  /* 0x0000001fff037e24 */ /* 0x01afc8000f8e00ff */
[----:B------:R1:W2:Y:S03]  /*aaa0*/  SYNCS.PHASECHK.TRANS64.TRYWAIT P0, [R3+URZ+0x384d8], R0 ;  /* 0x0384d800030075a7 */ /* 0x0002a6000800017f */
[----:B--2---:R-:W-:Y:S05]  /*aab0*/  @!P0 NANOSLEEP.SYNCS 0x989680 ;  /* 0x009896800000895d */ /* 0x004fea0003900000 */
[----:B------:R-:W2:Y:S02]  /*aac0*/  @!P0 SYNCS.PHASECHK.TRANS64 P0, [R3+URZ+0x384d8], R0 ;  /* 0x0384d800030085a7 */ /* 0x000ea4000800007f */
[----:B--2---:R-:W-:Y:S05]  /*aad0*/  @!P0 BRA `(.L_x_191) ;  /* 0xfffffffc00ec8947 */ /* 0x004fea000383ffff */
.L_x_183:
[----:B------:R-:W-:Y:S05]  /*aae0*/  BSYNC B0 ;  /* 0x0000000000007941 */ /* 0x000fea0003800000 */
.L_x_182:
[----:B------:R-:W-:Y:S05]  /*aaf0*/  EXIT ;  /* 0x000000000000794d */ /* 0x000fea0003800000 */
.L_x_112:
[----:B------:R-:W1:Y:S01]  /*ab00*/  S2UR UR4, SR_CTAID.Y ;  /* 0x00000000000479c3 */ /* 0x000e620000002600 */
[----:B------:R-:W3:Y:S01]  /*ab10*/  S2R R32, SR_LANEID ;  /* 0x0000000000207919 */ /* 0x000ee20000000000 */
[----:B------:R-:W-:Y:S01]  /*ab20*/  ELECT P0, URZ, PT ;  /* 0x00000000003f782f */ /* 0x000fe20003800000 */
[----:B------:R-:W-:Y:S01]  /*ab30*/  BSSY B0, `(.L_x_192) ;  /* 0x0000037000007945 */ /* 0x000fe20003800000 */
[----:B------:R-:W-:Y:S01]  /*ab40*/  ULDC.64 UR16, c[0x0][0x508] ;  /* 0x0001420000107ab9 */ /* 0x000fe20000000a00 */
[----:B-1----:R-:W-:-:S04]  /*ab50*/  UIMAD UR4, UR4, UR41, UR40 ;  /* 0x00000029040472a4 */ /* 0x002fc8000f8e0228 */
[----:B------:R-:W-:-:S06]  /*ab60*/  UIMAD.WIDE UR16, UR4, 0x80, UR16 ;  /* 0x00000080041078a5 */ /* 0x000fcc000f8e0210 */
[----:B------:R-:W-:Y:S06]  /*ab70*/  @!P0 BRA `(.L_x_193) ;  /* 0x0000000000c88947 */ /* 0x000fec0003800000 */
[----:B------:R-:W1:Y:S01]  /*ab80*/  LDC.64 R20, c[0x0][0x300] ;  /* 0x0000c000ff147b82 */ /* 0x000e620000000a00 */
[----:B------:R-:W-:Y:S02]  /*ab90*/  UMOV UR4, 0x400 ;  /* 0x0000040000047882 */ /* 0x000fe40000000000 */
[----:B--2---:R-:W-:-:S05]  /*aba0*/  ULEA UR4, UR42, UR4, 0x18 ;  /* 0x000000042a047291 */ /* 0x004fca000f8ec03f */
[----:B------:R-:W1:Y:S08]  /*abb0*/  LDC.64 R22, c[0x0][0x308] ;  /* 0x0000c200ff167b82 */ /* 0x000e700000000a00 */
[----:B------:R-:W2:Y:S08]  /*abc0*/  LDC.64 R12, c[0x0][0x310] ;  /* 0x0000c400ff0c7b82 */ /* 0x000eb00000000a00 */
[----:B------:R-:W2:Y:S08]  /*abd0*/  LDC.64 R14, c[0x0][0x318] ;  /* 0x0000c600ff0e7b82 */ /* 0x000eb00000000a00 */
[----:B------:R-:W4:Y:S01]  /*abe0*/  LDC.64 R8, c[0x0][0x320] ;  /* 0x0000c800ff087b82 */ /* 0x000f220000000a00 */
[----:B-1----:R1:W-:Y:S07]  /*abf0*/  STS.128 [UR4+0x38580], R20 ;  /* 0x03858014ff007988 */ /* 0x0023ee0008000c04 */
[----:B------:R-:W4:Y:S08]  /*ac00*/  LDC.64 R10, c[0x0][0x328] ;  /* 0x0000ca00ff0a7b82 */ /* 0x000f300000000a00 */
[----:B------:R-:W5:Y:S01]  /*ac10*/  LDC.64 R4, c[0x0][0x330] ;  /* 0x0000cc00ff047b82 */ /* 0x000f620000000a00 */
[----:B--2---:R2:W-:Y:S07]  /*ac20*/  STS.128 [UR4+0x38590], R12 ;  /* 0x0385900cff007988 */ /* 0x0045ee0008000c04 */
[----:B------:R-:W5:Y:S01]  /*ac30*/  LDC.64 R6, c[0x0][0x338] ;  /* 0x0000ce00ff067b82 */ /* 0x000f620000000a00 */
[----:B----4-:R4:W-:Y:S07]  /*ac40*/  STS.128 [UR4+0x385a0], R8 ;  /* 0x0385a008ff007988 */ /* 0x0109ee0008000c04 */
[----:B------:R-:W3:Y:S08]  /*ac50*/  LDC.64 R28, c[0x0][0x340] ;  /* 0x0000d000ff1c7b82 */ /* 0x000ef00000000a00 */
[----:B------:R-:W3:Y:S01]  /*ac60*/  LDC.64 R30, c[0x0][0x348] ;  /* 0x0000d200ff1e7b82 */ /* 0x000ee20000000a00 */
[----:B-----5:R5:W-:Y:S07]  /*ac70*/  STS.128 [UR4+0x385b0], R4 ;  /* 0x0385b004ff007988 */ /* 0x020bee0008000c04 */
[----:B------:R-:W4:Y:S08]  /*ac80*/  LDC.64 R24, c[0x0][0x350] ;  /* 0x0000d400ff187b82 */ /* 0x000f300000000a00 */
[----:B------:R-:W4:Y:S08]  /*ac90*/  LDC.64 R26, c[0x0][0x358] ;  /* 0x0000d600ff1a7b82 */ /* 0x000f300000000a00 */
[----:B-1----:R-:W1:Y:S01]  /*aca0*/  LDC.64 R20, c[0x0][0x360] ;  /* 0x0000d800ff147b82 */ /* 0x002e620000000a00 */
[----:B---3--:R3:W-:Y:S07]  /*acb0*/  STS.128 [UR4+0x385c0], R28 ;  /* 0x0385c01cff007988 */ /* 0x0087ee0008000c04 */
[----:B------:R-:W1:Y:S08]  /*acc0*/  LDC.64 R22, c[0x0][0x368] ;  /* 0x0000da00ff167b82 */ /* 0x000e700000000a00 */
[----:B--2---:R-:W2:Y:S01]  /*acd0*/  LDC.64 R12, c[0x0][0x370] ;  /* 0x0000dc00ff0c7b82 */ /* 0x004ea20000000a00 */
[----:B----4-:R4:W-:Y:S07]  /*ace0*/  STS.128 [UR4+0x385d0], R24 ;  /* 0x0385d018ff007988 */ /* 0x0109ee0008000c04 */
[----:B------:R-:W2:Y:S08]  /*acf0*/  LDC.64 R14, c[0x0][0x378] ;  /* 0x0000de00ff0e7b82 */ /* 0x000eb00000000a00 */
[----:B------:R-:W3:Y:S01]  /*ad00*/  LDC.64 R8, c[0x0][0x400] ;  /* 0x00010000ff087b82 */ /* 0x000ee20000000a00 */
[----:B-1----:R1:W-:Y:S07]  /*ad10*/  STS.128 [UR4+0x385e0], R20 ;  /* 0x0385e014ff007988 */ /* 0x0023ee0008000c04 */
[----:B------:R-:W3:Y:S08]  /*ad20*/  LDC.64 R10, c[0x0][0x408] ;  /* 0x00010200ff0a7b82 */ /* 0x000ef00000000a00 */
[----:B-----5:R-:W5:Y:S01]  /*ad30*/  LDC.64 R4, c[0x0][0x410] ;  /* 0x00010400ff047b82 */ /* 0x020f620000000a00 */
[----:B--2---:R2:W-:Y:S07]  /*ad40*/  STS.128 [UR4+0x385f0], R12 ;  /* 0x0385f00cff007988 */ /* 0x0045ee0008000c04 */
[----:B------:R-:W5:Y:S01]  /*ad50*/  LDC.64 R6, c[0x0][0x418] ;  /* 0x00010600ff067b82 */ /* 0x000f620000000a00 */
[----:B---3--:R3:W-:Y:S07]  /*ad60*/  STS.128 [UR4+0x38600], R8 ;  /* 0x03860008ff007988 */ /* 0x0087ee0008000c04 */
[----:B------:R-:W2:Y:S08]  /*ad70*/  LDC.64 R28, c[0x0][0x420] ;  /* 0x00010800ff1c7b82 */ /* 0x000eb00000000a00 */
[----:B------:R-:W2:Y:S01]  /*ad80*/  LDC.64 R30, c[0x0][0x428] ;  /* 0x00010a00ff1e7b82 */ /* 0x000ea20000000a00 */
[----:B-----5:R5:W-:Y:S07]  /*ad90*/  STS.128 [UR4+0x38610], R4 ;  /* 0x03861004ff007988 */ /* 0x020bee0008000c04 */
[----:B----4-:R-:W4:Y:S08]  /*ada0*/  LDC.64 R24, c[0x0][0x430] ;  /* 0x00010c00ff187b82 */ /* 0x010f300000000a00 */
[----:B------:R-:W4:Y:S08]  /*adb0*/  LDC.64 R26, c[0x0][0x438] ;  /* 0x00010e00ff1a7b82 */ /* 0x000f300000000a00 */
[----:B-1----:R-:W1:Y:S01]  /*adc0*/  LDC.64 R20, c[0x0][0x440] ;  /* 0x00011000ff147b82 */ /* 0x002e620000000a00 */
[----:B--2---:R2:W-:Y:S07]  /*add0*/  STS.128 [UR4+0x38620], R28 ;  /* 0x0386201cff007988 */ /* 0x0045ee0008000c04 */
[----:B------:R-:W1:Y:S08]  /*ade0*/  LDC.64 R22, c[0x0][0x448] ;  /* 0x00011200ff167b82 */ /* 0x000e700000000a00 */
[----:B------:R-:W2:Y:S01]  /*adf0*/  LDC.64 R12, c[0x0][0x450] ;  /* 0x00011400ff0c7b82 */ /* 0x000ea20000000a00 */
[----:B----4-:R4:W-:Y:S07]  /*ae00*/  STS.128 [UR4+0x38630], R24 ;  /* 0x03863018ff007988 */ /* 0x0109ee0008000c04 */
[----:B------:R-:W2:Y:S08]  /*ae10*/  LDC.64 R14, c[0x0][0x458] ;  /* 0x00011600ff0e7b82 */ /* 0x000eb00000000a00 */
[----:B---3--:R-:W3:Y:S01]  /*ae20*/  LDC.64 R8, c[0x0][0x460] ;  /* 0x00011800ff087b82 */ /* 0x008ee20000000a00 */
[----:B-1----:R4:W-:Y:S07]  /*ae30*/  STS.128 [UR4+0x38640], R20 ;  /* 0x03864014ff007988 */ /* 0x0029ee0008000c04 */
[----:B------:R-:W3:Y:S08]  /*ae40*/  LDC.64 R10, c[0x0][0x468] ;  /* 0x00011a00ff0a7b82 */ /* 0x000ef00000000a00 */
[----:B-----5:R-:W1:Y:S01]  /*ae50*/  LDC.64 R4, c[0x0][0x470] ;  /* 0x00011c00ff047b82 */ /* 0x020e620000000a00 */
[----:B--2---:R4:W-:Y:S07]  /*ae60*/  STS.128 [UR4+0x38650], R12 ;  /* 0x0386500cff007988 */ /* 0x0049ee0008000c04 */
[----:B------:R-:W1:Y:S01]  /*ae70*/  LDC.64 R6, c[0x0][0x478] ;  /* 0x00011e00ff067b82 */ /* 0x000e620000000a00 */
[----:B---3--:R4:W-:Y:S04]  /*ae80*/  STS.128 [UR4+0x38660], R8 ;  /* 0x03866008ff007988 */ /* 0x0089e80008000c04 */
[----:B-1----:R4:W-:Y:S02]  /*ae90*/  STS.128 [UR4+0x38670], R4 ;  /* 0x03867004ff007988 */ /* 0x0029e40008000c04 */
.L_x_193:
[----:B--2---:R-:W-:Y:S05]  /*aea0*/  BSYNC B0 ;  /* 0x0000000000007941 */ /* 0x004fea0003800000 */
.L_x_192:
[----:B------:R-:W-:Y:S01]  /*aeb0*/  ELECT P0, URZ, PT ;  /* 0x00000000003f782f */ /* 0x000fe20003800000 */
[----:B------:R-:W-:Y:S01]  /*aec0*/  NOP ;  /* 0x0000000000007918 */ /* 0x000fe20000000000 */
[----:B------:R-:W-:Y:S11]  /*aed0*/  BSSY B0, `(.L_x_194) ;  /* 0x0000050000007945 */ /* 0x000ff60003800000 */
[----:B------:R-:W-:Y:S05]  /*aee0*/  @!P0 BRA `(.L_x_195) ;  /* 0x0000000400388947 */ /* 0x000fea0003800000 */
[C---:B----4-:R-:W-:Y:S01]  /*aef0*/  IMAD.SHL.U32 R12, R18.reuse, 0x8, RZ ;  /* 0x00000008120c7824 */ /* 0x050fe200078e00ff */
[----:B------:R-:W-:Y:S01]  /*af00*/  ULDC.64 UR4, c[0x0][0x518] ;  /* 0x0001460000047ab9 */ /* 0x000fe20000000a00 */
[----:B------:R-:W-:Y:S01]  /*af10*/  ULDC.64 UR6, c[0x0][0x528] ;  /* 0x00014a0000067ab9 */ /* 0x000fe20000000a00 */
[----:B------:R-:W-:Y:S02]  /*af20*/  SHF.L.U64.HI R3, R18, 0x3, R3 ;  /* 0x0000000312037819 */ /* 0x000fe40000010203 */
[C---:B------:R-:W-:Y:S02]  /*af30*/  IADD3 R10, P0, R12.reuse, UR4, RZ ;  /* 0x000000040c0a7c10 */ /* 0x040fe4000ff1e0ff */
[----:B------:R-:W-:Y:S02]  /*af40*/  IADD3 R8, P1, R12, UR6, RZ ;  /* 0x000000060c087c10 */ /* 0x000fe4000ff3e0ff */
[C---:B------:R-:W-:Y:S01]  /*af50*/  IADD3.X R11, R3.reuse, UR5, RZ, P0, !PT ;  /* 0x00000005030b7c10 */ /* 0x040fe200087fe4ff */
[----:B------:R-:W-:Y:S01]  /*af60*/  ULDC.64 UR4, c[0x0][0x510] ;  /* 0x0001440000047ab9 */ /* 0x000fe20000000a00 */
[----:B------:R-:W-:Y:S01]  /*af70*/  IADD3.X R9, R3, UR7, RZ, P1, !PT ;  /* 0x0000000703097c10 */ /* 0x000fe20008ffe4ff */
[----:B------:R-:W-:-:S03]  /*af80*/  ULDC.64 UR6, c[0x0][0x520] ;  /* 0x0001480000067ab9 */ /* 0x000fc60000000a00 */
[----:B------:R-:W2:Y:S04]  /*af90*/  LDG.E.64 R10, desc[UR58][R10.64] ;  /* 0x0000003a0a0a7981 */ /* 0x000ea8000c1e1b00 */
[----:B------:R-:W4:Y:S01]  /*afa0*/  LDG.E.64 R8, desc[UR58][R8.64] ;  /* 0x0000003a08087981 */ /* 0x000f22000c1e1b00 */
[C---:B------:R-:W-:Y:S02]  /*afb0*/  IADD3 R14, P0, R12.reuse, UR4, RZ ;  /* 0x000000040c0e7c10 */ /* 0x040fe4000ff1e0ff */
[----:B------:R-:W-:Y:S02]  /*afc0*/  IADD3 R12, P1, R12, UR6, RZ ;  /* 0x000000060c0c7c10 */ /* 0x000fe4000ff3e0ff */
[C---:B------:R-:W-:Y:S02]  /*afd0*/  IADD3.X R15, R3.reuse, UR5, RZ, P0, !PT ;  /* 0x00000005030f7c10 */ /* 0x040fe400087fe4ff */
[----:B------:R-:W-:-:S04]  /*afe0*/  IADD3.X R13, R3, UR7, RZ, P1, !PT ;  /* 0x00000007030d7c10 */ /* 0x000fc80008ffe4ff */
[----:B------:R-:W5:Y:S04]  /*aff0*/  LDG.E.64 R14, desc[UR58][R14.64] ;  /* 0x0000003a0e0e7981 */ /* 0x000f68000c1e1b00 */
[----:B------:R-:W3:Y:S01]  /*b000*/  LDG.E.64 R12, desc[UR58][R12.64] ;  /* 0x0000003a0c0c7981 */ /* 0x000ee2000c1e1b00 */
[----:B------:R-:W-:Y:S02]  /*b010*/  UMOV UR4, 0x400 ;  /* 0x0000040000047882 */ /* 0x000fe40000000000 */
[----:B------:R-:W-:-:S04]  /*b020*/  ULEA UR4, UR42, UR4, 0x18 ;  /* 0x000000042a047291 */ /* 0x000fc8000f8ec03f */
[----:B------:R-:W-:Y:S02]  /*b030*/  UIADD3 UR6, UR4, 0x38600, URZ ;  /* 0x0003860004067890 */ /* 0x000fe4000fffe03f */
[----:B------:R-:W-:-:S03]  /*b040*/  UIADD3 UR5, UR4, 0x38580, URZ ;  /* 0x0003858004057890 */ /* 0x000fc6000fffe03f */
[----:B------:R-:W1:Y:S01]  /*b050*/  LDS R4, [UR4+0x3859c] ;  /* 0x03859c04ff047984 */ /* 0x000e620008000800 */
[----:B------:R-:W-:Y:S02]  /*b060*/  IMAD.U32 R22, RZ, RZ, UR6 ;  /* 0x00000006ff167e24 */ /* 0x000fe4000f8e00ff */
[----:B------:R-:W-:Y:S01]  /*b070*/  MOV R20, UR5 ;  /* 0x0000000500147c02 */ /* 0x000fe20008000f00 */
[----:B------:R-:W5:Y:S02]  /*b080*/  LDS R5, [UR4+0x3861c] ;  /* 0x03861c04ff057984 */ /* 0x000f640008000800 */
[----:B------:R-:W-:Y:S02]  /*b090*/  SHF.R.U64 R22, R22, 0x4, RZ ;  /* 0x0000000416167819 */ /* 0x000fe400000012ff */
[----:B------:R-:W-:Y:S01]  /*b0a0*/  SHF.R.U64 R20, R20, 0x4, RZ ;  /* 0x0000000414147819 */ /* 0x000fe200000012ff */
[----:B------:R-:W-:Y:S04]  /*b0b0*/  STS [UR4+0x385b0], RZ ;  /* 0x0385b0ffff007988 */ /* 0x000fe80008000804 */
[----:B------:R-:W-:Y:S04]  /*b0c0*/  STS [UR4+0x38590], R20 ;  /* 0x03859014ff007988 */ /* 0x000fe80008000804 */
[----:B------:R-:W-:Y:S04]  /*b0d0*/  STS [UR4+0x38594], R20 ;  /* 0x03859414ff007988 */ /* 0x000fe80008000804 */
[----:B------:R-:W-:Y:S04]  /*b0e0*/  STS [UR4+0x38610], R22 ;  /* 0x03861016ff007988 */ /* 0x000fe80008000804 */
[----:B------:R-:W-:Y:S04]  /*b0f0*/  STS [UR4+0x38614], R22 ;  /* 0x03861416ff007988 */ /* 0x000fe80008000804 */
[----:B------:R-:W-:Y:S01]  /*b100*/  STS [UR4+0x38630], RZ ;  /* 0x038630ffff007988 */ /* 0x000fe20008000804 */
[----:B--2---:R-:W-:-:S02]  /*b110*/  SHF.L.U64.HI R11, R10, 0x1, R11 ;  /* 0x000000010a0b7819 */ /* 0x004fc4000001020b */
[----:B----4-:R-:W-:Y:S02]  /*b120*/  SHF.L.U64.HI R3, R8, 0x1, R9 ;  /* 0x0000000108037819 */ /* 0x010fe40000010209 */
[----:B------:R-:W-:Y:S02]  /*b130*/  LOP3.LUT R11, R11, 0x1fffffff, RZ, 0xc0, !PT ;  /* 0x1fffffff0b0b7812 */ /* 0x000fe400078ec0ff */
[----:B------:R-:W-:Y:S02]  /*b140*/  LOP3.LUT R3, R3, 0x1fffffff, RZ, 0xc0, !PT ;  /* 0x1fffffff03037812 */ /* 0x000fe400078ec0ff */
[----:B------:R-:W-:Y:S02]  /*b150*/  SHF.R.U32.HI R7, RZ, 0x4, R11 ;  /* 0x00000004ff077819 */ /* 0x000fe4000001160b */
[----:B------:R-:W-:Y:S02]  /*b160*/  SHF.R.U32.HI R6, RZ, 0x4, R3 ;  /* 0x00000004ff067819 */ /* 0x000fe40000011603 */
[----:B-1----:R-:W-:Y:S01]  /*b170*/  LOP3.LUT R4, R4, 0xf, R7, 0xb8, !PT ;  /* 0x0000000f04047812 */ /* 0x002fe200078eb807 */
[----:B-----5:R-:W-:Y:S01]  /*b180*/  STS.64 [UR4+0x38580], R14 ;  /* 0x0385800eff007988 */ /* 0x020fe20008000a04 */
[----:B------:R-:W-:-:S03]  /*b190*/  LOP3.LUT R6, R5, 0xf, R6, 0xb8, !PT ;  /* 0x0000000f05067812 */ /* 0x000fc600078eb806 */
[----:B------:R1:W-:Y:S04]  /*b1a0*/  STS [UR4+0x3859c], R4 ;  /* 0x03859c04ff007988 */ /* 0x0003e80008000804 */
[----:B------:R-:W-:Y:S04]  /*b1b0*/  STS [UR4+0x3861c], R6 ;  /* 0x03861c06ff007988 */ /* 0x000fe80008000804 */
[----:B------:R-:W2:Y:S01]  /*b1c0*/  LDS R5, [UR4+0x3859c] ;  /* 0x03859c04ff057984 */ /* 0x000ea20008000800 */
[----:B-1----:R-:W-:-:S03]  /*b1d0*/  VIADD R4, R19, 0xffffffff ;  /* 0xffffffff13047836 */ /* 0x002fc60000000000 */
[----:B------:R-:W1:Y:S04]  /*b1e0*/  LDS R7, [UR4+0x3861c] ;  /* 0x03861c04ff077984 */ /* 0x000e680008000800 */
[----:B---3--:R-:W-:Y:S01]  /*b1f0*/  STS.64 [UR4+0x38600], R12 ;  /* 0x0386000cff007988 */ /* 0x008fe20008000a04 */
[----:B--2---:R-:W-:Y:S02]  /*b200*/  LOP3.LUT R5, R5, 0xf0, RZ, 0xb8, !PT ;  /* 0x000000f005057812 */ /* 0x004fe400078eb8ff */
[----:B-1----:R-:W-:-:S03]  /*b210*/  LOP3.LUT R7, R7, 0xf0, RZ, 0xb8, !PT ;  /* 0x000000f007077812 */ /* 0x002fc600078eb8ff */
[----:B------:R1:W-:Y:S04]  /*b220*/  STS [UR4+0x3859c], R5 ;  /* 0x03859c05ff007988 */ /* 0x0003e80008000804 */
[----:B------:R2:W-:Y:S04]  /*b230*/  STS [UR4+0x3861c], R7 ;  /* 0x03861c07ff007988 */ /* 0x0005e80008000804 */
[----:B------:R-:W3:Y:S01]  /*b240*/  LDS R21, [UR4+0x3859c] ;  /* 0x03859c04ff157984 */ /* 0x000ee20008000800 */
[----:B-1----:R-:W-:Y:S02]  /*b250*/  VIADD R5, R2, 0xffffffff ;  /* 0xffffffff02057836 */ /* 0x002fe40000000000 */
[----:B------:R-:W-:Y:S01]  /*b260*/  IMAD.SHL.U32 R2, R10, 0x2, RZ ;  /* 0x000000020a027824 */ /* 0x000fe200078e00ff */
[----:B------:R-:W1:Y:S01]  /*b270*/  LDS R23, [UR4+0x3861c] ;  /* 0x03861c04ff177984 */ /* 0x000e620008000800 */
[----:B--2---:R-:W-:-:S03]  /*b280*/  CS2R R6, SRZ ;  /* 0x0000000000067805 */ /* 0x004fc6000001ff00 */
[----:B------:R-:W-:Y:S02]  /*b290*/  LOP3.LUT R2, R2, 0xfffffffe, RZ, 0xc0, !PT ;  /* 0xfffffffe02027812 */ /* 0x000fe400078ec0ff */
[----:B------:R2:W-:Y:S02]  /*b2a0*/  STS.128 [UR4+0x385a0], R4 ;  /* 0x0385a004ff007988 */ /* 0x0005e40008000c04 */
[----:B------:R-:W-:-:S05]  /*b2b0*/  SHF.R.U64 R11, R2, 0x4, R11 ;  /* 0x00000004020b7819 */ /* 0x000fca000000120b */
[----:B------:R-:W-:Y:S01]  /*b2c0*/  STS [UR4+0x3858c], R11 ;  /* 0x03858c0bff007988 */ /* 0x000fe20008000804 */
[----:B--2---:R-:W-:Y:S02]  /*b2d0*/  VIADD R5, R0, 0xffffffff ;  /* 0xffffffff00057836 */ /* 0x004fe40000000000 */
[----:B------:R-:W-:-:S03]  /*b2e0*/  IMAD.SHL.U32 R0, R8, 0x2, RZ ;  /* 0x0000000208007824 */ /* 0x000fc600078e00ff */
[----:B------:R-:W-:Y:S02]  /*b2f0*/  STS.128 [UR4+0x38620], R4 ;  /* 0x03862004ff007988 */ /* 0x000fe40008000c04 */
[----:B------:R-:W-:-:S04]  /*b300*/  LOP3.LUT R0, R0, 0xfffffffe, RZ, 0xc0, !PT ;  /* 0xfffffffe00007812 */ /* 0x000fc800078ec0ff */
[----:B------:R-:W-:Y:S02]  /*b310*/  SHF.R.U64 R3, R0, 0x4, R3 ;  /* 0x0000000400037819 */ /* 0x000fe40000001203 */
[----:B---3--:R-:W-:-:S03]  /*b320*/  LOP3.LUT R21, R21, 0xf00, RZ, 0xb8, !PT ;  /* 0x00000f0015157812 */ /* 0x008fc600078eb8ff */
[----:B------:R-:W-:Y:S01]  /*b330*/  STS [UR4+0x3860c], R3 ;  /* 0x03860c03ff007988 */ /* 0x000fe20008000804 */
[----:B-1----:R-:W-:-:S03]  /*b340*/  LOP3.LUT R23, R23, 0xf00, RZ, 0xb8, !PT ;  /* 0x00000f0017177812 */ /* 0x002fc600078eb8ff */
[----:B------:R-:W-:Y:S04]  /*b350*/  STS.64 [UR4+0x38598], R20 ;  /* 0x03859814ff007988 */ /* 0x000fe80008000a04 */
[----:B------:R-:W-:Y:S04]  /*b360*/  STS.64 [UR4+0x38618], R22 ;  /* 0x03861816ff007988 */ /* 0x000fe80008000a04 */
[----:B------:R-:W1:Y:S04]  /*b370*/  LDS R24, [UR4+0x3859c] ;  /* 0x03859c04ff187984 */ /* 0x000e680008000800 */
[----:B------:R-:W2:Y:S01]  /*b380*/  LDS R9, [UR4+0x3861c] ;  /* 0x03861c04ff097984 */ /* 0x000ea20008000800 */
[----:B-1----:R-:W-:-:S02]  /*b390*/  LOP3.LUT R0, R24, 0xf000, RZ, 0xb8, !PT ;  /* 0x0000f00018007812 */ /* 0x002fc400078eb8ff */
[----:B--2---:R-:W-:-:S03]  /*b3a0*/  LOP3.LUT R9, R9, 0xf000, RZ, 0xb8, !PT ;  /* 0x0000f00009097812 */ /* 0x004fc600078eb8ff */
[----:B------:R1:W-:Y:S04]  /*b3b0*/  STS [UR4+0x3859c], R0 ;  /* 0x03859c00ff007988 */ /* 0x0003e80008000804 */
[----:B------:R1:W-:Y:S02]  /*b3c0*/  STS [UR4+0x3861c], R9 ;  /* 0x03861c09ff007988 */ /* 0x0003e40008000804 */
.L_x_195:
[----:B------:R-:W-:Y:S05]  /*b3d0*/  BSYNC B0 ;  /* 0x0000000000007941 */ /* 0x000fea0003800000 */
.L_x_194:
[----:B------:R-:W-:Y:S01]  /*b3e0*/  ELECT P0, URZ, PT ;  /* 0x00000000003f782f */ /* 0x000fe20003800000 */
[----:B------:R-:W-:Y:S01]  /*b3f0*/  NOP ;  /* 0x0000000000007918 */ /* 0x000fe20000000000 */
[----:B------:R-:W-:Y:S11]  /*b400*/  BSSY B0, `(.L_x_196) ;  /* 0x0000004000007945 */ /* 0x000ff60003800000 */
[----:B------:R-:W-:Y:S05]  /*b410*/  @!P0 BRA `(.L_x_197) ;  /* 0x0000000000088947 */ /* 0x000fea0003800000 */
[----:B------:R0:W-:Y:S01]  /*b420*/  UTMACMDFLUSH ;  /* 0x00000000000079b7 */ /* 0x0001e20000000000 */
[----:B------:R-:W-:-:S04]  /*b430*/  DEPBAR.LE SB0, 0x0 ;  /* 0x000080000000791a */ /* 0x000fc80000000000 */
.L_x_197:
[----:B------:R-:W-:Y:S05]  /*b440*/  BSYNC B0 ;  /* 0x0000000000007941 */ /* 0x000fea0003800000 */
.L_x_196:
[----:B------:R-:W-:Y:S01]  /*b450*/  UMOV UR4, 0x400 ;  /* 0x0000040000047882 */ /* 0x000fe20000000000 */
[----:B---3--:R-:W-:Y:S01]  /*b460*/  IMAD.SHL.U32 R32, R32, 0x4, RZ ;  /* 0x0000000420207824 */ /* 0x008fe200078e00ff */
[----:B------:R-:W-:Y:S01]  /*b470*/  ULEA UR22, UR42, UR4, 0x18 ;  /* 0x000000042a167291 */ /* 0x000fe2000f8ec03f */
[----:B------:R-:W-:-:S03]  /*b480*/  ULDC UR18, c[0x0][0x884] ;  /* 0x0002210000127ab9 */ /* 0x000fc60000000800 */
[----:B------:R-:W-:Y:S01]  /*b490*/  UIADD3 UR28, UR22, 0x38580, URZ ;  /* 0x00038580161c7890 */ /* 0x000fe2000fffe03f */
[----:B----4-:R-:W-:Y:S01]  /*b4a0*/  IADD3 R4, P0, R32, UR16, RZ ;  /* 0x0000001020047c10 */ /* 0x010fe2000ff1e0ff */
[----:B------:R-:W-:Y:S01]  /*b4b0*/  UIMAD.WIDE UR18, UR18, 0x80, UR16 ;  /* 0x00000080121278a5 */ /* 0x000fe2000f8e0210 */
[----:B------:R-:W-:-:S03]  /*b4c0*/  IMAD.MOV.U32 R6, RZ, RZ, 0x1 ;  /* 0x00000001ff067424 */ /* 0x000fc600078e00ff */
[----:B------:R-:W-:Y:S02]  /*b4d0*/  IMAD.X R5, RZ, RZ, UR17, P0 ;  /* 0x00000011ff057e24 */ /* 0x000fe400080e06ff */
[----:B------:R-:W-:Y:S01]  /*b4e0*/  IADD3 R2, P1, R32, UR18, RZ ;  /* 0x0000001220027c10 */ /* 0x000fe2000ff3e0ff */
[----:B------:R-:W2:Y:S04]  /*b4f0*/  LDS R7, [R32+UR28] ;  /* 0x0000001c20077984 */ /* 0x000ea80008000800 */
[----:B-1----:R-:W1:Y:S01]  /*b500*/  LDS R9, [R32+UR28+0x80] ;  /* 0x0000801c20097984 */ /* 0x002e620008000800 */
[----:B------:R-:W-:Y:S01]  /*b510*/  IMAD.X R3, RZ, RZ, UR19, P1 ;  /* 0x00000013ff037e24 */ /* 0x000fe200088e06ff */
[----:B------:R-:W-:Y:S01]  /*b520*/  LOP3.LUT P1, RZ, R33, 0x7f, RZ, 0xc0, !PT ;  /* 0x0000007f21ff7812 */ /* 0x000fe2000782c0ff */
[----:B------:R-:W-:Y:S01]  /*b530*/  IMAD.MOV.U32 R8, RZ, RZ, 0x1 ;  /* 0x00000001ff087424 */ /* 0x000fe200078e00ff */
[----:B------:R-:W-:Y:S01]  /*b540*/  BSSY B0, `(.L_x_198) ;  /* 0x00000f5000007945 */ /* 0x000fe20003800000 */
[----:B------:R-:W-:Y:S01]  /*b550*/  MOV R0, RZ ;  /* 0x000000ff00007202 */ /* 0x000fe20000000f00 */
[----:B------:R-:W-:Y:S01]  /*b560*/  IMAD.MOV.U32 R20, RZ, RZ, 0x1 ;  /* 0x00000001ff147424 */ /* 0x000fe200078e00ff */
[----:B------:R-:W-:Y:S01]  /*b570*/  ISETP.EQ.OR P2, PT, R34, RZ, P1 ;  /* 0x000000ff2200720c */ /* 0x000fe20000f42670 */
[----:B------:R-:W-:-:S02]  /*b580*/  IMAD.MOV.U32 R21, RZ, RZ, RZ ;  /* 0x000000ffff157224 */ /* 0x000fc400078e00ff */
[----:B------:R-:W-:Y:S01]  /*b590*/  IMAD.MOV.U32 R22, RZ, RZ, RZ ;  /* 0x000000ffff167224 */ /* 0x000fe200078e00ff */
[----:B------:R-:W-:Y:S02]  /*b5a0*/  ULOP3.LUT UR30, UR54, 0x1, URZ, 0xfc, !UPT ;  /* 0x00000001361e7892 */ /* 0x000fe4000f8efc3f */
[----:B------:R-:W-:Y:S02]  /*b5b0*/  ULOP3.LUT UR23, UR53, 0x2, URZ, 0xfc, !UPT ;  /* 0x0000000235177892 */ /* 0x000fe4000f8efc3f */
[----:B------:R-:W-:Y:S01]  /*b5c0*/  UIADD3 UR29, UR22, 0x38600, URZ ;  /* 0x00038600161d7890 */ /* 0x000fe2000fffe03f */
[----:B--2---:R-:W5:Y:S04]  /*b5d0*/  ATOMG.E.EXCH.STRONG.GPU PT, RZ, [R4], R7 ;  /* 0x0000000704ff73a8 */ /* 0x004f6800041ee100 */
[----:B-1----:R1:W5:Y:S02]  /*b5e0*/  ATOMG.E.EXCH.STRONG.GPU PT, RZ, [R2], R9 ;  /* 0x0000000902ff73a8 */ /* 0x00236400041ee100 */
[----:B-1----:R-:W-:-:S02]  /*b5f0*/  PRMT R2, R6, 0x7610, R2 ;  /* 0x0000761006027816 */ /* 0x002fc40000000002 */
[----:B------:R-:W-:-:S07]  /*b600*/  PRMT R3, R8, 0x7610, R3 ;  /* 0x0000761008037816 */ /* 0x000fce0000000003 */
.L_x_218:
[----:B------:R-:W-:Y:S01]  /*b610*/  LOP3.LUT P0, RZ, R3, 0xff, RZ, 0xc0, !PT ;  /* 0x000000ff03ff7812 */ /* 0x000fe2000780c0ff */
[----:B-----5:R-:W-:Y:S01]  /*b620*/  VIADD R4, R19, 0x7f ;  /* 0x0000007f13047836 */ /* 0x020fe20000000000 */
[----:B------:R-:W-:Y:S05]  /*b630*/  YIELD ;  /* 0x0000000000007946 */ /* 0x000fea0003800000 */
[----:B------:R-:W-:Y:S01]  /*b640*/  SHF.R.S32.HI R5, RZ, 0x1f, R4 ;  /* 0x0000001fff057819 */ /* 0x000fe20000011404 */
[----:B------:R-:W-:Y:S03]  /*b650*/  BSSY B1, `(.L_x_199) ;  /* 0x0000008000017945 */ /* 0x000fe60003800000 */
[----:B------:R-:W-:-:S02]  /*b660*/  LEA.HI R5, R5, R4, RZ, 0x7 ;  /* 0x0000000405057211 */ /* 0x000fc400078f38ff */
[----:B------:R-:W-:Y:S05]  /*b670*/  @!P0 BRA `(.L_x_200) ;  /* 0x0000000000148947 */ /* 0x000fea0003800000 */
[----:B------:R-:W-:-:S04]  /*b680*/  DEPBAR {5,4,3,2,1,0} ;  /* 0x0000003f0000791a */ /* 0x000fc80000000000 */
[----:B------:R1:W-:Y:S01]  /*b690*/  UTMACCTL.IV [UR16] ;  /* 0x00000000100079b9 */ /* 0x0003e20008000000 */
[----:B------:R-:W-:-:S04]  /*b6a0*/  DEPBAR {5,4,3,2,1,0} ;  /* 0x0000003f0000791a */ /* 0x000fc80000000000 */
[----:B------:R1:W-:Y:S02]  /*b6b0*/  UTMACCTL.IV [UR18] ;  /* 0x00000000120079b9 */ /* 0x0003e40008000000 */
[----:B-1----:R-:W-:Y:S01]  /*b6c0*/  NOP ;  /* 0x0000000000007918 */ /* 0x002fe20000000000 */
.L_x_200:
[----:B------:R-:W-:Y:S05]  /*b6d0*/  BSYNC B1 ;  /* 0x0000000000017941 */ /* 0x000fea0003800000 */
.L_x_199:
[----:B------:R-:W-:Y:S01]  /*b6e0*/  UMOV UR4, 0xffffffff ;  /* 0xffffffff00047882 */ /* 0x000fe20000000000 */
[----:B------:R-:W-:Y:S02]  /*b6f0*/  SHF.R.S32.HI R7, RZ, 0x7, R5 ;  /* 0x00000007ff077819 */ /* 0x000fe40000011405 */
[----:B------:R-:W-:Y:S05]  /*b700*/  BRA.DIV UR4, `(.L_x_201) ;  /* 0x0000003a04fc7947 */ /* 0x000fea000b800000 */
[----:B-----5:R-:W-:-:S13]  /*b710*/  ELECT P6, URZ, PT ;  /* 0x00000000003f782f */ /* 0x020fda00038c0000 */
.L_x_288:
[----:B------:R-:W-:Y:S01]  /*b720*/  ISETP.LT.OR P6, PT, R19, 0x1, !P6 ;  /* 0x000000011300780c */ /* 0x000fe200077c1670 */
[----:B------:R-:W-:-:S12]  /*b730*/  BSSY B1, `(.L_x_202) ;  /* 0x0000038000017945 */ /* 0x000fd80003800000 */
[----:B------:R-:W-:Y:S05]  /*b740*/  @P6 BRA `(.L_x_203) ;  /* 0x0000000000d86947 */ /* 0x000fea0003800000 */
[----:B------:R-:W-:Y:S01]  /*b750*/  IMAD.SHL.U32 R16, R16, 0x100, RZ ;  /* 0x0000010010107824 */ /* 0x000fe200078e00ff */
[----:B------:R-:W-:Y:S01]  /*b760*/  MOV R10, RZ ;  /* 0x000000ff000a7202 */ /* 0x000fe20000000f00 */
[----:B------:R-:W-:Y:S02]  /*b770*/  IMAD.SHL.U32 R17, R17, 0x80, RZ ;  /* 0x0000008011117824 */ /* 0x000fe400078e00ff */
[----:B------:R-:W-:Y:S02]  /*b780*/  VIADD R9, R7, 0x1 ;  /* 0x0000000107097836 */ /* 0x000fe40000000000 */
[----:B------:R-:W-:Y:S02]  /*b790*/  IMAD.MOV.U32 R3, RZ, RZ, R20 ;  /* 0x000000ffff037224 */ /* 0x000fe400078e0014 */
[----:B------:R-:W-:-:S07]  /*b7a0*/  IMAD.MOV.U32 R4, RZ, RZ, R0 ;  /* 0x000000ffff047224 */ /* 0x000fce00078e0000 */
.L_x_207:
[----:B--2---:R-:W-:Y:S01]  /*b7b0*/  LEA R8, R4, UR22, 0x3 ;  /* 0x0000001604087c11 */ /* 0x004fe2000f8e18ff */
[----:B------:R-:W-:Y:S05]  /*b7c0*/  YIELD ;  /* 0x0000000000007946 */ /* 0x000fea0003800000 */
[----:B------:R-:W-:Y:S01]  /*b7d0*/  SHF.L.U32 R5, R3, 0x1f, RZ ;  /* 0x0000001f03057819 */ /* 0x000fe200000006ff */
[----:B------:R-:W1:Y:S03]  /*b7e0*/  @!P1 LDC R6, c[0x0][0x500] ;  /* 0x00014000ff069b82 */ /* 0x000e660000000800 */
[----:B------:R-:W2:Y:S02]  /*b7f0*/  SYNCS.PHASECHK.TRANS64.TRYWAIT P0, [R8+URZ+0x38490], R5 ;  /* 0x03849005080075a7 */ /* 0x000ea4000800017f */
[----:B--2---:R-:W-:Y:S05]  /*b800*/  @!P0 BRA `(.L_x_204) ;  /* 0x0000003800dc8947 */ /* 0x004fea0003800000 */
.L_x_289:
[----:B------:R-:W-:Y:S01]  /*b810*/  UPRMT UR4, UR23, 0x9910, URZ ;  /* 0x0000991017047896 */ /* 0x000fe2000800003f */
[----:B-1----:R1:W-:Y:S03]  /*b820*/  @!P1 SYNCS.ARRIVE.TRANS64 RZ, [R8+URZ+0x38480], R6 ;  /* 0x0384800608ff99a7 */ /* 0x0023e6000800003f */
[----:B------:R-:W-:-:S06]  /*b830*/  UISETP.NE.AND UP0, UPT, UR4, 0x2, UPT ;  /* 0x000000020400788c */ /* 0x000fcc000bf05270 */
[----:B------:R-:W-:-:S13]  /*b840*/  PLOP3.LUT P0, PT, PT, PT, UP0, 0x80, 0x0 ;  /* 0x000000000000781c */ /* 0x000fda0003f0f008 */
[----:B-1----:R-:W-:Y:S05]  /*b850*/  @P0 BRA `(.L_x_205) ;  /* 0x0000000000040947 */ /* 0x002fea0003800000 */
[----:B------:R-:W-:Y:S01]  /*b860*/  BPT.TRAP 0x1 ;  /* 0x000000040000795c */ /* 0x000fe20000300000 */
.L_x_205:
[----:B------:R-:W-:Y:S05]  /*b870*/  @P2 BRA `(.L_x_206) ;  /* 0x0000000000042947 */ /* 0x000fea0003800000 */
[----:B------:R-:W-:Y:S01]  /*b880*/  BPT.TRAP 0x1 ;  /* 0x000000040000795c */ /* 0x000fe20000300000 */
.L_x_206:
[----:B------:R-:W-:Y:S01]  /*b890*/  R2UR UR4, R4 ;  /* 0x00000000040472ca */ /* 0x000fe200000e0000 */
[----:B------:R-:W-:Y:S01]  /*b8a0*/  VIADD R9, R9, 0xffffffff ;  /* 0xffffffff09097836 */ /* 0x000fe20000000000 */
[----:B------:R-:W-:Y:S01]  /*b8b0*/  R2UR UR5, R8 ;  /* 0x00000000080572ca */ /* 0x000fe200000e0000 */
[----:B------:R-:W-:Y:S01]  /*b8c0*/  VIADD R4, R4, 0x1 ;  /* 0x0000000104047836 */ /* 0x000fe20000000000 */
[----:B------:R-:W-:Y:S01]  /*b8d0*/  R2UR UR6, R10 ;  /* 0x000000000a0672ca */ /* 0x000fe200000e0000 */
[----:B------:R-:W-:Y:S01]  /*b8e0*/  UMOV UR20, 0x0 ;  /* 0x0000000000147882 */ /* 0x000fe20000000000 */
[----:B------:R-:W-:Y:S01]  /*b8f0*/  R2UR UR7, R16 ;  /* 0x00000000100772ca */ /* 0x000fe200000e0000 */
[----:B------:R-:W-:Y:S01]  /*b900*/  UMOV UR21, 0x10000000 ;  /* 0x1000000000157882 */ /* 0x000fe20000000000 */
[----:B------:R-:W-:Y:S01]  /*b910*/  R2UR UR27, R17 ;  /* 0x00000000111b72ca */ /* 0x000fe200000e0000 */
[----:B------:R-:W-:Y:S01]  /*b920*/  VIADD R10, R10, 0x80 ;  /* 0x000000800a0a7836 */ /* 0x000fe20000000000 */
[----:B------:R-:W-:-:S02]  /*b930*/  ISETP.GT.AND P3, PT, R9, 0x1, PT ;  /* 0x000000010900780c */ /* 0x000fc40003f64270 */
[C---:B------:R-:W-:Y:S01]  /*b940*/  ISETP.NE.AND P0, PT, R4.reuse, 0x2, PT ;  /* 0x000000020400780c */ /* 0x040fe20003f05270 */
[----:B------:R-:W-:Y:S02]  /*b950*/  ULEA UR12, UR4, UR22, 0xf ;  /* 0x00000016040c7291 */ /* 0x000fe4000f8e783f */
[----:B------:R-:W-:Y:S01]  /*b960*/  ULEA UR4, UR4, UR22, 0x10 ;  /* 0x0000001604047291 */ /* 0x000fe2000f8e803f */
[----:B------:R-:W-:Y:S01]  /*b970*/  SEL R6, RZ, 0x1, P0 ;  /* 0x00000001ff067807 */ /* 0x000fe20000000000 */
[----:B------:R-:W-:Y:S01]  /*b980*/  UIADD3 UR5, UR5, 0x38480, URZ ;  /* 0x0003848005057890 */ /* 0x000fe2000fffe03f */
[----:B------:R-:W-:Y:S01]  /*b990*/  SEL R4, R4, RZ, P0 ;  /* 0x000000ff04047207 */ /* 0x000fe20000000000 */
[----:B------:R-:W-:Y:S01]  /*b9a0*/  UIADD3 UR10, UR6, 0x40, URZ ;  /* 0x00000040060a7890 */ /* 0x000fe2000fffe03f */
[----:B------:R-:W-:Y:S01]  /*b9b0*/  LOP3.LUT R3, R3, R6, RZ, 0x3c, !PT ;  /* 0x0000000603037212 */ /* 0x000fe200078e3cff */
[----:B------:R-:W-:Y:S02]  /*b9c0*/  UIADD3 UR8, UR4, 0x8000, URZ ;  /* 0x0000800004087890 */ /* 0x000fe4000fffe03f */
[----:B------:R-:W-:-:S02]  /*b9d0*/  UIADD3 UR24, UR12, 0x20000, URZ ;  /* 0x000200000c187890 */ /* 0x000fc4000fffe03f */
[----:B------:R-:W-:Y:S01]  /*b9e0*/  UIADD3 UR12, UR12, 0x24000, URZ ;  /* 0x000240000c0c7890 */ /* 0x000fe2000fffe03f */
[----:B------:R1:W-:Y:S01]  /*b9f0*/  UTMALDG.2D [UR4], [UR16], desc[UR20] ;  /* 0x00001404100075b4 */ /* 0x0003e20008009000 */
[----:B------:R-:W-:Y:S01]  /*ba00*/  UMOV UR11, UR7 ;  /* 0x00000007000b7c82 */ /* 0x000fe20008000000 */
[----:B------:R-:W-:Y:S01]  /*ba10*/  UMOV UR9, UR5 ;  /* 0x0000000500097c82 */ /* 0x000fe20008000000 */
[----:B------:R-:W-:Y:S01]  /*ba20*/  UMOV UR26, UR6 ;  /* 0x00000006001a7c82 */ /* 0x000fe20008000000 */
[----:B------:R-:W-:Y:S01]  /*ba30*/  UMOV UR25, UR5 ;  /* 0x0000000500197c82 */ /* 0x000fe20008000000 */
[----:B------:R-:W-:Y:S01]  /*ba40*/  UMOV UR15, UR27 ;  /* 0x0000001b000f7c82 */ /* 0x000fe20008000000 */
[----:B------:R-:W-:Y:S01]  /*ba50*/  UMOV UR13, UR5 ;  /* 0x00000005000d7c82 */ /* 0x000fe20008000000 */
[----:B------:R-:W-:Y:S01]  /*ba60*/  UMOV UR14, UR10 ;  /* 0x0000000a000e7c82 */ /* 0x000fe20008000000 */
[----:B------:R1:W-:Y:S01]  /*ba70*/  UTMALDG.2D [UR8], [UR16], desc[UR20] ;  /* 0x00001408100075b4 */ /* 0x0003e20008009000 */
[----:B------:R1:W-:Y:S01]  /*ba80*/  UTMALDG.2D [UR24], [UR18], desc[UR20] ;  /* 0x00001418120075b4 */ /* 0x0003e20008009000 */
[----:B------:R1:W-:Y:S02]  /*ba90*/  UTMALDG.2D [UR12], [UR18], desc[UR20] ;  /* 0x0000140c120075b4 */ /* 0x0003e40008009000 */
[----:B-1----:R-:W-:Y:S05]  /*baa0*/  @P3 BRA `(.L_x_207) ;  /* 0xfffffffc00403947 */ /* 0x002fea000383ffff */
.L_x_203:
[----:B------:R-:W-:Y:S05]  /*bab0*/  BSYNC B1 ;  /* 0x0000000000017941 */ /* 0x000fea0003800000 */
.L_x_202:
[----:B------:R-:W-:Y:S01]  /*bac0*/  IMAD.IADD R0, R7, 0x1, R0 ;  /* 0x0000000107007824 */ /* 0x000fe200078e0200 */
[----:B------:R-:W-:-:S04]  /*bad0*/  LOP3.LUT P0, RZ, R2, 0xff, RZ, 0xc0, !PT ;  /* 0x000000ff02ff7812 */ /* 0x000fc8000780c0ff */
[----:B------:R-:W-:-:S04]  /*bae0*/  SHF.R.U32.HI R2, RZ, 0x1, R0 ;  /* 0x00000001ff027819 */ /* 0x000fc80000011600 */
[----:B------:R-:W-:-:S04]  /*baf0*/  LOP3.LUT R2, R2, 0x1, RZ, 0xc0, !PT ;  /* 0x0000000102027812 */ /* 0x000fc800078ec0ff */
[----:B------:R-:W-:Y:S01]  /*bb00*/  ISETP.NE.U32.AND P3, PT, R2, 0x1, PT ;  /* 0x000000010200780c */ /* 0x000fe20003f65070 */
[----:B------:R-:W-:Y:S01]  /*bb10*/  IMAD.U32 R2, RZ, RZ, UR30 ;  /* 0x0000001eff027e24 */ /* 0x000fe2000f8e00ff */
[----:B------:R-:W-:Y:S01]  /*bb20*/  @P0 SYNCS.ARRIVE.TRANS64.A1T0 RZ, [UR22+0x384e8], RZ ;  /* 0x0384e8ffffff09a7 */ /* 0x000fe20008100016 */
[----:B------:R-:W-:Y:S02]  /*bb30*/  ISETP.GT.U32.AND P0, PT, R0, 0x1, PT ;  /* 0x000000010000780c */ /* 0x000fe40003f04070 */
[C---:B------:R-:W-:Y:S02]  /*bb40*/  ISETP.GT.U32.AND P3, PT, R7.reuse, 0x1, !P3 ;  /* 0x000000010700780c */ /* 0x040fe40005f64070 */
[----:B------:R-:W-:Y:S02]  /*bb50*/  ISETP.NE.AND P4, PT, R2, 0x3, PT ;  /* 0x000000030200780c */ /* 0x000fe40003f85270 */
[----:B------:R-:W-:Y:S02]  /*bb60*/  ISETP.LT.U32.AND P0, PT, R7, 0x2, P0 ;  /* 0x000000020700780c */ /* 0x000fe40000701070 */
[----:B------:R-:W-:-:S02]  /*bb70*/  SEL R2, RZ, 0x1, !P3 ;  /* 0x00000001ff027807 */ /* 0x000fc40005800000 */
[----:B------:R-:W-:Y:S02]  /*bb80*/  SEL R3, RZ, 0x1, !P0 ;  /* 0x00000001ff037807 */ /* 0x000fe40004000000 */
[----:B------:R-:W-:Y:S02]  /*bb90*/  LOP3.LUT R0, R0, 0x1, RZ, 0xc0, !PT ;  /* 0x0000000100007812 */ /* 0x000fe400078ec0ff */
[----:B------:R-:W-:-:S03]  /*bba0*/  LOP3.LUT R20, R2, R20, R3, 0x96, !PT ;  /* 0x0000001402147212 */ /* 0x000fc600078e9603 */
[----:B------:R-:W-:Y:S05]  /*bbb0*/  @!P4 BRA `(.L_x_208) ;  /* 0x000000000004c947 */ /* 0x000fea0003800000 */
[----:B------:R-:W-:Y:S01]  /*bbc0*/  BPT.TRAP 0x1 ;  /* 0x000000040000795c */ /* 0x000fe20000300000 */
.L_x_208:
[C---:B------:R-:W-:Y:S01]  /*bbd0*/  LEA R3, R21.reuse, UR22, 0x3 ;  /* 0x0000001615037c11 */ /* 0x040fe2000f8e18ff */
[----:B------:R-:W-:Y:S01]  /*bbe0*/  BSSY B1, `(.L_x_209) ;  /* 0x0000005000017945 */ /* 0x000fe20003800000 */
[----:B------:R-:W-:Y:S02]  /*bbf0*/  SHF.L.U32 R2, R22, 0x1f, RZ ;  /* 0x0000001f16027819 */ /* 0x000fe400000006ff */
[----:B--2---:R-:W-:Y:S02]  /*bc00*/  LEA R8, R21, UR22, 0x4 ;  /* 0x0000001615087c11 */ /* 0x004fe4000f8e20ff */
[----:B------:R-:W1:Y:S02]  /*bc10*/  SYNCS.PHASECHK.TRANS64.TRYWAIT P0, [R3+URZ+0x38400], R2 ;  /* 0x03840002030075a7 */ /* 0x000e64000800017f */
[----:B-1----:R-:W-:Y:S05]  /*bc20*/  @!P0 BRA `(.L_x_210) ;  /* 0x0000003400e88947 */ /* 0x002fea0003800000 */
.L_x_290:
[----:B------:R-:W-:Y:S05]  /*bc30*/  BSYNC B1 ;  /* 0x0000000000017941 */ /* 0x000fea0003800000 */
.L_x_209:
[----:B------:R-:W2:Y:S01]  /*bc40*/  LDS.128 R8, [R8+0x384f0] ;  /* 0x0384f00008087984 */ /* 0x000ea20000000c00 */
[----:B------:R-:W-:Y:S01]  /*bc50*/  @!PT LDS RZ, [RZ] ;  /* 0x00000000fffff984 */ /* 0x000fe20000000800 */
[----:B------:R-:W-:Y:S01]  /*bc60*/  @!PT LDS RZ, [RZ] ;  /* 0x00000000fffff984 */ /* 0x000fe20000000800 */
[----:B------:R-:W-:Y:S01]  /*bc70*/  @!PT LDS RZ, [RZ] ;  /* 0x00000000fffff984 */ /* 0x000fe20000000800 */
[----:B------:R-:W-:Y:S01]  /*bc80*/  @!PT LDS RZ, [RZ] ;  /* 0x00000000fffff984 */ /* 0x000fe20000000800 */
[----:B------:R3:W-:Y:S06]  /*bc90*/  MEMBAR.ALL.CTA ;  /* 0x0000000000007992 */ /* 0x0007ec0000008000 */
[----:B---3--:R-:W3:Y:S01]  /*bca0*/  FENCE.VIEW.ASYNC.S ;  /* 0x00000000000073c6 */ /* 0x008ee20000000000 */
[----:B--2---:R-:W-:Y:S02]  /*bcb0*/  IMAD.MOV.U32 R17, RZ, RZ, R9 ;  /* 0x000000ffff117224 */ /* 0x004fe400078e0009 */
[----:B------:R-:W-:Y:S01]  /*bcc0*/  IMAD.MOV.U32 R16, RZ, RZ, R8 ;  /* 0x000000ffff107224 */ /* 0x000fe200078e0008 */
[----:B---3--:R-:W-:Y:S06]  /*bcd0*/  @!P4 BRA `(.L_x_211) ;  /* 0x000000000004c947 */ /* 0x008fec0003800000 */
[----:B------:R-:W-:Y:S01]  /*bce0*/  BPT.TRAP 0x1 ;  /* 0x000000040000795c */ /* 0x000fe20000300000 */
.L_x_211:
[----:B------:R-:W2:Y:S01]  /*bcf0*/  S2R R5, SR_CgaCtaId ;  /* 0x0000000000057919 */ /* 0x000ea20000008800 */
[----:B------:R-:W-:Y:S02]  /*bd00*/  ISETP.NE.AND P0, PT, R11, RZ, PT ;  /* 0x000000ff0b00720c */ /* 0x000fe40003f05270 */
[----:B-1----:R-:W-:Y:S02]  /*bd10*/  IADD3 R2, R3, 0x38440, RZ ;  /* 0x0003844003027810 */ /* 0x002fe40007ffe0ff */
[CC--:B------:R-:W-:Y:S02]  /*bd20*/  ISETP.EQ.OR P0, PT, R10.reuse, R18.reuse, !P0 ;  /* 0x000000120a00720c */ /* 0x0c0fe40004702670 */
[----:B------:R-:W-:Y:S02]  /*bd30*/  ISETP.NE.AND P3, PT, R10, R18, PT ;  /* 0x000000120a00720c */ /* 0x000fe40003f65270 */
[----:B--2---:R-:W-:-:S04]  /*bd40*/  PRMT R2, R5, 0x654, R2 ;  /* 0x0000065405027816 */ /* 0x004fc80000000002 */
[----:B------:R1:W-:Y:S05]  /*bd50*/  SYNCS.ARRIVE.TRANS64.RED.A1T0 RZ, [R2+URZ], RZ ;  /* 0x000000ff02ff79a7 */ /* 0x0003ea000810043f */
[----:B------:R-:W-:Y:S05]  /*bd60*/  @P0 BRA `(.L_x_212) ;  /* 0x0000000400a40947 */ /* 0x000fea0003800000 */
[----:B-1----:R-:W1:Y:S02]  /*bd70*/  LDC.64 R2, c[0x0][0x290] ;  /* 0x0000a400ff027b82 */ /* 0x002e640000000a00 */
[----:B-1----:R-:W-:-:S05]  /*bd80*/  IMAD.WIDE R2, R10, 0xc, R2 ;  /* 0x0000000c0a027825 */ /* 0x002fca00078e0202 */
[----:B------:R1:W5:Y:S01]  /*bd90*/  LDG.E R19, desc[UR58][R2.64+0x8] ;  /* 0x0000083a02137981 */ /* 0x000362000c1e1900 */
[----:B------:R-:W-:-:S03]  /*bda0*/  UMOV UR4, 0xffffffff ;  /* 0xffffffff00047882 */ /* 0x000fc60000000000 */
[----:B------:R-:W-:Y:S05]  /*bdb0*/  BRA.DIV UR4, `(.L_x_213) ;  /* 0x0000003604987947 */ /* 0x000fea000b800000 */
[----:B------:R-:W-:-:S13]  /*bdc0*/  ELECT P6, URZ, PT ;  /* 0x00000000003f782f */ /* 0x000fda00038c0000 */
.L_x_293:
[----:B------:R-:W-:Y:S04]  /*bdd0*/  BSSY B1, `(.L_x_214) ;  /* 0x000004f000017945 */ /* 0x000fe80003800000 */
[----:B------:R-:W-:Y:S05]  /*bde0*/  @!P6 BRA `(.L_x_215) ;  /* 0x000000040034e947 */ /* 0x000fea0003800000 */
[C---:B------:R-:W-:Y:S01]  /*bdf0*/  IMAD.SHL.U32 R4, R10.reuse, 0x8, RZ ;  /* 0x000000080a047824 */ /* 0x040fe200078e00ff */
[----:B------:R-:W-:Y:S01]  /*be00*/  SHF.R.S32.HI R5, RZ, 0x1f, R10 ;  /* 0x0000001fff057819 */ /* 0x000fe2000001140a */
[----:B------:R-:W-:Y:S01]  /*be10*/  ULDC.64 UR4, c[0x0][0x510] ;  /* 0x0001440000047ab9 */ /* 0x000fe20000000a00 */
[----:B------:R-:W-:Y:S01]  /*be20*/  ULDC.64 UR6, c[0x0][0x520] ;  /* 0x0001480000067ab9 */ /* 0x000fe20000000a00 */
[----:B------:R-:W2:Y:S01]  /*be30*/  LDG.E R18, desc[UR58][R2.64] ;  /* 0x0000003a02127981 */ /* 0x000ea2000c1e1900 */
[----:B------:R-:W-:Y:S02]  /*be40*/  SHF.L.U64.HI R5, R10, 0x3, R5 ;  /* 0x000000030a057819 */ /* 0x000fe40000010205 */
[C---:B------:R-:W-:Y:S02]  /*be50*/  IADD3 R12, P0, R4.reuse, UR4, RZ ;  /* 0x00000004040c7c10 */ /* 0x040fe4000ff1e0ff */
[C---:B------:R-:W-:Y:S02]  /*be60*/  IADD3 R8, P4, R4.reuse, UR6, RZ ;  /* 0x0000000604087c10 */ /* 0x040fe4000ff9e0ff */
[C---:B------:R-:W-:Y:S01]  /*be70*/  IADD3.X R13, R5.reuse, UR5, RZ, P0, !PT ;  /* 0x00000005050d7c10 */ /* 0x040fe200087fe4ff */
[----:B------:R-:W-:Y:S01]  /*be80*/  ULDC.64 UR4, c[0x0][0x518] ;  /* 0x0001460000047ab9 */ /* 0x000fe20000000a00 */
[----:B------:R-:W-:Y:S01]  /*be90*/  IADD3.X R9, R5, UR7, RZ, P4, !PT ;  /* 0x0000000705097c10 */ /* 0x000fe2000a7fe4ff */
[----:B-1----:R1:W3:Y:S04]  /*bea0*/  LDG.E R2, desc[UR58][R2.64+0x4] ;  /* 0x0000043a02027981 */ /* 0x0022e8000c1e1900 */
[----:B------:R-:W4:Y:S04]  /*beb0*/  LDG.E.64 R12, desc[UR58][R12.64] ;  /* 0x0000003a0c0c7981 */ /* 0x000f28000c1e1b00 */
[----:B------:R-:W2:Y:S01]  /*bec0*/  LDG.E.64 R8, desc[UR58][R8.64] ;  /* 0x0000003a08087981 */ /* 0x000ea2000c1e1b00 */
[----:B------:R-:W-:-:S04]  /*bed0*/  IADD3 R6, P0, R4, UR4, RZ ;  /* 0x0000000404067c10 */ /* 0x000fc8000ff1e0ff */
[----:B------:R-:W-:Y:S01]  /*bee0*/  IADD3.X R7, R5, UR5, RZ, P0, !PT ;  /* 0x0000000505077c10 */ /* 0x000fe200087fe4ff */
[----:B------:R-:W-:-:S05]  /*bef0*/  ULDC.64 UR4, c[0x0][0x528] ;  /* 0x00014a0000047ab9 */ /* 0x000fca0000000a00 */
[----:B------:R-:W3:Y:S01]  /*bf00*/  LDG.E.64 R6, desc[UR58][R6.64] ;  /* 0x0000003a06067981 */ /* 0x000ee2000c1e1b00 */
[----:B------:R-:W-:-:S04]  /*bf10*/  IADD3 R4, P0, R4, UR4, RZ ;  /* 0x0000000404047c10 */ /* 0x000fc8000ff1e0ff */
[----:B------:R-:W-:-:S06]  /*bf20*/  IADD3.X R5, R5, UR5, RZ, P0, !PT ;  /* 0x0000000505057c10 */ /* 0x000fcc00087fe4ff */
[----:B------:R-:W3:Y:S04]  /*bf30*/  LDG.E.64 R4, desc[UR58][R4.64] ;  /* 0x0000003a04047981 */ /* 0x000ee8000c1e1b00 */
[----:B----4-:R-:W-:Y:S04]  /*bf40*/  STS.64 [UR28], R12 ;  /* 0x0000000cff007988 */ /* 0x010fe80008000a1c */
[----:B--2---:R-:W-:Y:S04]  /*bf50*/  STS.64 [UR29], R8 ;  /* 0x00000008ff007988 */ /* 0x004fe80008000a1d */
[----:B------:R-:W2:Y:S01]  /*bf60*/  LDS R14, [UR28+0x1c] ;  /* 0x00001c1cff0e7984 */ /* 0x000ea20008000800 */
[----:B---3--:R-:W-:-:S04]  /*bf70*/  SHF.L.U64.HI R24, R6, 0x1, R7 ;  /* 0x0000000106187819 */ /* 0x008fc80000010207 */
[----:B------:R-:W-:-:S04]  /*bf80*/  LOP3.LUT R24, R24, 0x1fffffff, RZ, 0xc0, !PT ;  /* 0x1fffffff18187812 */ /* 0x000fc800078ec0ff */
[----:B------:R-:W-:-:S04]  /*bf90*/  SHF.R.U32.HI R7, RZ, 0x4, R24 ;  /* 0x00000004ff077819 */ /* 0x000fc80000011618 */
[----:B--2---:R-:W-:-:S05]  /*bfa0*/  LOP3.LUT R14, R14, 0xf, R7, 0xb8, !PT ;  /* 0x0000000f0e0e7812 */ /* 0x004fca00078eb807 */
[----:B------:R-:W-:Y:S04]  /*bfb0*/  STS [UR28+0x1c], R14 ;  /* 0x00001c0eff007988 */ /* 0x000fe8000800081c */
[----:B------:R-:W2:Y:S02]  /*bfc0*/  LDS R7, [UR28+0x1c] ;  /* 0x00001c1cff077984 */ /* 0x000ea40008000800 */
[----:B--2---:R-:W-:-:S05]  /*bfd0*/  LOP3.LUT R7, R7, 0xf0, RZ, 0xb8, !PT ;  /* 0x000000f007077812 */ /* 0x004fca00078eb8ff */
[----:B------:R-:W-:Y:S04]  /*bfe0*/  STS [UR28+0x1c], R7 ;  /* 0x00001c07ff007988 */ /* 0x000fe8000800081c */
[----:B------:R-:W2:Y:S01]  /*bff0*/  LDS R9, [UR28+0x1c] ;  /* 0x00001c1cff097984 */ /* 0x000ea20008000800 */
[----:B------:R-:W-:-:S05]  /*c000*/  IMAD.U32 R8, RZ, RZ, UR28 ;  /* 0x0000001cff087e24 */ /* 0x000fca000f8e00ff */
[----:B------:R-:W-:Y:S02]  /*c010*/  SHF.R.U64 R8, R8, 0x4, RZ ;  /* 0x0000000408087819 */ /* 0x000fe400000012ff */
[----:B--2---:R-:W-:-:S05]  /*c020*/  LOP3.LUT R9, R9, 0xf00, RZ, 0xb8, !PT ;  /* 0x00000f0009097812 */ /* 0x004fca00078eb8ff */
[----:B------:R-:W-:Y:S04]  /*c030*/  STS.64 [UR28+0x18], R8 ;  /* 0x00001808ff007988 */ /* 0x000fe80008000a1c */
[----:B------:R-:W1:Y:S01]  /*c040*/  LDS R25, [UR28+0x1c] ;  /* 0x00001c1cff197984 */ /* 0x000e620008000800 */
[----:B------:R-:W-:Y:S01]  /*c050*/  IMAD.SHL.U32 R23, R6, 0x2, RZ ;  /* 0x0000000206177824 */ /* 0x000fe200078e00ff */
[----:B------:R-:W-:-:S04]  /*c060*/  CS2R R14, SRZ ;  /* 0x00000000000e7805 */ /* 0x000fc8000001ff00 */
[----:B------:R-:W-:Y:S01]  /*c070*/  LOP3.LUT R23, R23, 0xfffffffe, RZ, 0xc0, !PT ;  /* 0xfffffffe17177812 */ /* 0x000fe200078ec0ff */
[----:B-----5:R-:W-:Y:S02]  /*c080*/  VIADD R12, R19, 0xffffffff ;  /* 0xffffffff130c7836 */ /* 0x020fe40000000000 */
[----:B------:R-:W-:Y:S01]  /*c090*/  VIADD R13, R18, 0xffffffff ;  /* 0xffffffff120d7836 */ /* 0x000fe20000000000 */
[----:B------:R-:W-:Y:S01]  /*c0a0*/  SHF.R.U64 R23, R23, 0x4, R24 ;  /* 0x0000000417177819 */ /* 0x000fe20000001218 */
[----:B------:R-:W-:Y:S04]  /*c0b0*/  STS [UR28+0x10], R8 ;  /* 0x00001008ff007988 */ /* 0x000fe8000800081c */
[----:B------:R-:W-:Y:S04]  /*c0c0*/  STS [UR28+0x14], R8 ;  /* 0x00001408ff007988 */ /* 0x000fe8000800081c */
[----:B------:R-:W-:Y:S04]  /*c0d0*/  STS.128 [UR28+0x20], R12 ;  /* 0x0000200cff007988 */ /* 0x000fe80008000c1c */
[----:B------:R-:W-:Y:S04]  /*c0e0*/  STS [UR28+0xc], R23 ;  /* 0x00000c17ff007988 */ /* 0x000fe8000800081c */
[----:B------:R-:W-:Y:S01]  /*c0f0*/  STS [UR28+0x30], RZ ;  /* 0x000030ffff007988 */ /* 0x000fe2000800081c */
[----:B-1----:R-:W-:-:S05]  /*c100*/  LOP3.LUT R3, R25, 0xf000, RZ, 0xb8, !PT ;  /* 0x0000f00019037812 */ /* 0x002fca00078eb8ff */
[----:B------:R-:W-:Y:S04]  /*c110*/  STS [UR28+0x1c], R3 ;  /* 0x00001c03ff007988 */ /* 0x000fe8000800081c */
[----:B------:R-:W1:Y:S01]  /*c120*/  LDS R6, [UR29+0x1c] ;  /* 0x00001c1dff067984 */ /* 0x000e620008000800 */
[----:B------:R-:W-:-:S04]  /*c130*/  SHF.L.U64.HI R18, R4, 0x1, R5 ;  /* 0x0000000104127819 */ /* 0x000fc80000010205 */
[----:B------:R-:W-:-:S04]  /*c140*/  LOP3.LUT R18, R18, 0x1fffffff, RZ, 0xc0, !PT ;  /* 0x1fffffff12127812 */ /* 0x000fc800078ec0ff */
[----:B------:R-:W-:-:S04]  /*c150*/  SHF.R.U32.HI R5, RZ, 0x4, R18 ;  /* 0x00000004ff057819 */ /* 0x000fc80000011612 */
[----:B-1----:R-:W-:-:S05]  /*c160*/  LOP3.LUT R5, R6, 0xf, R5, 0xb8, !PT ;  /* 0x0000000f06057812 */ /* 0x002fca00078eb805 */
[----:B------:R-:W-:Y:S04]  /*c170*/  STS [UR29+0x1c], R5 ;  /* 0x00001c05ff007988 */ /* 0x000fe8000800081d */
[----:B------:R-:W1:Y:S02]  /*c180*/  LDS R8, [UR29+0x1c] ;  /* 0x00001c1dff087984 */ /* 0x000e640008000800 */
[----:B-1----:R-:W-:-:S05]  /*c190*/  LOP3.LUT R8, R8, 0xf0, RZ, 0xb8, !PT ;  /* 0x000000f008087812 */ /* 0x002fca00078eb8ff */
[----:B------:R-:W-:Y:S04]  /*c1a0*/  STS [UR29+0x1c], R8 ;  /* 0x00001c08ff007988 */ /* 0x000fe8000800081d */
[----:B------:R-:W1:Y:S01]  /*c1b0*/  LDS R7, [UR29+0x1c] ;  /* 0x00001c1dff077984 */ /* 0x000e620008000800 */
[----:B------:R-:W-:-:S05]  /*c1c0*/  IMAD.U32 R6, RZ, RZ, UR29 ;  /* 0x0000001dff067e24 */ /* 0x000fca000f8e00ff */
[----:B------:R-:W-:Y:S02]  /*c1d0*/  SHF.R.U64 R6, R6, 0x4, RZ ;  /* 0x0000000406067819 */ /* 0x000fe400000012ff */
[----:B-1----:R-:W-:-:S05]  /*c1e0*/  LOP3.LUT R7, R7, 0xf00, RZ, 0xb8, !PT ;  /* 0x00000f0007077812 */ /* 0x002fca00078eb8ff */
[----:B------:R-:W-:Y:S04]  /*c1f0*/  STS.64 [UR29+0x18], R6 ;  /* 0x00001806ff007988 */ /* 0x000fe80008000a1d */
[----:B------:R-:W1:Y:S01]  /*c200*/  LDS R9, [UR29+0x1c] ;  /* 0x00001c1dff097984 */ /* 0x000e620008000800 */
[----:B------:R-:W-:Y:S02]  /*c210*/  IMAD.SHL.U32 R3, R4, 0x2, RZ ;  /* 0x0000000204037824 */ /* 0x000fe400078e00ff */
[----:B------:R-:W-:-:S03]  /*c220*/  VIADD R13, R2, 0xffffffff ;  /* 0xffffffff020d7836 */ /* 0x000fc60000000000 */
[----:B------:R-:W-:-:S04]  /*c230*/  LOP3.LUT R3, R3, 0xfffffffe, RZ, 0xc0, !PT ;  /* 0xfffffffe03037812 */ /* 0x000fc800078ec0ff */
[----:B------:R-:W-:Y:S01]  /*c240*/  SHF.R.U64 R3, R3, 0x4, R18 ;  /* 0x0000000403037819 */ /* 0x000fe20000001212 */
[----:B------:R2:W-:Y:S04]  /*c250*/  STS.128 [UR29+0x20], R12 ;  /* 0x0000200cff007988 */ /* 0x0005e80008000c1d */
[----:B------:R2:W-:Y:S04]  /*c260*/  STS [UR29+0xc], R3 ;  /* 0x00000c03ff007988 */ /* 0x0005e8000800081d */
[----:B------:R2:W-:Y:S04]  /*c270*/  STS [UR29+0x10], R6 ;  /* 0x00001006ff007988 */ /* 0x0005e8000800081d */
[----:B------:R2:W-:Y:S04]  /*c280*/  STS [UR29+0x14], R6 ;  /* 0x00001406ff007988 */ /* 0x0005e8000800081d */
[----:B------:R-:W-:Y:S01]  /*c290*/  STS [UR29+0x30], RZ ;  /* 0x000030ffff007988 */ /* 0x000fe2000800081d */
[----:B-1----:R-:W-:-:S05]  /*c2a0*/  LOP3.LUT R2, R9, 0xf000, RZ, 0xb8, !PT ;  /* 0x0000f00009027812 */ /* 0x002fca00078eb8ff */
[----:B------:R2:W-:Y:S02]  /*c2b0*/  STS [UR29+0x1c], R2 ;  /* 0x00001c02ff007988 */ /* 0x0005e4000800081d */
.L_x_215:
[----:B------:R-:W-:Y:S05]  /*c2c0*/  BSYNC B1 ;  /* 0x0000000000017941 */ /* 0x000fea0003800000 */
.L_x_214:
[----:B------:R-:W-:-:S03]  /*c2d0*/  UMOV UR4, 0xffffffff ;  /* 0xffffffff00047882 */ /* 0x000fc60000000000 */
[----:B------:R-:W-:Y:S05]  /*c2e0*/  BRA.DIV UR4, `(.L_x_216) ;  /* 0x00000032046c7947 */ /* 0x000fea000b800000 */
[----:B------:R-:W-:Y:S01]  /*c2f0*/  ELECT P6, URZ, PT ;  /* 0x00000000003f782f */ /* 0x000fe200038c0000 */
[----:B------:R-:W-:-:S12]  /*c300*/  NOP ;  /* 0x0000000000007918 */ /* 0x000fd80000000000 */
.L_x_297:
[----:B-12---:R-:W1:Y:S02]  /*c310*/  S2R R2, SR_LANEID ;  /* 0x0000000000027919 */ /* 0x006e640000000000 */
[----:B-1----:R-:W-:-:S05]  /*c320*/  IMAD.SHL.U32 R6, R2, 0x4, RZ ;  /* 0x0000000402067824 */ /* 0x002fca00078e00ff */
[----:B------:R1:W2:Y:S01]  /*c330*/  LDS R7, [R6+UR28] ;  /* 0x0000001c06077984 */ /* 0x0002a20008000800 */
[C---:B------:R-:W-:Y:S02]  /*c340*/  IADD3 R4, P0, R6.reuse, UR16, RZ ;  /* 0x0000001006047c10 */ /* 0x040fe4000ff1e0ff */
[----:B------:R-:W-:Y:S01]  /*c350*/  IADD3 R2, P4, R6, UR18, RZ ;  /* 0x0000001206027c10 */ /* 0x000fe2000ff9e0ff */
[----:B------:R1:W3:Y:S01]  /*c360*/  LDS R9, [R6+UR28+0x80] ;  /* 0x0000801c06097984 */ /* 0x0002e20008000800 */
[----:B------:R-:W-:Y:S11]  /*c370*/  @!P6 BRA `(.L_x_217) ;  /* 0x000000000008e947 */ /* 0x000ff60003800000 */
[----:B------:R0:W-:Y:S01]  /*c380*/  UTMACMDFLUSH ;  /* 0x00000000000079b7 */ /* 0x0001e20000000000 */
[----:B------:R-:W-:-:S04]  /*c390*/  DEPBAR.LE SB0, 0x0 ;  /* 0x000080000000791a */ /* 0x000fc80000000000 */
.L_x_217:
[----:B------:R-:W-:Y:S01]  /*c3a0*/  IADD3.X R5, RZ, UR17, RZ, P0, !PT ;  /* 0x00000011ff057c10 */ /* 0x000fe200087fe4ff */
[----:B------:R-:W-:Y:S01]  /*c3b0*/  IMAD.X R3, RZ, RZ, UR19, P4 ;  /* 0x00000013ff037e24 */ /* 0x000fe2000a0e06ff */
[----:B------:R-:W-:Y:S05]  /*c3c0*/  WARPSYNC.ALL ;  /* 0x0000000000007948 */ /* 0x000fea0003800000 */
[----:B--2---:R2:W5:Y:S04]  /*c3d0*/  ATOMG.E.EXCH.STRONG.GPU PT, RZ, [R4], R7 ;  /* 0x0000000704ff73a8 */ /* 0x00456800041ee100 */
[----:B---3--:R2:W5:Y:S01]  /*c3e0*/  ATOMG.E.EXCH.STRONG.GPU PT, RZ, [R2], R9 ;  /* 0x0000000902ff73a8 */ /* 0x00856200041ee100 */
[----:B------:R-:W-:-:S07]  /*c3f0*/  IMAD.MOV.U32 R18, RZ, RZ, R10 ;  /* 0x000000ffff127224 */ /* 0x000fce00078e000a */
.L_x_212:
[----:B------:R-:W-:Y:S01]  /*c400*/  ISETP.NE.AND P4, PT, R11, RZ, PT ;  /* 0x000000ff0b00720c */ /* 0x000fe20003f85270 */
[----:B------:R-:W-:Y:S01]  /*c410*/  VIADD R21, R21, 0x1 ;  /* 0x0000000115157836 */ /* 0x000fe20000000000 */
[----:B--2---:R-:W-:Y:S02]  /*c420*/  SEL R3, RZ, 0x1, !P3 ;  /* 0x00000001ff037807 */ /* 0x004fe40005800000 */
[----:B-1----:R-:W-:Y:S02]  /*c430*/  PRMT R2, RZ, 0x7610, R2 ;  /* 0x00007610ff027816 */ /* 0x002fe40000000002 */
[----:B------:R-:W-:-:S04]  /*c440*/  ISETP.NE.AND P0, PT, R21, 0x8, PT ;  /* 0x000000081500780c */ /* 0x000fc80003f05270 */
[----:B------:R-:W-:Y:S02]  /*c450*/  SEL R5, RZ, 0x1, P0 ;  /* 0x00000001ff057807 */ /* 0x000fe40000000000 */
[----:B------:R-:W-:Y:S02]  /*c460*/  SEL R21, R21, RZ, P0 ;  /* 0x000000ff15157207 */ /* 0x000fe40000000000 */
[----:B------:R-:W-:Y:S01]  /*c470*/  LOP3.LUT R22, R22, R5, RZ, 0x3c, !PT ;  /* 0x0000000516167212 */ /* 0x000fe200078e3cff */
[----:B------:R-:W-:Y:S06]  /*c480*/  @P4 BRA `(.L_x_218) ;  /* 0xfffffff000604947 */ /* 0x000fec000383ffff */
[----:B------:R-:W-:Y:S05]  /*c490*/  BSYNC B0 ;  /* 0x0000000000007941 */ /* 0x000fea0003800000 */
.L_x_198:
[----:B------:R-:W-:-:S03]  /*c4a0*/  UMOV UR4, 0xffffffff ;  /* 0xffffffff00047882 */ /* 0x000fc60000000000 */
[----:B------:R-:W-:Y:S05]  /*c4b0*/  BRA.DIV UR4, `(.L_x_219) ;  /* 0x0000003204287947 */ /* 0x000fea000b800000 */
[----:B-----5:R-:W-:-:S13]  /*c4c0*/  ELECT P6, URZ, PT ;  /* 0x00000000003f782f */ /* 0x020fda00038c0000 */
.L_x_300:
[----:B------:R-:W-:Y:S04]  /*c4d0*/  BSSY B0, `(.L_x_220) ;  /* 0x0000018000007945 */ /* 0x000fe80003800000 */
[----:B------:R-:W-:Y:S05]  /*c4e0*/  @!P6 BRA `(.L_x_221) ;  /* 0x000000000058e947 */ /* 0x000fea0003800000 */
[----:B------:R-:W-:-:S04]  /*c4f0*/  ULOP3.LUT UR4, UR53, 0x2, URZ, 0xfc, !UPT ;  /* 0x0000000235047892 */ /* 0x000fc8000f8efc3f */
[----:B------:R-:W-:-:S06]  /*c500*/  UISETP.NE.AND UP0, UPT, UR4, 0x3, UPT ;  /* 0x000000030400788c */ /* 0x000fcc000bf05270 */
[----:B------:R-:W-:-:S13]  /*c510*/  PLOP3.LUT P0, PT, PT, PT, UP0, 0x80, 0x0 ;  /* 0x000000000000781c */ /* 0x000fda0003f0f008 */
[----:B------:R-:W-:Y:S05]  /*c520*/  @!P0 BRA `(.L_x_222) ;  /* 0x0000000000048947 */ /* 0x000fea0003800000 */
[----:B------:R-:W-:Y:S01]  /*c530*/  BPT.TRAP 0x1 ;  /* 0x000000040000795c */ /* 0x000fe20000300000 */
.L_x_222:
[----:B------:R-:W-:Y:S01]  /*c540*/  IMAD.U32 R3, RZ, RZ, UR22 ;  /* 0x00000016ff037e24 */ /* 0x000fe2000f8e00ff */
[----:B------:R-:W-:-:S03]  /*c550*/  SHF.L.U32 R2, R20, 0x1f, RZ ;  /* 0x0000001f14027819 */ /* 0x000fc600000006ff */
[----:B------:R-:W-:-:S04]  /*c560*/  VIADD R3, R3, 0x38490 ;  /* 0x0003849003037836 */ /* 0x000fc80000000000 */
[C---:B------:R-:W-:Y:S02]  /*c570*/  IMAD R7, R0.reuse, 0x8, R3 ;  /* 0x0000000800077824 */ /* 0x040fe400078e0203 */
[----:B------:R-:W-:Y:S02]  /*c580*/  VIADD R0, R0, 0x1 ;  /* 0x0000000100007836 */ /* 0x000fe40000000000 */
[----:B------:R-:W1:Y:S03]  /*c590*/  SYNCS.PHASECHK.TRANS64.TRYWAIT P0, [R7+URZ], R2 ;  /* 0x00000002070075a7 */ /* 0x000e66000800017f */
[----:B------:R-:W-:-:S04]  /*c5a0*/  ISETP.NE.AND P1, PT, R0, 0x2, PT ;  /* 0x000000020000780c */ /* 0x000fc80003f25270 */
[----:B------:R-:W-:Y:S02]  /*c5b0*/  SEL R5, RZ, 0x1, P1 ;  /* 0x00000001ff057807 */ /* 0x000fe40000800000 */
[----:B------:R-:W-:Y:S02]  /*c5c0*/  SEL R0, R0, RZ, P1 ;  /* 0x000000ff00007207 */ /* 0x000fe40000800000 */
[----:B------:R-:W-:Y:S01]  /*c5d0*/  LOP3.LUT R5, R20, R5, RZ, 0x3c, !PT ;  /* 0x0000000514057212 */ /* 0x000fe200078e3cff */
[----:B-1----:R-:W-:Y:S06]  /*c5e0*/  @!P0 BRA `(.L_x_223) ;  /* 0x0000002c00fc8947 */ /* 0x002fec0003800000 */
.L_x_301:
[----:B------:R-:W-:Y:S01]  /*c5f0*/  IMAD R3, R0, 0x8, R3 ;  /* 0x0000000800037824 */ /* 0x000fe200078e0203 */
[----:B------:R-:W-:-:S07]  /*c600*/  SHF.L.U32 R0, R5, 0x1f, RZ ;  /* 0x0000001f05007819 */ /* 0x000fce00000006ff */
.L_x_224:
[----:B--2---:R2:W3:Y:S02]  /*c610*/  SYNCS.PHASECHK.TRANS64.TRYWAIT P0, [R3+URZ], R0 ;  /* 0x00000000030075a7 */ /* 0x0044e4000800017f */
[----:B---3--:R-:W-:Y:S05]  /*c620*/  @!P0 NANOSLEEP.SYNCS 0x989680 ;  /* 0x009896800000895d */ /* 0x008fea0003900000 */
[----:B------:R-:W3:Y:S02]  /*c630*/  @!P0 SYNCS.PHASECHK.TRANS64 P0, [R3+URZ], R0 ;  /* 0x00000000030085a7 */ /* 0x000ee4000800007f */
[----:B---3--:R-:W-:Y:S05]  /*c640*/  @!P0 BRA `(.L_x_224) ;  /* 0xfffffffc00f08947 */ /* 0x008fea000383ffff */
.L_x_221:
[----:B------:R-:W-:Y:S05]  /*c650*/  BSYNC B0 ;  /* 0x0000000000007941 */ /* 0x000fea0003800000 */
.L_x_220:
[----:B------:R-:W-:Y:S05]  /*c660*/  EXIT ;  /* 0x000000000000794d */ /* 0x000fea0003800000 */
.L_x_111:
[----:B------:R-:W-:Y:S01]  /*c670*/  PLOP3.LUT P1, PT, PT, PT, UP3, 0x80, 0x0 ;  /* 0x000000000000781c */ /* 0x000fe20003f2f038 */
[----:B------:R-:W-:Y:S01]  /*c680*/  ULDC UR20, c[0x0][0x10] ;  /* 0x0000040000147ab9 */ /* 0x000fe20000000800 */
[----:B------:R-:W-:Y:S01]  /*c690*/  ULDC UR24, c[0x0][0x904] ;  /* 0x0002410000187ab9 */ /* 0x000fe20000000800 */
[----:B------:R-:W-:Y:S01]  /*c6a0*/  UMOV UR19, 0xffffffff ;  /* 0xffffffff00137882 */ /* 0x000fe20000000000 */
[----:B------:R-:W-:Y:S01]  /*c6b0*/  P2R R0, PR, RZ, 0x2 ;  /* 0x00000002ff007803 */ /* 0x000fe20000000000 */
[----:B------:R-:W-:Y:S01]  /*c6c0*/  ULDC.64 UR12, c[0x0][0x8c8] ;  /* 0x00023200000c7ab9 */ /* 0x000fe20000000a00 */
[----:B------:R-:W-:Y:S01]  /*c6d0*/  UIMAD.WIDE.U32 UR20, UR41, UR20, URZ ;  /* 0x00000014291472a5 */ /* 0x000fe2000f8e003f */
[----:B------:R-:W-:Y:S01]  /*c6e0*/  MOV R16, RZ ;  /* 0x000000ff00107202 */ /* 0x000fe20000000f00 */
[----:B------:R-:W-:Y:S01]  /*c6f0*/  ULDC.64 UR14, c[0x0][0x8e0] ;  /* 0x00023800000e7ab9 */ /* 0x000fe20000000a00 */
[----:B------:R-:W-:Y:S02]  /*c700*/  USHF.L.U32 UR25, UR19, UR24, URZ ;  /* 0x0000001813197299 */ /* 0x000fe4000800063f */
[----:B------:R-:W-:-:S02]  /*c710*/  UIADD3 UR11, UP1, UR12, -0x1, URZ ;  /* 0xffffffff0c0b7890 */ /* 0x000fc4000ff3e03f */
[----:B------:R-:W1:Y:S01]  /*c720*/  @P1 S2R R0, SR_CTAID.Y ;  /* 0x0000000000001919 */ /* 0x000e620000002600 */
[----:B------:R-:W-:Y:S01]  /*c730*/  ULDC UR19, c[0x0][0x14] ;  /* 0x0000050000137ab9 */ /* 0x000fe20000000800 */
[----:B------:R-:W-:Y:S02]  /*c740*/  UIADD3 UR12, UP2, UR14, -0x1, URZ ;  /* 0xffffffff0e0c7890 */ /* 0x000fe4000ff5e03f */
[----:B------:R-:W-:Y:S02]  /*c750*/  UIMAD.WIDE.U32 UR22, UR20, UR19, URZ ;  /* 0x00000013141672a5 */ /* 0x000fe4000f8e003f */
[----:B------:R-:W-:Y:S01]  /*c760*/  UIMAD UR21, UR21, UR19, URZ ;  /* 0x00000013151572a4 */ /* 0x000fe2000f8e023f */
[----:B------:R-:W-:Y:S01]  /*c770*/  ULDC UR18, c[0x0][0x8a8] ;  /* 0x00022a0000127ab9 */ /* 0x000fe20000000800 */
[----:B------:R-:W-:Y:S01]  /*c780*/  UMOV UR26, 0x1 ;  /* 0x00000001001a7882 */ /* 0x000fe20000000000 */
[----:B------:R-:W-:Y:S02]  /*c790*/  UIADD3.X UR14, UR15, -0x1, URZ, UP2, !UPT ;  /* 0xffffffff0f0e7890 */ /* 0x000fe400097fe43f */
[----:B------:R-:W-:-:S02]  /*c7a0*/  UIADD3.X UR13, UR13, -0x1, URZ, UP1, !UPT ;  /* 0xffffffff0d0d7890 */ /* 0x000fc40008ffe43f */
[----:B------:R-:W-:Y:S02]  /*c7b0*/  ULOP3.LUT UR15, UR54, 0x2, URZ, 0xfc, !UPT ;  /* 0x00000002360f7892 */ /* 0x000fe4000f8efc3f */
[----:B------:R-:W-:Y:S02]  /*c7c0*/  UIADD3 UR16, UR8, -0x1, URZ ;  /* 0xffffffff08107890 */ /* 0x000fe4000fffe03f */
[----:B------:R-:W-:Y:S02]  /*c7d0*/  UIADD3 UR17, UR7, -0x1, URZ ;  /* 0xffffffff07117890 */ /* 0x000fe4000fffe03f */
[----:B------:R-:W-:Y:S02]  /*c7e0*/  UIADD3 UR18, UR18, -0x1, URZ ;  /* 0xffffffff12127890 */ /* 0x000fe4000fffe03f */
[----:B------:R-:W-:Y:S02]  /*c7f0*/  USHF.L.U32 UR19, UR26, UR24, URZ ;  /* 0x000000181a137299 */ /* 0x000fe4000800063f */
[----:B------:R-:W-:-:S02]  /*c800*/  ULOP3.LUT UR20, URZ, UR25, URZ, 0x33, !UPT ;  /* 0x000000193f147292 */ /* 0x000fc4000f8e333f */
[----:B------:R-:W-:Y:S01]  /*c810*/  UIADD3 UR21, UR23, UR21, URZ ;  /* 0x0000001517157290 */ /* 0x000fe2000fffe03f */
[----:B-1----:R-:W-:Y:S01]  /*c820*/  @P1 R2UR UR40, R0 ;  /* 0x00000000002812ca */ /* 0x002fe200000e0000 */
[----:B------:R-:W-:-:S14]  /*c830*/  IMAD.MOV.U32 R0, RZ, RZ, 0x1 ;  /* 0x00000001ff007424 */ /* 0x000fdc00078e00ff */
.L_x_245:
[----:B------:R-:W1:Y:S01]  /*c840*/  LDC.64 R2, c[0x0][0x8f8] ;  /* 0x00023e00ff027b82 */ /* 0x000e620000000a00 */
[----:B------:R-:W-:Y:S01]  /*c850*/  UIADD3 UR10, UP1, UR10, UR22, URZ ;  /* 0x000000160a0a7290 */ /* 0x000fe2000ff3e03f */
[----:B------:R-:W-:Y:S01]  /*c860*/  ISETP.NE.AND P2, PT, R20, RZ, PT ;  /* 0x000000ff1400720c */ /* 0x000fe20003f45270 */
[----:B------:R-:W-:Y:S01]  /*c870*/  UMOV UR24, 0xffffffff ;  /* 0xffffffff00187882 */ /* 0x000fe20000000000 */
[----:B------:R-:W-:Y:S01]  /*c880*/  UMOV UR25, 0xffffffff ;  /* 0xffffffff00197882 */ /* 0x000fe20000000000 */
[----:B------:R-:W-:Y:S01]  /*c890*/  UIADD3.X UR9, UR9, UR21, URZ, UP1, !UPT ;  /* 0x0000001509097290 */ /* 0x000fe20008ffe43f */
[----:B------:R-:W-:Y:S01]  /*c8a0*/  IMAD.MOV.U32 R15, RZ, RZ, RZ ;  /* 0x000000ffff0f7224 */ /* 0x000fe200078e00ff */
[----:B------:R-:W-:Y:S01]  /*c8b0*/  UMOV UR26, 0xffffffff ;  /* 0xffffffff001a7882 */ /* 0x000fe20000000000 */
[----:B-1----:R-:W-:-:S03]  /*c8c0*/  ISETP.LE.U32.AND P1, PT, R2, UR10, PT ;  /* 0x0000000a02007c0c */ /* 0x002fc6000bf23070 */
[----:B------:R-:W-:-:S05]  /*c8d0*/  IMAD.U32 R2, RZ, RZ, UR9 ;  /* 0x00000009ff027e24 */ /* 0x000fca000f8e00ff */
[----:B------:R-:W-:-:S13]  /*c8e0*/  ISETP.GE.U32.AND.EX P1, PT, R2, R3, PT, P1 ;  /* 0x000000030200720c */ /* 0x000fda0003f26110 */
[----:B---345:R-:W-:Y:S05]  /*c8f0*/  @P2 BRA P1, `(.L_x_225) ;  /* 0x0000001800402947 */ /* 0x038fea0000800000 */
[----:B------:R-:W-:-:S04]  /*c900*/  IADD3 R2, P2, R6, UR5, RZ ;  /* 0x0000000506027c10 */ /* 0x000fc8000ff5e0ff */
[----:B------:R-:W-:Y:S02]  /*c910*/  ISETP.GT.U32.AND P1, PT, R2, UR10, PT ;  /* 0x0000000a02007c0c */ /* 0x000fe4000bf24070 */
[----:B------:R-:W-:-:S04]  /*c920*/  IADD3.X R2, R7, UR4, RZ, P2, !PT ;  /* 0x0000000407027c10 */ /* 0x000fc800097fe4ff */
[----:B------:R-:W-:-:S13]  /*c930*/  ISETP.GT.U32.AND.EX P1, PT, R2, UR9, PT, P1 ;  /* 0x0000000902007c0c */ /* 0x000fda000bf24110 */
[----:B------:R-:W-:Y:S05]  /*c940*/  @P1 BRA `(.L_x_226) ;  /* 0x0000001400201947 */ /* 0x000fea0003800000 */
[----:B------:R-:W-:Y:S01]  /*c950*/  VIADD R12, R34, UR6 ;  /* 0x00000006220c7c36 */ /* 0x000fe20008000000 */
[----:B------:R-:W-:Y:S01]  /*c960*/  ULDC UR24, c[0x0][0x910] ;  /* 0x0002440000187ab9 */ /* 0x000fe20000000800 */
[----:B------:R-:W-:Y:S02]  /*c970*/  IMAD.MOV.U32 R22, RZ, RZ, R8 ;  /* 0x000000ffff167224 */ /* 0x000fe400078e0008 */
[----:B------:R-:W-:Y:S02]  /*c980*/  VIADD R13, R12, 0x20 ;  /* 0x000000200c0d7836 */ /* 0x000fe40000000000 */
[----:B------:R-:W-:-:S03]  /*c990*/  IMAD.MOV.U32 R14, RZ, RZ, R9 ;  /* 0x000000ffff0e7224 */ /* 0x000fc600078e0009 */
[----:B------:R-:W-:-:S13]  /*c9a0*/  ISETP.GE.AND P1, PT, R13, UR24, PT ;  /* 0x000000180d007c0c */ /* 0x000fda000bf26270 */
[----:B------:R-:W1:Y:S01]  /*c9b0*/  @!P1 LDC.64 R2, c[0x0][0x918] ;  /* 0x00024600ff029b82 */ /* 0x000e620000000a00 */
[----:B------:R-:W-:Y:S01]  /*c9c0*/  @!P1 VIADD R7, R12, 0x20 ;  /* 0x000000200c079836 */ /* 0x000fe20000000000 */
[----:B------:R-:W-:Y:S01]  /*c9d0*/  BSSY B0, `(.L_x_227) ;  /* 0x0000064000007945 */ /* 0x000fe20003800000 */
[----:B------:R-:W-:Y:S02]  /*c9e0*/  IMAD.MOV.U32 R6, RZ, RZ, 0x7fffffff ;  /* 0x7fffffffff067424 */ /* 0x000fe400078e00ff */
[----:B-1----:R-:W-:-:S05]  /*c9f0*/  @!P1 IMAD.WIDE R2, R7, 0xc, R2 ;  /* 0x0000000c07029825 */ /* 0x002fca00078e0202 */
[----:B------:R1:W5:Y:S04]  /*ca00*/  @!P1 LDG.E R8, desc[UR58][R2.64] ;  /* 0x0000003a02089981 */ /* 0x000368000c1e1900 */
[----:B------:R1:W5:Y:S01]  /*ca10*/  @!P1 LDG.E R9, desc[UR58][R2.64+0x4] ;  /* 0x0000043a02099981 */ /* 0x000362000c1e1900 */
[----:B------:R-:W-:Y:S01]  /*ca20*/  ISETP.GE.AND P1, PT, R12, UR24, PT ;  /* 0x000000180c007c0c */ /* 0x000fe2000bf26270 */
[----:B------:R-:W-:-:S12]  /*ca30*/  IMAD.MOV.U32 R7, RZ, RZ, RZ ;  /* 0x000000ffff077224 */ /* 0x000fd800078e00ff */
[----:B-1----:R-:W-:Y:S05]  /*ca40*/  @P1 BRA `(.L_x_228) ;  /* 0x0000000400701947 */ /* 0x002fea0003800000 */
[----:B------:R-:W-:Y:S01]  /*ca50*/  IABS R7, R11 ;  /* 0x0000000b00077213 */ /* 0x000fe20000000000 */
[----:B------:R-:W-:Y:S01]  /*ca60*/  ULDC UR25, c[0x0][0x8f0] ;  /* 0x00023c0000197ab9 */ /* 0x000fe20000000800 */
[----:B------:R-:W-:Y:S02]  /*ca70*/  IABS R6, R10 ;  /* 0x0000000a00067213 */ /* 0x000fe40000000000 */
[----:B------:R-:W1:Y:S01]  /*ca80*/  I2F.RP R3, R7 ;  /* 0x0000000700037306 */ /* 0x000e620000209400 */
[----:B------:R-:W-:Y:S02]  /*ca90*/  PLOP3.LUT P3, PT, PT, PT, UP0, 0x80, 0x0 ;  /* 0x000000000000781c */ /* 0x000fe40003f6f008 */
[----:B------:R-:W-:Y:S02]  /*caa0*/  IADD3 R21, P2, R14, UR12, RZ ;  /* 0x0000000c0e157c10 */ /* 0x000fe4000ff5e0ff */
[----:B------:R-:W-:Y:S02]  /*cab0*/  IADD3 R19, P1, R22, UR11, RZ ;  /* 0x0000000b16137c10 */ /* 0x000fe4000ff3e0ff */
[----:B------:R-:W-:Y:S01]  /*cac0*/  LEA.HI.X.SX32 R24, R14, UR14, 0x1, P2 ;  /* 0x0000000e0e187c11 */ /* 0x000fe200090f0eff */
[----:B------:R-:W3:Y:S01]  /*cad0*/  I2F.RP R2, R6 ;  /* 0x0000000600027306 */ /* 0x000ee20000209400 */
[----:B------:R-:W-:-:S07]  /*cae0*/  LEA.HI.X.SX32 R22, R22, UR13, 0x1, P1 ;  /* 0x0000000d16167c11 */ /* 0x000fce00088f0eff */
[----:B-1----:R-:W1:Y:S08]  /*caf0*/  MUFU.RCP R3, R3 ;  /* 0x0000000300037308 */ /* 0x002e700000001000 */
[----:B---3--:R-:W3:Y:S01]  /*cb00*/  MUFU.RCP R2, R2 ;  /* 0x0000000200027308 */ /* 0x008ee20000001000 */
[----:B-1----:R-:W-:-:S07]  /*cb10*/  IADD3 R17, R3, 0xffffffe, RZ ;  /* 0x0ffffffe03117810 */ /* 0x002fce0007ffe0ff */
[----:B------:R-:W1:Y:S01]  /*cb20*/  F2I.FTZ.U32.TRUNC.NTZ R17, R17 ;  /* 0x0000001100117305 */ /* 0x000e62000021f000 */
[----:B---3--:R-:W-:-:S07]  /*cb30*/  VIADD R15, R2, 0xffffffe ;  /* 0x0ffffffe020f7836 */ /* 0x008fce0000000000 */
[----:B------:R-:W3:Y:S01]  /*cb40*/  F2I.FTZ.U32.TRUNC.NTZ R15, R15 ;  /* 0x0000000f000f7305 */ /* 0x000ee2000021f000 */
[----:B-1----:R-:W-:Y:S02]  /*cb50*/  IMAD.MOV R18, RZ, RZ, -R17 ;  /* 0x000000ffff127224 */ /* 0x002fe400078e0a11 */
[----:B---3--:R-:W-:Y:S01]  /*cb60*/  IMAD.MOV R14, RZ, RZ, -R15 ;  /* 0x000000ffff0e7224 */ /* 0x008fe200078e0a0f */
[----:B------:R-:W-:Y:S06]  /*cb70*/  @!P3 BRA `(.L_x_229) ;  /* 0x000000000034b947 */ /* 0x000fec0003800000 */
[----:B------:R-:W-:Y:S01]  /*cb80*/  ULDC UR6, c[0x0][0x8dc] ;  /* 0x0002370000067ab9 */ /* 0x000fe20000000800 */
[----:B------:R-:W-:Y:S01]  /*cb90*/  ULDC.64 UR26, c[0x0][0x8d0] ;  /* 0x00023400001a7ab9 */ /* 0x000fe20000000a00 */
[----:B------:R-:W-:-:S05]  /*cba0*/  IADD3 R3, P1, R19, UR6, RZ ;  /* 0x0000000613037c10 */ /* 0x000fca000ff3e0ff */
[----:B------:R-:W-:-:S04]  /*cbb0*/  IMAD.X R19, RZ, RZ, R22, P1 ;  /* 0x000000ffff137224 */ /* 0x000fc800008e0616 */
[----:B------:R-:W-:-:S04]  /*cbc0*/  IMAD.WIDE.U32 R4, R19, UR26, RZ ;  /* 0x0000001a13047c25 */ /* 0x000fc8000f8e00ff */
[----:B------:R-:W-:-:S04]  /*cbd0*/  IMAD.WIDE.U32 R4, P1, R3, UR27, R4 ;  /* 0x0000001b03047c25 */ /* 0x000fc8000f820004 */
[----:B------:R-:W-:-:S04]  /*cbe0*/  IMAD.WIDE.U32 R2, R3, UR26, RZ ;  /* 0x0000001a03027c25 */ /* 0x000fc8000f8e00ff */
[----:B------:R-:W-:Y:S01]  /*cbf0*/  IMAD.MOV.U32 R2, RZ, RZ, R5 ;  /* 0x000000ffff027224 */ /* 0x000fe200078e0005 */
[----:B------:R-:W-:Y:S01]  /*cc00*/  IADD3 RZ, P2, R3, R4, RZ ;  /* 0x0000000403ff7210 */ /* 0x000fe20007f5e0ff */
[----:B------:R-:W-:-:S04]  /*cc10*/  IMAD.X R3, RZ, RZ, RZ, P1 ;  /* 0x000000ffff037224 */ /* 0x000fc800008e06ff */
[----:B------:R-:W-:-:S04]  /*cc20*/  IMAD.WIDE.U32.X R2, R19, UR27, R2, P2 ;  /* 0x0000001b13027c25 */ /* 0x000fc800090e0402 */
[----:B------:R-:W-:Y:S02]  /*cc30*/  IMAD.MOV.U32 R19, RZ, RZ, R2 ;  /* 0x000000ffff137224 */ /* 0x000fe400078e0002 */
[----:B------:R-:W-:-:S07]  /*cc40*/  IMAD.MOV.U32 R22, RZ, RZ, R3 ;  /* 0x000000ffff167224 */ /* 0x000fce00078e0003 */
.L_x_229:
[----:B------:R-:W-:Y:S05]  /*cc50*/  @!P0 BRA `(.L_x_230) ;  /* 0x0000000000348947 */ /* 0x000fea0003800000 */
        /* <DEDUP_REMOVED lines=8> */
[----:B------:R-:W-:Y:S02]  /*cce0*/  IADD3 RZ, P2, R3, R4, RZ ;  /* 0x0000000403ff7210 */ /* 0x000fe40007f5e0ff */
[----:B------:R-:W-:-:S03]  /*ccf0*/  IADD3.X R3, RZ, RZ, RZ, P1, !PT ;  /* 0x000000ffff037210 */ /* 0x000fc60000ffe4ff */
[----:B------:R-:W-:-:S04]  /*cd00*/  IMAD.WIDE.U32.X R2, R21, UR27, R2, P2 ;  /* 0x0000001b15027c25 */ /* 0x000fc800090e0402 */
[----:B------:R-:W-:Y:S02]  /*cd10*/  IMAD.MOV.U32 R21, RZ, RZ, R2 ;  /* 0x000000ffff157224 */ /* 0x000fe400078e0002 */
[----:B------:R-:W-:-:S07]  /*cd20*/  IMAD.MOV.U32 R24, RZ, RZ, R3 ;  /* 0x000000ffff187224 */ /* 0x000fce00078e0003 */
.L_x_230:
[----:B------:R-:W-:Y:S01]  /*cd30*/  IMAD R18, R18, R7, RZ ;  /* 0x0000000712127224 */ /* 0x000fe200078e02ff */
[----:B------:R-:W-:Y:S01]  /*cd40*/  ULDC UR6, c[0x0][0x8d8] ;  /* 0x0002360000067ab9 */ /* 0x000fe20000000800 */
[----:B------:R-:W-:Y:S01]  /*cd50*/  IMAD.MOV.U32 R2, RZ, RZ, RZ ;  /* 0x000000ffff027224 */ /* 0x000fe200078e00ff */
[----:B------:R-:W-:Y:S01]  /*cd60*/  SHF.R.U64 R21, R21, UR25, R24 ;  /* 0x0000001915157c19 */ /* 0x000fe20008001218 */
[----:B------:R-:W-:Y:S01]  /*cd70*/  IMAD.MOV.U32 R3, RZ, RZ, R17 ;  /* 0x000000ffff037224 */ /* 0x000fe200078e0011 */
[----:B------:R-:W-:Y:S01]  /*cd80*/  SHF.R.U64 R19, R19, UR6, R22 ;  /* 0x0000000613137c19 */ /* 0x000fe20008001216 */
[----:B------:R-:W-:Y:S01]  /*cd90*/  IMAD R4, R14, R6, RZ ;  /* 0x000000060e047224 */ /* 0x000fe200078e02ff */
[----:B------:R-:W-:Y:S01]  /*cda0*/  PLOP3.LUT P5, PT, PT, PT, UP3, 0x80, 0x0 ;  /* 0x000000000000781c */ /* 0x000fe20003faf038 */
[----:B------:R-:W-:-:S04]  /*cdb0*/  IMAD.HI.U32 R17, R17, R18, R2 ;  /* 0x0000001211117227 */ /* 0x000fc800078e0002 */
[----:B------:R-:W-:Y:S02]  /*cdc0*/  IMAD.MOV.U32 R3, RZ, RZ, R15 ;  /* 0x000000ffff037224 */ /* 0x000fe400078e000f */
[----:B------:R-:W-:Y:S02]  /*cdd0*/  VIADD R21, R21, UR17 ;  /* 0x0000001115157c36 */ /* 0x000fe40008000000 */
[----:B------:R-:W-:Y:S02]  /*cde0*/  VIADD R14, R19, UR16 ;  /* 0x00000010130e7c36 */ /* 0x000fe40008000000 */
[----:B------:R-:W-:Y:S01]  /*cdf0*/  IMAD.HI.U32 R2, R15, R4, R2 ;  /* 0x000000040f027227 */ /* 0x000fe200078e0002 */
[----:B------:R-:W-:Y:S02]  /*ce00*/  IABS R15, R11 ;  /* 0x0000000b000f7213 */ /* 0x000fe40000000000 */
[----:B------:R-:W-:Y:S02]  /*ce10*/  IABS R3, R10 ;  /* 0x0000000a00037213 */ /* 0x000fe40000000000 */
[----:B------:R-:W-:Y:S01]  /*ce20*/  IABS R4, R21 ;  /* 0x0000001500047213 */ /* 0x000fe20000000000 */
[----:B------:R-:W-:Y:S01]  /*ce30*/  IMAD.MOV R18, RZ, RZ, -R15 ;  /* 0x000000ffff127224 */ /* 0x000fe200078e0a0f */
[----:B------:R-:W-:-:S02]  /*ce40*/  IABS R5, R14 ;  /* 0x0000000e00057213 */ /* 0x000fc40000000000 */
[----:B------:R-:W-:Y:S01]  /*ce50*/  IADD3 R15, RZ, -R3, RZ ;  /* 0x80000003ff0f7210 */ /* 0x000fe20007ffe0ff */
[----:B------:R-:W-:-:S04]  /*ce60*/  IMAD.HI.U32 R3, R17, R4, RZ ;  /* 0x0000000411037227 */ /* 0x000fc800078e00ff */
[----:B------:R-:W-:-:S04]  /*ce70*/  IMAD.HI.U32 R2, R2, R5, RZ ;  /* 0x0000000502027227 */ /* 0x000fc800078e00ff */
[----:B------:R-:W-:Y:S02]  /*ce80*/  IMAD R4, R3, R18, R4 ;  /* 0x0000001203047224 */ /* 0x000fe400078e0204 */
[----:B------:R-:W-:-:S03]  /*ce90*/  IMAD R3, R2, R15, R5 ;  /* 0x0000000f02037224 */ /* 0x000fc600078e0205 */
[----:B------:R-:W-:Y:S02]  /*cea0*/  ISETP.GT.U32.AND P2, PT, R7, R4, PT ;  /* 0x000000040700720c */ /* 0x000fe40003f44070 */
[----:B------:R-:W-:-:S11]  /*ceb0*/  ISETP.GT.U32.AND P1, PT, R6, R3, PT ;  /* 0x000000030600720c */ /* 0x000fd60003f24070 */
[----:B------:R-:W-:Y:S01]  /*cec0*/  @!P2 IMAD.IADD R4, R4, 0x1, -R7 ;  /* 0x000000010404a824 */ /* 0x000fe200078e0a07 */
[----:B------:R-:W-:Y:S01]  /*ced0*/  ISETP.GE.AND P2, PT, R21, RZ, PT ;  /* 0x000000ff1500720c */ /* 0x000fe20003f46270 */
[----:B------:R-:W-:Y:S01]  /*cee0*/  @!P1 IMAD.IADD R3, R3, 0x1, -R6 ;  /* 0x0000000103039824 */ /* 0x000fe200078e0a06 */
[----:B------:R-:W-:Y:S02]  /*cef0*/  ISETP.GE.AND P1, PT, R14, RZ, PT ;  /* 0x000000ff0e00720c */ /* 0x000fe40003f26270 */
[----:B------:R-:W-:Y:S02]  /*cf00*/  ISETP.GT.U32.AND P4, PT, R7, R4, PT ;  /* 0x000000040700720c */ /* 0x000fe40003f84070 */
[----:B------:R-:W-:-:S11]  /*cf10*/  ISETP.GT.U32.AND P3, PT, R6, R3, PT ;  /* 0x000000030600720c */ /* 0x000fd60003f64070 */
[----:B------:R-:W-:Y:S01]  /*cf20*/  @!P4 IMAD.IADD R4, R4, 0x1, -R7 ;  /* 0x000000010404c824 */ /* 0x000fe200078e0a07 */
[----:B------:R-:W-:Y:S01]  /*cf30*/  ISETP.NE.AND P4, PT, RZ, UR7, PT ;  /* 0x00000007ff007c0c */ /* 0x000fe2000bf85270 */
[----:B------:R-:W-:Y:S01]  /*cf40*/  @!P3 IMAD.IADD R3, R3, 0x1, -R6 ;  /* 0x000000010303b824 */ /* 0x000fe200078e0a06 */
[----:B------:R-:W-:Y:S01]  /*cf50*/  ISETP.NE.AND P3, PT, RZ, UR8, PT ;  /* 0x00000008ff007c0c */ /* 0x000fe2000bf65270 */
[----:B------:R-:W-:Y:S02]  /*cf60*/  @!P2 IMAD.MOV R4, RZ, RZ, -R4 ;  /* 0x000000ffff04a224 */ /* 0x000fe400078e0a04 */
[----:B------:R-:W-:-:S08]  /*cf70*/  @!P1 IMAD.MOV R3, RZ, RZ, -R3 ;  /* 0x000000ffff039224 */ /* 0x000fd000078e0a03 */
[----:B------:R-:W-:Y:S02]  /*cf80*/  @!P4 LOP3.LUT R4, RZ, UR7, RZ, 0x33, !PT ;  /* 0x00000007ff04cc12 */ /* 0x000fe4000f8e33ff */
[----:B------:R-:W-:-:S03]  /*cf90*/  @!P3 LOP3.LUT R3, RZ, UR8, RZ, 0x33, !PT ;  /* 0x00000008ff03bc12 */ /* 0x000fc6000f8e33ff */
[----:B------:R-:W-:Y:S02]  /*cfa0*/  IMAD.IADD R4, R21, 0x1, -R4 ;  /* 0x0000000115047824 */ /* 0x000fe400078e0a04 */
[----:B------:R-:W-:-:S04]  /*cfb0*/  IMAD.IADD R3, R14, 0x1, -R3 ;  /* 0x000000010e037824 */ /* 0x000fc800078e0a03 */
[----:B------:R-:W-:Y:S01]  /*cfc0*/  IMAD R6, R3, R4, RZ ;  /* 0x0000000403067224 */ /* 0x000fe200078e02ff */
[----:B------:R-:W-:-:S04]  /*cfd0*/  SEL R2, R4, R3, !P5 ;  /* 0x0000000304027207 */ /* 0x000fc80006800000 */
[--C-:B------:R-:W-:Y:S01]  /*cfe0*/  SHF.R.S32.HI R5, RZ, 0x1f, R2.reuse ;  /* 0x0000001fff057819 */ /* 0x100fe20000011402 */
[----:B------:R-:W-:Y:S01]  /*cff0*/  IMAD.MOV.U32 R4, RZ, RZ, R2 ;  /* 0x000000ffff047224 */ /* 0x000fe200078e0002 */
[----:B------:R-:W-:-:S07]  /*d000*/  SHF.R.S32.HI R7, RZ, 0x1f, R6 ;  /* 0x0000001fff077819 */ /* 0x000fce0000011406 */
.L_x_228:
[----:B--2---:R-:W-:Y:S05]  /*d010*/  BSYNC B0 ;  /* 0x0000000000007941 */ /* 0x004fea0003800000 */
.L_x_227:
[----:B------:R-:W1:Y:S01]  /*d020*/  SHFL.UP PT, R3, R6, 0x1, RZ ;  /* 0x0420000006037989 */ /* 0x000e6200000e00ff */
[----:B------:R-:W-:-:S03]  /*d030*/  ISETP.NE.AND P1, PT, R34, RZ, PT ;  /* 0x000000ff2200720c */ /* 0x000fc60003f25270 */
[----:B------:R-:W2:Y:S01]  /*d040*/  SHFL.UP PT, R2, R7, 0x1, RZ ;  /* 0x0420000007027989 */ /* 0x000ea200000e00ff */
[----:B-1----:R-:W-:Y:S02]  /*d050*/  SEL R3, R3, RZ, P1 ;  /* 0x000000ff03037207 */ /* 0x002fe40000800000 */
[----:B--2---:R-:W-:Y:S02]  /*d060*/  SEL R2, R2, RZ, P1 ;  /* 0x000000ff02027207 */ /* 0x004fe40000800000 */
[----:B------:R-:W-:-:S04]  /*d070*/  IADD3 R18, P2, R3, R6, RZ ;  /* 0x0000000603127210 */ /* 0x000fc80007f5e0ff */
[----:B------:R-:W-:Y:S01]  /*d080*/  IADD3.X R15, R2, R7, RZ, P2, !PT ;  /* 0x00000007020f7210 */ /* 0x000fe200017fe4ff */
[----:B------:R-:W1:Y:S01]  /*d090*/  SHFL.UP PT, R3, R18, 0x2, RZ ;  /* 0x0440000012037989 */ /* 0x000e6200000e00ff */
[----:B------:R-:W-:-:S03]  /*d0a0*/  ISETP.GE.U32.AND P2, PT, R34, 0x2, PT ;  /* 0x000000022200780c */ /* 0x000fc60003f46070 */
[----:B------:R-:W2:Y:S01]  /*d0b0*/  SHFL.UP PT, R2, R15, 0x2, RZ ;  /* 0x044000000f027989 */ /* 0x000ea200000e00ff */
[----:B-1----:R-:W-:-:S04]  /*d0c0*/  SEL R3, R3, RZ, P2 ;  /* 0x000000ff03037207 */ /* 0x002fc80001000000 */
[----:B------:R-:W-:Y:S02]  /*d0d0*/  IADD3 R14, P3, R3, R18, RZ ;  /* 0x00000012030e7210 */ /* 0x000fe40007f7e0ff */
[----:B--2---:R-:W-:-:S03]  /*d0e0*/  SEL R2, R2, RZ, P2 ;  /* 0x000000ff02027207 */ /* 0x004fc60001000000 */
[----:B------:R-:W1:Y:S02]  /*d0f0*/  SHFL.UP PT, R3, R14, 0x4, RZ ;  /* 0x048000000e037989 */ /* 0x000e6400000e00ff */
[----:B------:R-:W-:Y:S01]  /*d100*/  IMAD.X R17, R2, 0x1, R15, P3 ;  /* 0x0000000102117824 */ /* 0x000fe200018e060f */
[----:B------:R-:W-:-:S04]  /*d110*/  ISETP.GE.U32.AND P3, PT, R34, 0x4, PT ;  /* 0x000000042200780c */ /* 0x000fc80003f66070 */
        /* <DEDUP_REMOVED lines=17> */
[----:B--2---:R-:W-:-:S05]  /*d230*/  SEL R2, R2, RZ, P5 ;  /* 0x000000ff02027207 */ /* 0x004fca0002800000 */
[----:B------:R-:W-:Y:S01]  /*d240*/  IMAD.X R22, R2, 0x1, R17, P6 ;  /* 0x0000000102167824 */ /* 0x000fe200030e0611 */
[----:B------:R-:W-:-:S04]  /*d250*/  IADD3 R2, P6, R15, UR5, RZ ;  /* 0x000000050f027c10 */ /* 0x000fc8000ffde0ff */
[----:B------:R-:W-:Y:S02]  /*d260*/  IADD3.X R3, R22, UR4, RZ, P6, !PT ;  /* 0x0000000416037c10 */ /* 0x000fe4000b7fe4ff */
[----:B------:R-:W-:-:S04]  /*d270*/  ISETP.GT.U32.AND P6, PT, R2, UR10, PT ;  /* 0x0000000a02007c0c */ /* 0x000fc8000bfc4070 */
[----:B------:R-:W-:-:S13]  /*d280*/  ISETP.GT.U32.AND.EX P6, PT, R3, UR9, PT, P6 ;  /* 0x0000000903007c0c */ /* 0x000fda000bfc4160 */
[----:B------:R-:W-:-:S04]  /*d290*/  VOTE.ANY R14, PT, P6 ;  /* 0x00000000000e7806 */ /* 0x000fc800030e0100 */
[----:B------:R-:W-:-:S13]  /*d2a0*/  ISETP.NE.AND P6, PT, R14, RZ, PT ;  /* 0x000000ff0e00720c */ /* 0x000fda0003fc5270 */
[----:B------:R-:W-:Y:S05]  /*d2b0*/  @P6 BRA `(.L_x_231) ;  /* 0x0000000800746947 */ /* 0x000fea0003800000 */
[----:B------:R-:W-:Y:S01]  /*d2c0*/  IMAD.MOV.U32 R17, RZ, RZ, R2 ;  /* 0x000000ffff117224 */ /* 0x000fe200078e0002 */
[----:B------:R-:W-:Y:S01]  /*d2d0*/  ULDC UR24, c[0x0][0x910] ;  /* 0x0002440000187ab9 */ /* 0x000fe20000000800 */
[----:B------:R-:W-:Y:S01]  /*d2e0*/  IMAD.MOV.U32 R19, RZ, RZ, R3 ;  /* 0x000000ffff137224 */ /* 0x000fe200078e0003 */
[----:B------:R-:W-:Y:S01]  /*d2f0*/  ULDC UR25, c[0x0][0x8f4] ;  /* 0x00023d0000197ab9 */ /* 0x000fe20000000800 */
[----:B------:R-:W-:Y:S01]  /*d300*/  ULDC UR6, c[0x0][0x8dc] ;  /* 0x0002370000067ab9 */ /* 0x000fe20000000800 */
[----:B------:R-:W-:Y:S01]  /*d310*/  ULDC UR30, c[0x0][0x8d8] ;  /* 0x00023600001e7ab9 */ /* 0x000fe20000000800 */
[----:B------:R-:W-:Y:S01]  /*d320*/  ULDC UR31, c[0x0][0x8f0] ;  /* 0x00023c00001f7ab9 */ /* 0x000fe20000000800 */
[----:B------:R-:W-:Y:S01]  /*d330*/  ULDC.64 UR26, c[0x0][0x8d0] ;  /* 0x00023400001a7ab9 */ /* 0x000fe20000000a00 */
[----:B------:R-:W-:-:S05]  /*d340*/  ULDC.64 UR28, c[0x0][0x8e8] ;  /* 0x00023a00001c7ab9 */ /* 0x000fca0000000a00 */
.L_x_236:
[----:B------:R-:W-:Y:S01]  /*d350*/  IMAD.MOV.U32 R12, RZ, RZ, R13 ;  /* 0x000000ffff0c7224 */ /* 0x000fe200078e000d */
[----:B-----5:R-:W-:Y:S01]  /*d360*/  MOV R14, R8 ;  /* 0x00000008000e7202 */ /* 0x020fe20000000f00 */
[----:B------:R-:W-:Y:S02]  /*d370*/  VIADD R13, R13, 0x20 ;  /* 0x000000200d0d7836 */ /* 0x000fe40000000000 */
[----:B------:R-:W-:-:S03]  /*d380*/  IMAD.MOV.U32 R15, RZ, RZ, R9 ;  /* 0x000000ffff0f7224 */ /* 0x000fc600078e0009 */
[----:B------:R-:W-:-:S13]  /*d390*/  ISETP.GE.AND P6, PT, R13, UR24, PT ;  /* 0x000000180d007c0c */ /* 0x000fda000bfc6270 */
[----:B------:R-:W1:Y:S01]  /*d3a0*/  @!P6 LDC.64 R2, c[0x0][0x918] ;  /* 0x00024600ff02eb82 */ /* 0x000e620000000a00 */
[----:B------:R-:W2:Y:S01]  /*d3b0*/  SHFL.IDX PT, R19, R19, 0x1f, 0x1f ;  /* 0x03e01f0013137f89 */ /* 0x000ea200000e0000 */
[----:B------:R-:W-:-:S03]  /*d3c0*/  @!P6 VIADD R7, R12, 0x20 ;  /* 0x000000200c07e836 */ /* 0x000fc60000000000 */
[----:B------:R-:W3:Y:S01]  /*d3d0*/  SHFL.IDX PT, R17, R17, 0x1f, 0x1f ;  /* 0x03e01f0011117f89 */ /* 0x000ee200000e0000 */
[----:B------:R-:W-:Y:S01]  /*d3e0*/  BSSY B0, `(.L_x_232) ;  /* 0x0000063000007945 */ /* 0x000fe20003800000 */
[----:B-1----:R-:W-:-:S05]  /*d3f0*/  @!P6 IMAD.WIDE R2, R7, 0xc, R2 ;  /* 0x0000000c0702e825 */ /* 0x002fca00078e0202 */
[----:B------:R1:W5:Y:S04]  /*d400*/  @!P6 LDG.E R8, desc[UR58][R2.64] ;  /* 0x0000003a0208e981 */ /* 0x000368000c1e1900 */
[----:B------:R1:W5:Y:S01]  /*d410*/  @!P6 LDG.E R9, desc[UR58][R2.64+0x4] ;  /* 0x0000043a0209e981 */ /* 0x000362000c1e1900 */
[----:B------:R-:W-:Y:S01]  /*d420*/  ISETP.GE.AND P6, PT, R12, UR24, PT ;  /* 0x000000180c007c0c */ /* 0x000fe2000bfc6270 */
[----:B------:R-:W-:Y:S01]  /*d430*/  IMAD.MOV.U32 R6, RZ, RZ, 0x7fffffff ;  /* 0x7fffffffff067424 */ /* 0x000fe200078e00ff */
[----:B--2---:R-:W-:Y:S01]  /*d440*/  R2UR UR4, R19 ;  /* 0x00000000130472ca */ /* 0x004fe200000e0000 */
[----:B------:R-:W-:Y:S01]  /*d450*/  IMAD.MOV.U32 R7, RZ, RZ, RZ ;  /* 0x000000ffff077224 */ /* 0x000fe200078e00ff */
[----:B---3--:R-:W-:-:S09]  /*d460*/  R2UR UR5, R17 ;  /* 0x00000000110572ca */ /* 0x008fd200000e0000 */
[----:B-1----:R-:W-:Y:S06]  /*d470*/  @P6 BRA `(.L_x_233) ;  /* 0x0000000400646947 */ /* 0x002fec0003800000 */
[----:B------:R-:W-:-:S04]  /*d480*/  IADD3 R17, P6, R14, UR11, RZ ;  /* 0x0000000b0e117c10 */ /* 0x000fc8000ffde0ff */
[----:B------:R-:W-:Y:S02]  /*d490*/  LEA.HI.X.SX32 R22, R14, UR13, 0x1, P6 ;  /* 0x0000000d0e167c11 */ /* 0x000fe4000b0f0eff */
[----:B------:R-:W-:Y:S02]  /*d4a0*/  IABS R14, R11 ;  /* 0x0000000b000e7213 */ /* 0x000fe40000000000 */
[C---:B------:R-:W-:Y:S02]  /*d4b0*/  IADD3 R19, P6, R15.reuse, UR12, RZ ;  /* 0x0000000c0f137c10 */ /* 0x040fe4000ffde0ff */
[----:B------:R-:W1:Y:S02]  /*d4c0*/  I2F.RP R2, R14 ;  /* 0x0000000e00027306 */ /* 0x000e640000209400 */
[----:B------:R-:W-:Y:S02]  /*d4d0*/  LEA.HI.X.SX32 R24, R15, UR14, 0x1, P6 ;  /* 0x0000000e0f187c11 */ /* 0x000fe4000b0f0eff */
[----:B------:R-:W-:-:S04]  /*d4e0*/  PLOP3.LUT P6, PT, PT, PT, UP0, 0x80, 0x0 ;  /* 0x000000000000781c */ /* 0x000fc80003fcf008 */
[----:B-1----:R-:W1:Y:S02]  /*d4f0*/  MUFU.RCP R2, R2 ;  /* 0x0000000200027308 */ /* 0x002e640000001000 */
[----:B-1----:R-:W-:-:S06]  /*d500*/  VIADD R15, R2, 0xffffffe ;  /* 0x0ffffffe020f7836 */ /* 0x002fcc0000000000 */
[----:B------:R-:W1:Y:S02]  /*d510*/  F2I.FTZ.U32.TRUNC.NTZ R15, R15 ;  /* 0x0000000f000f7305 */ /* 0x000e64000021f000 */
[----:B-1----:R-:W-:Y:S01]  /*d520*/  IMAD.MOV R18, RZ, RZ, -R15 ;  /* 0x000000ffff127224 */ /* 0x002fe200078e0a0f */
[----:B------:R-:W-:Y:S06]  /*d530*/  @!P6 BRA `(.L_x_234) ;  /* 0x00000000002ce947 */ /* 0x000fec0003800000 */
        /* <DEDUP_REMOVED lines=9> */
[----:B------:R-:W-:Y:S01]  /*d5d0*/  IMAD.MOV.U32 R17, RZ, RZ, R2 ;  /* 0x000000ffff117224 */ /* 0x000fe200078e0002 */
[----:B------:R-:W-:-:S07]  /*d5e0*/  MOV R22, R3 ;  /* 0x0000000300167202 */ /* 0x000fce0000000f00 */
.L_x_234:
[----:B------:R-:W-:Y:S05]  /*d5f0*/  @!P0 BRA `(.L_x_235) ;  /* 0x00000000002c8947 */ /* 0x000fea0003800000 */
        /* <DEDUP_REMOVED lines=11> */
.L_x_235:
[----:B------:R-:W-:Y:S01]  /*d6b0*/  SHF.R.U64 R4, R19, UR31, R24 ;  /* 0x0000001f13047c19 */ /* 0x000fe20008001218 */
[----:B------:R-:W-:Y:S01]  /*d6c0*/  IMAD R5, R18, R14, RZ ;  /* 0x0000000e12057224 */ /* 0x000fe200078e02ff */
[----:B------:R-:W-:Y:S01]  /*d6d0*/  IABS R2, R11 ;  /* 0x0000000b00027213 */ /* 0x000fe20000000000 */
[----:B------:R-:W-:Y:S01]  /*d6e0*/  IMAD.MOV.U32 R3, RZ, RZ, R15 ;  /* 0x000000ffff037224 */ /* 0x000fe200078e000f */
[----:B------:R-:W-:Y:S01]  /*d6f0*/  SHF.R.U64 R17, R17, UR30, R22 ;  /* 0x0000001e11117c19 */ /* 0x000fe20008001216 */
[----:B------:R-:W-:Y:S01]  /*d700*/  VIADD R4, R4, UR17 ;  /* 0x0000001104047c36 */ /* 0x000fe20008000000 */
[----:B------:R-:W-:Y:S01]  /*d710*/  IABS R19, R10 ;  /* 0x0000000a00137213 */ /* 0x000fe20000000000 */
[----:B------:R-:W-:Y:S02]  /*d720*/  IMAD.MOV R7, RZ, RZ, -R2 ;  /* 0x000000ffff077224 */ /* 0x000fe400078e0a02 */
[----:B------:R-:W-:Y:S01]  /*d730*/  IMAD.MOV.U32 R2, RZ, RZ, RZ ;  /* 0x000000ffff027224 */ /* 0x000fe200078e00ff */
[----:B------:R-:W-:Y:S01]  /*d740*/  IABS R6, R4 ;  /* 0x0000000400067213 */ /* 0x000fe20000000000 */
[----:B------:R-:W-:-:S02]  /*d750*/  VIADD R17, R17, UR16 ;  /* 0x0000001011117c36 */ /* 0x000fc40008000000 */
[----:B------:R-:W-:Y:S01]  /*d760*/  IMAD.HI.U32 R2, R15, R5, R2 ;  /* 0x000000050f027227 */ /* 0x000fe200078e0002 */
[----:B------:R-:W-:-:S03]  /*d770*/  MOV R5, R6 ;  /* 0x0000000600057202 */ /* 0x000fc60000000f00 */
[----:B------:R-:W-:Y:S01]  /*d780*/  IMAD.MOV.U32 R3, RZ, RZ, R7 ;  /* 0x000000ffff037224 */ /* 0x000fe200078e0007 */
[----:B------:R-:W-:Y:S01]  /*d790*/  IABS R7, R10 ;  /* 0x0000000a00077213 */ /* 0x000fe20000000000 */
[----:B------:R-:W-:-:S03]  /*d7a0*/  IMAD.HI.U32 R2, R2, R5, RZ ;  /* 0x0000000502027227 */ /* 0x000fc600078e00ff */
[----:B------:R-:W1:Y:S01]  /*d7b0*/  I2F.RP R6, R7 ;  /* 0x0000000700067306 */ /* 0x000e620000209400 */
[----:B------:R-:W-:-:S05]  /*d7c0*/  IMAD R5, R2, R3, R5 ;  /* 0x0000000302057224 */ /* 0x000fca00078e0205 */
[----:B------:R-:W-:Y:S02]  /*d7d0*/  ISETP.GT.U32.AND P6, PT, R14, R5, PT ;  /* 0x000000050e00720c */ /* 0x000fe40003fc4070 */
[----:B-1----:R-:W1:Y:S11]  /*d7e0*/  MUFU.RCP R6, R6 ;  /* 0x0000000600067308 */ /* 0x002e760000001000 */
[----:B------:R-:W-:-:S02]  /*d7f0*/  @!P6 IMAD.IADD R5, R5, 0x1, -R14 ;  /* 0x000000010505e824 */ /* 0x000fc400078e0a0e */
[----:B-1----:R-:W-:-:S04]  /*d800*/  VIADD R2, R6, 0xffffffe ;  /* 0x0ffffffe06027836 */ /* 0x002fc80000000000 */
[----:B------:R1:W2:Y:S02]  /*d810*/  F2I.FTZ.U32.TRUNC.NTZ R3, R2 ;  /* 0x0000000200037305 */ /* 0x0002a4000021f000 */
[----:B-1----:R-:W-:Y:S02]  /*d820*/  IMAD.MOV.U32 R2, RZ, RZ, RZ ;  /* 0x000000ffff027224 */ /* 0x002fe400078e00ff */
[----:B--2---:R-:W-:-:S04]  /*d830*/  IMAD.MOV R18, RZ, RZ, -R3 ;  /* 0x000000ffff127224 */ /* 0x004fc800078e0a03 */
[----:B------:R-:W-:Y:S01]  /*d840*/  IMAD R15, R18, R7, RZ ;  /* 0x00000007120f7224 */ /* 0x000fe200078e02ff */
[----:B------:R-:W-:-:S03]  /*d850*/  IABS R18, R17 ;  /* 0x0000001100127213 */ /* 0x000fc60000000000 */
[----:B------:R-:W-:-:S04]  /*d860*/  IMAD.HI.U32 R6, R3, R15, R2 ;  /* 0x0000000f03067227 */ /* 0x000fc800078e0002 */
[----:B------:R-:W-:Y:S02]  /*d870*/  IMAD.MOV.U32 R3, RZ, RZ, R18 ;  /* 0x000000ffff037224 */ /* 0x000fe400078e0012 */
[----:B------:R-:W-:Y:S02]  /*d880*/  IMAD.MOV R15, RZ, RZ, -R19 ;  /* 0x000000ffff0f7224 */ /* 0x000fe400078e0a13 */
        /* <DEDUP_REMOVED lines=22> */
[----:B------:R-:W-:Y:S02]  /*d9f0*/  SHF.R.S32.HI R5, RZ, 0x1f, R4 ;  /* 0x0000001fff057819 */ /* 0x000fe40000011404 */
[----:B------:R-:W-:-:S07]  /*da00*/  SHF.R.S32.HI R7, RZ, 0x1f, R6 ;  /* 0x0000001fff077819 */ /* 0x000fce0000011406 */
.L_x_233:
[----:B------:R-:W-:Y:S05]  /*da10*/  BSYNC B0 ;  /* 0x0000000000007941 */ /* 0x000fea0003800000 */
.L_x_232:
[----:B------:R-:W1:Y:S04]  /*da20*/  SHFL.UP PT, R3, R6, 0x1, RZ ;  /* 0x0420000006037989 */ /* 0x000e6800000e00ff */
[----:B------:R-:W2:Y:S01]  /*da30*/  SHFL.UP PT, R2, R7, 0x1, RZ ;  /* 0x0420000007027989 */ /* 0x000ea200000e00ff */
[----:B-1----:R-:W-:Y:S02]  /*da40*/  SEL R3, R3, RZ, P1 ;  /* 0x000000ff03037207 */ /* 0x002fe40000800000 */
[----:B--2---:R-:W-:Y:S02]  /*da50*/  SEL R2, R2, RZ, P1 ;  /* 0x000000ff02027207 */ /* 0x004fe40000800000 */
[----:B------:R-:W-:-:S05]  /*da60*/  IADD3 R18, P6, R3, R6, RZ ;  /* 0x0000000603127210 */ /* 0x000fca0007fde0ff */
[----:B------:R-:W-:Y:S01]  /*da70*/  IMAD.X R15, R2, 0x1, R7, P6 ;  /* 0x00000001020f7824 */ /* 0x000fe200030e0607 */
        /* <DEDUP_REMOVED lines=16> */
[----:B------:R-:W-:-:S04]  /*db80*/  IADD3 R18, P6, R3, R22, RZ ;  /* 0x0000001603127210 */ /* 0x000fc80007fde0ff */
[----:B------:R-:W-:Y:S01]  /*db90*/  IADD3.X R15, R2, R17, RZ, P6, !PT ;  /* 0x00000011020f7210 */ /* 0x000fe200037fe4ff */
[----:B------:R-:W1:Y:S04]  /*dba0*/  SHFL.UP PT, R3, R18, 0x10, RZ ;  /* 0x0600000012037989 */ /* 0x000e6800000e00ff */
[----:B------:R-:W2:Y:S01]  /*dbb0*/  SHFL.UP PT, R2, R15, 0x10, RZ ;  /* 0x060000000f027989 */ /* 0x000ea200000e00ff */
[----:B-1----:R-:W-:Y:S02]  /*dbc0*/  SEL R3, R3, RZ, P5 ;  /* 0x000000ff03037207 */ /* 0x002fe40002800000 */
[----:B--2---:R-:W-:Y:S02]  /*dbd0*/  SEL R14, R2, RZ, P5 ;  /* 0x000000ff020e7207 */ /* 0x004fe40002800000 */
[----:B------:R-:W-:-:S05]  /*dbe0*/  IADD3 R2, P6, R3, R18, RZ ;  /* 0x0000001203027210 */ /* 0x000fca0007fde0ff */
[----:B------:R-:W-:Y:S01]  /*dbf0*/  IMAD.X R3, R14, 0x1, R15, P6 ;  /* 0x000000010e037824 */ /* 0x000fe200030e060f */
[----:B------:R-:W-:-:S04]  /*dc00*/  IADD3 R17, P6, R2, UR5, RZ ;  /* 0x0000000502117c10 */ /* 0x000fc8000ffde0ff */
[----:B------:R-:W-:Y:S02]  /*dc10*/  IADD3.X R19, R3, UR4, RZ, P6, !PT ;  /* 0x0000000403137c10 */ /* 0x000fe4000b7fe4ff */
[----:B------:R-:W-:-:S04]  /*dc20*/  ISETP.GT.U32.AND P6, PT, R17, UR10, PT ;  /* 0x0000000a11007c0c */ /* 0x000fc8000bfc4070 */
[----:B------:R-:W-:-:S13]  /*dc30*/  ISETP.GT.U32.AND.EX P6, PT, R19, UR9, PT, P6 ;  /* 0x0000000913007c0c */ /* 0x000fda000bfc4160 */
[----:B------:R-:W-:-:S04]  /*dc40*/  VOTE.ANY R14, PT, P6 ;  /* 0x00000000000e7806 */ /* 0x000fc800030e0100 */
[----:B------:R-:W-:-:S13]  /*dc50*/  ISETP.NE.AND P6, PT, R14, RZ, PT ;  /* 0x000000ff0e00720c */ /* 0x000fda0003fc5270 */
[----:B------:R-:W-:Y:S05]  /*dc60*/  @!P6 BRA `(.L_x_236) ;  /* 0xfffffff400b8e947 */ /* 0x000fea000383ffff */
[----:B------:R-:W-:Y:S02]  /*dc70*/  IMAD.MOV.U32 R15, RZ, RZ, R2 ;  /* 0x000000ffff0f7224 */ /* 0x000fe400078e0002 */
[----:B------:R-:W-:-:S07]  /*dc80*/  IMAD.MOV.U32 R22, RZ, RZ, R3 ;  /* 0x000000ffff167224 */ /* 0x000fce00078e0003 */
.L_x_231:
[----:B------:R-:W1:Y:S08]  /*dc90*/  BREV R14, R14 ;  /* 0x0000000e000e7301 */ /* 0x000e700000000000 */
[----:B-1----:R-:W1:Y:S02]  /*dca0*/  FLO.U32.SH R13, R14 ;  /* 0x0000000e000d7300 */ /* 0x002e6400000e0400 */
[----:B-1----:R-:W1:Y:S02]  /*dcb0*/  SHFL.IDX PT, R12, R12, R13, 0x1f ;  /* 0x00001f0d0c0c7589 */ /* 0x002e6400000e0000 */
[----:B-1----:R-:W-:-:S13]  /*dcc0*/  R2UR UR6, R12 ;  /* 0x000000000c0672ca */ /* 0x002fda00000e0000 */
[----:B------:R-:W-:-:S05]  /*dcd0*/  VIADD R17, R34, UR6 ;  /* 0x0000000622117c36 */ /* 0x000fca0008000000 */
[----:B------:R-:W-:-:S13]  /*dce0*/  ISETP.GE.AND P1, PT, R17, UR24, PT ;  /* 0x0000001811007c0c */ /* 0x000fda000bf26270 */
[----:B------:R-:W1:Y:S02]  /*dcf0*/  @!P1 LDC.64 R2, c[0x0][0x918] ;  /* 0x00024600ff029b82 */ /* 0x000e640000000a00 */
[----:B-1----:R-:W-:-:S05]  /*dd00*/  @!P1 IMAD.WIDE R2, R17, 0xc, R2 ;  /* 0x0000000c11029825 */ /* 0x002fca00078e0202 */
[----:B-----5:R1:W5:Y:S04]  /*dd10*/  @!P1 LDG.E R8, desc[UR58][R2.64] ;  /* 0x0000003a02089981 */ /* 0x020368000c1e1900 */
[----:B------:R1:W5:Y:S01]  /*dd20*/  @!P1 LDG.E R9, desc[UR58][R2.64+0x4] ;  /* 0x0000043a02099981 */ /* 0x000362000c1e1900 */
[----:B------:R-:W-:-:S03]  /*dd30*/  IADD3 R18, P1, P2, R15, UR5, -R6 ;  /* 0x000000050f127c10 */ /* 0x000fc6000fa3e806 */
[----:B------:R-:W-:Y:S01]  /*dd40*/  SHFL.IDX PT, R6, R6, R13, 0x1f ;  /* 0x00001f0d06067589 */ /* 0x000fe200000e0000 */
[----:B------:R-:W-:-:S03]  /*dd50*/  IADD3.X R22, R22, UR4, ~R7, P1, P2 ;  /* 0x0000000416167c10 */ /* 0x000fc60008fe4c07 */
[----:B------:R-:W2:Y:S04]  /*dd60*/  SHFL.IDX PT, R18, R18, R13, 0x1f ;  /* 0x00001f0d12127589 */ /* 0x000ea800000e0000 */
[----:B------:R-:W3:Y:S04]  /*dd70*/  SHFL.IDX PT, R22, R22, R13, 0x1f ;  /* 0x00001f0d16167589 */ /* 0x000ee800000e0000 */
[----:B------:R1:W4:Y:S04]  /*dd80*/  SHFL.IDX PT, R7, R7, R13, 0x1f ;  /* 0x00001f0d07077589 */ /* 0x00032800000e0000 */
[----:B------:R1:W1:Y:S04]  /*dd90*/  SHFL.IDX PT, R5, R5, R13, 0x1f ;  /* 0x00001f0d05057589 */ /* 0x00026800000e0000 */
[----:B------:R1:W1:Y:S01]  /*dda0*/  SHFL.IDX PT, R4, R4, R13, 0x1f ;  /* 0x00001f0d04047589 */ /* 0x00026200000e0000 */
[----:B--2---:R-:W-:-:S02]  /*ddb0*/  R2UR UR5, R18 ;  /* 0x00000000120572ca */ /* 0x004fc400000e0000 */
[----:B---3--:R-:W-:-:S15]  /*ddc0*/  R2UR UR4, R22 ;  /* 0x00000000160472ca */ /* 0x008fde00000e0000 */
.L_x_226:
[----:B-1----:R-:W1:Y:S01]  /*ddd0*/  LDC R2, c[0x0][0x910] ;  /* 0x00024400ff027b82 */ /* 0x002e620000000800 */
[----:B------:R-:W-:Y:S01]  /*dde0*/  UMOV UR24, 0xffffffff ;  /* 0xffffffff00187882 */ /* 0x000fe20000000000 */
[----:B------:R-:W-:Y:S01]  /*ddf0*/  UMOV UR25, 0xffffffff ;  /* 0xffffffff00197882 */ /* 0x000fe20000000000 */
[----:B------:R-:W-:Y:S01]  /*de00*/  UMOV UR26, 0xffffffff ;  /* 0xffffffff001a7882 */ /* 0x000fe20000000000 */
[----:B------:R-:W-:Y:S01]  /*de10*/  IMAD.MOV.U32 R15, RZ, RZ, RZ ;  /* 0x000000ffff0f7224 */ /* 0x000fe200078e00ff */
[----:B-1----:R-:W-:-:S13]  /*de20*/  ISETP.LE.AND P1, PT, R2, UR6, PT ;  /* 0x0000000602007c0c */ /* 0x002fda000bf23270 */
[----:B------:R-:W-:Y:S05]  /*de30*/  @P1 BRA `(.L_x_225) ;  /* 0x0000000000f01947 */ /* 0x000fea0003800000 */
[C---:B------:R-:W-:Y:S01]  /*de40*/  R2UR UR24, R4.reuse ;  /* 0x00000000041872ca */ /* 0x040fe200000e0000 */
[----:B------:R-:W-:Y:S01]  /*de50*/  UIADD3 UR30, UP1, -UR5, UR10, URZ ;  /* 0x0000000a051e7290 */ /* 0x000fe2000ff3e13f */
[----:B------:R-:W-:Y:S01]  /*de60*/  R2UR UR25, R5 ;  /* 0x00000000051972ca */ /* 0x000fe200000e0000 */
[----:B------:R-:W-:Y:S01]  /*de70*/  ULDC UR26, c[0x0][0x8c0] ;  /* 0x00023000001a7ab9 */ /* 0x000fe20000000800 */
[----:B------:R-:W-:Y:S01]  /*de80*/  ULDC UR27, c[0x0][0x8b0] ;  /* 0x00022c00001b7ab9 */ /* 0x000fe20000000800 */
[----:B------:R-:W-:Y:S01]  /*de90*/  ULDC UR28, c[0x0][0x904] ;  /* 0x00024100001c7ab9 */ /* 0x000fe20000000800 */
[----:B------:R-:W-:-:S03]  /*dea0*/  SHF.R.U64 R2, R4, UR27, R5 ;  /* 0x0000001b04027c19 */ /* 0x000fc60008001205 */
[----:B------:R-:W-:Y:S01]  /*deb0*/  UIADD3.X UR24, ~UR4, UR9, URZ, UP1, !UPT ;  /* 0x0000000904187290 */ /* 0x000fe20008ffe53f */
[----:B------:R-:W-:-:S03]  /*dec0*/  R2UR UR32, R2 ;  /* 0x00000000022072ca */ /* 0x000fc600000e0000 */
[----:B------:R-:W-:Y:S02]  /*ded0*/  USHF.R.U32.HI UR31, URZ, UR26, UR24 ;  /* 0x0000001a3f1f7299 */ /* 0x000fe40008011618 */
[----:B------:R-:W-:Y:S02]  /*dee0*/  USHF.R.U32.HI UR35, URZ, UR27, UR25 ;  /* 0x0000001b3f237299 */ /* 0x000fe40008011619 */
[----:B------:R-:W-:Y:S02]  /*def0*/  USHF.R.U32.HI UR33, URZ, UR27, UR31 ;  /* 0x0000001b3f217299 */ /* 0x000fe4000801161f */
[----:B------:R-:W-:Y:S02]  /*df00*/  USHF.R.U64 UR30, UR30, UR26, UR24 ;  /* 0x0000001a1e1e7299 */ /* 0x000fe40008001218 */
[----:B------:R-:W-:Y:S02]  /*df10*/  USHF.R.U32.HI UR34, URZ, UR28, UR33 ;  /* 0x0000001c3f227299 */ /* 0x000fe40008011621 */
[----:B------:R-:W-:-:S02]  /*df20*/  USHF.R.U64 UR31, UR30, UR27, UR31 ;  /* 0x0000001b1e1f7299 */ /* 0x000fc4000800121f */
[----:B------:R-:W-:Y:S02]  /*df30*/  ULOP3.LUT UR24, UR34, UR35, URZ, 0xfc, !UPT ;  /* 0x0000002322187292 */ /* 0x000fe4000f8efc3f */
[----:B------:R-:W-:-:S04]  /*df40*/  USHF.R.U64 UR33, UR31, UR28, UR33 ;  /* 0x0000001c1f217299 */ /* 0x000fc80008001221 */
[----:B------:R-:W-:-:S13]  /*df50*/  ISETP.NE.U32.AND P1, PT, RZ, UR24, PT ;  /* 0x00000018ff007c0c */ /* 0x000fda000bf25070 */
[----:B------:R-:W-:Y:S05]  /*df60*/  @!P1 BRA `(.L_x_237) ;  /* 0x0000000000189947 */ /* 0x000fea0003800000 */
[----:B------:R-:W-:-:S07]  /*df70*/  MOV R12, 0xdf90 ;  /* 0x0000df90000c7802 */ /* 0x000fce0000000f00 */
[----:B--2-45:R-:W-:Y:S05]  /*df80*/  CALL.REL.NOINC `(.L_x_238) ;  /* 0x0000001c00487944 */ /* 0x034fea0003c00000 */
[----:B------:R-:W-:-:S04]  /*df90*/  UIADD3 UR24, -UR25, URZ, URZ ;  /* 0x0000003f19187290 */ /* 0x000fc8000fffe13f */
[----:B------:R-:W-:-:S03]  /*dfa0*/  UIMAD UR32, UR32, UR24, UR33 ;  /* 0x00000018202072a4 */ /* 0x000fc6000f8e0221 */
[----:B------:R-:W-:Y:S01]  /*dfb0*/  UMOV UR24, UR25 ;  /* 0x0000001900187c82 */ /* 0x000fe20008000000 */
[----:B------:R-:W-:Y:S08]  /*dfc0*/  BRA `(.L_x_239) ;  /* 0x0000000000587947 */ /* 0x000ff00003800000 */
.L_x_237:
[----:B------:R-:W1:Y:S01]  /*dfd0*/  I2F.U32.RP R2, UR32 ;  /* 0x0000002000027d06 */ /* 0x000e620008209000 */
[----:B------:R-:W-:Y:S01]  /*dfe0*/  UMOV UR24, URZ ;  /* 0x0000003f00187c82 */ /* 0x000fe20008000000 */
[----:B------:R-:W-:-:S06]  /*dff0*/  UISETP.NE.U32.AND UP4, UPT, UR32, URZ, UPT ;  /* 0x0000003f2000728c */ /* 0x000fcc000bf85070 */
[----:B-1----:R-:W1:Y:S02]  /*e000*/  MUFU.RCP R2, R2 ;  /* 0x0000000200027308 */ /* 0x002e640000001000 */
[----:B-1----:R-:W-:-:S06]  /*e010*/  VIADD R3, R2, 0xffffffe ;  /* 0x0ffffffe02037836 */ /* 0x002fcc0000000000 */
[----:B------:R-:W1:Y:S02]  /*e020*/  F2I.FTZ.U32.TRUNC.NTZ R3, R3 ;  /* 0x0000000300037305 */ /* 0x000e64000021f000 */
[----:B-1----:R-:W-:-:S13]  /*e030*/  R2UR UR25, R3 ;  /* 0x00000000031972ca */ /* 0x002fda00000e0000 */
[----:B------:R-:W-:-:S04]  /*e040*/  UIADD3 UR26, URZ, -UR25, URZ ;  /* 0x800000193f1a7290 */ /* 0x000fc8000fffe03f */
[----:B------:R-:W-:-:S04]  /*e050*/  UIMAD UR26, UR26, UR32, URZ ;  /* 0x000000201a1a72a4 */ /* 0x000fc8000f8e023f */
[----:B------:R-:W-:-:S04]  /*e060*/  UIMAD.WIDE.U32 UR24, UR25, UR26, UR24 ;  /* 0x0000001a191872a5 */ /* 0x000fc8000f8e0018 */
[----:B------:R-:W-:-:S04]  /*e070*/  UIMAD.WIDE.U32 UR24, UR25, UR33, URZ ;  /* 0x00000021191872a5 */ /* 0x000fc8000f8e003f */
[----:B------:R-:W-:-:S04]  /*e080*/  UIADD3 UR24, -UR25, URZ, URZ ;  /* 0x0000003f19187290 */ /* 0x000fc8000fffe13f */
[----:B------:R-:W-:-:S04]  /*e090*/  UIMAD UR24, UR32, UR24, UR33 ;  /* 0x00000018201872a4 */ /* 0x000fc8000f8e0221 */
[----:B------:R-:W-:-:S11]  /*e0a0*/  UISETP.GE.U32.AND UP1, UPT, UR24, UR32, UPT ;  /* 0x000000201800728c */ /* 0x000fd6000bf26070 */
[----:B------:R-:W-:Y:S02]  /*e0b0*/  @UP1 UIADD3 UR24, UR24, -UR32, URZ ;  /* 0x8000002018181290 */ /* 0x000fe4000fffe03f */
[----:B------:R-:W-:Y:S02]  /*e0c0*/  @UP1 UIADD3 UR25, UR25, 0x1, URZ ;  /* 0x0000000119191890 */ /* 0x000fe4000fffe03f */
[----:B------:R-:W-:-:S11]  /*e0d0*/  UISETP.GE.U32.AND UP2, UPT, UR24, UR32, UPT ;  /* 0x000000201800728c */ /* 0x000fd6000bf46070 */
[----:B------:R-:W-:Y:S02]  /*e0e0*/  @UP2 UIADD3 UR25, UR25, 0x1, URZ ;  /* 0x0000000119192890 */ /* 0x000fe4000fffe03f */
[----:B------:R-:W-:-:S04]  /*e0f0*/  @!UP4 ULOP3.LUT UR25, URZ, UR32, URZ, 0x33, !UPT ;  /* 0x000000203f19c292 */ /* 0x000fc8000f8e333f */
[----:B------:R-:W-:-:S04]  /*e100*/  UIADD3 UR24, -UR25, URZ, URZ ;  /* 0x0000003f19187290 */ /* 0x000fc8000fffe13f */
[----:B------:R-:W-:-:S03]  /*e110*/  UIMAD UR32, UR32, UR24, UR33 ;  /* 0x00000018202072a4 */ /* 0x000fc6000f8e0221 */
[----:B------:R-:W-:-:S09]  /*e120*/  UMOV UR24, UR25 ;  /* 0x0000001900187c82 */ /* 0x000fd20008000000 */
.L_x_239:
[----:B------:R-:W-:Y:S01]  /*e130*/  ULOP3.LUT UR31, UR31, UR20, URZ, 0xc0, !UPT ;  /* 0x000000141f1f7292 */ /* 0x000fe2000f8ec03f */
[----:B------:R-:W-:Y:S01]  /*e140*/  IMAD.MOV.U32 R15, RZ, RZ, 0x1 ;  /* 0x00000001ff0f7424 */ /* 0x000fe200078e00ff */
[----:B------:R-:W-:Y:S02]  /*e150*/  ULOP3.LUT UR30, UR30, UR18, URZ, 0xc0, !UPT ;  /* 0x000000121e1e7292 */ /* 0x000fe4000f8ec03f */
[----:B------:R-:W-:Y:S01]  /*e160*/  UIMAD UR24, UR19, UR24, UR31 ;  /* 0x00000018131872a4 */ /* 0x000fe2000f8e021f */
[----:B------:R-:W-:Y:S01]  /*e170*/  ULDC UR26, c[0x0][0x8a8] ;  /* 0x00022a00001a7ab9 */ /* 0x000fe20000000800 */
[----:B------:R-:W-:Y:S01]  /*e180*/  ULDC UR25, c[0x0][0x8b8] ;  /* 0x00022e0000197ab9 */ /* 0x000fe20000000800 */
[----:B------:R-:W-:Y:S02]  /*e190*/  UIMAD UR30, UR32, UR26, UR30 ;  /* 0x0000001a201e72a4 */ /* 0x000fe4000f8e021e */
[----:B------:R-:W-:Y:S01]  /*e1a0*/  UIMAD UR25, UR24, UR25, UR40 ;  /* 0x00000019181972a4 */ /* 0x000fe2000f8e0228 */
[----:B------:R-:W-:Y:S01]  /*e1b0*/  @UP3 UMOV UR26, UR6 ;  /* 0x00000006001a3c82 */ /* 0x000fe20008000000 */
[----:B------:R-:W-:-:S03]  /*e1c0*/  @!UP3 UMOV UR26, UR6 ;  /* 0x00000006001abc82 */ /* 0x000fc60008000000 */
[----:B------:R-:W-:Y:S02]  /*e1d0*/  @UP3 UMOV UR24, UR30 ;  /* 0x0000001e00183c82 */ /* 0x000fe40008000000 */
[----:B------:R-:W-:Y:S01]  /*e1e0*/  @!UP3 UMOV UR24, UR25 ;  /* 0x000000190018bc82 */ /* 0x000fe20008000000 */
[----:B------:R-:W-:-:S05]  /*e1f0*/  @!UP3 UMOV UR25, UR30 ;  /* 0x0000001e0019bc82 */ /* 0x000fca0008000000 */
.L_x_225:
[----:B------:R-:W-:-:S06]  /*e200*/  UISETP.NE.AND UP1, UPT, UR15, 0x3, UPT ;  /* 0x000000030f00788c */ /* 0x000fcc000bf25270 */
[----:B------:R-:W-:-:S13]  /*e210*/  PLOP3.LUT P1, PT, PT, PT, UP1, 0x80, 0x0 ;  /* 0x000000000000781c */ /* 0x000fda0003f2f018 */
[----:B------:R-:W-:Y:S05]  /*e220*/  @!P1 BRA `(.L_x_240) ;  /* 0x0000000000049947 */ /* 0x000fea0003800000 */
[----:B--2---:R-:W-:Y:S01]  /*e230*/  BPT.TRAP 0x1 ;  /* 0x000000040000795c */ /* 0x004fe20000300000 */
.L_x_240:
[----:B------:R-:W1:Y:S01]  /*e240*/  S2R R2, SR_CgaCtaId ;  /* 0x0000000000027919 */ /* 0x000e620000008800 */
[----:B------:R-:W-:-:S04]  /*e250*/  MOV R3, 0x400 ;  /* 0x0000040000037802 */ /* 0x000fc80000000f00 */
[----:B-1----:R-:W-:Y:S02]  /*e260*/  LEA R3, R2, R3, 0x18 ;  /* 0x0000000302037211 */ /* 0x002fe400078ec0ff */
[----:B------:R-:W-:-:S03]  /*e270*/  SHF.L.U32 R2, R0, 0x1f, RZ ;  /* 0x0000001f00027819 */ /* 0x000fc600000006ff */
[----:B------:R-:W-:-:S04]  /*e280*/  IMAD R17, R16, 0x8, R3 ;  /* 0x0000000810117824 */ /* 0x000fc800078e0203 */
[----:B------:R-:W1:Y:S02]  /*e290*/  SYNCS.PHASECHK.TRANS64.TRYWAIT P2, [R17+URZ+0x38440], R2 ;  /* 0x03844002110075a7 */ /* 0x000e64000804017f */
[----:B-1----:R-:W-:Y:S05]  /*e2a0*/  @!P2 BRA `(.L_x_241) ;  /* 0x0000001000e0a947 */ /* 0x002fea0003800000 */
.L_x_302:
[----:B------:R-:W-:Y:S01]  /*e2b0*/  ELECT P2, URZ, PT ;  /* 0x00000000003f782f */ /* 0x000fe20003840000 */
[----:B------:R-:W-:-:S12]  /*e2c0*/  BSSY B0, `(.L_x_242) ;  /* 0x0000010000007945 */ /* 0x000fd80003800000 */
[----:B------:R-:W-:Y:S05]  /*e2d0*/  @!P2 BRA `(.L_x_243) ;  /* 0x000000000038a947 */ /* 0x000fea0003800000 */
[----:B-1----:R-:W-:Y:S01]  /*e2e0*/  IMAD R2, R16, 0x10, R3 ;  /* 0x0000001010027824 */ /* 0x002fe200078e0203 */
[----:B------:R-:W-:Y:S01]  /*e2f0*/  MOV R14, UR26 ;  /* 0x0000001a000e7c02 */ /* 0x000fe20008000f00 */
[----:B------:R-:W-:Y:S02]  /*e300*/  IMAD.U32 R13, RZ, RZ, UR25 ;  /* 0x00000019ff0d7e24 */ /* 0x000fe4000f8e00ff */
[----:B------:R-:W-:-:S05]  /*e310*/  IMAD.U32 R12, RZ, RZ, UR24 ;  /* 0x00000018ff0c7e24 */ /* 0x000fca000f8e00ff */
[----:B------:R1:W-:Y:S01]  /*e320*/  STS.128 [R2+0x384f0], R12 ;  /* 0x0384f00c02007388 */ /* 0x0003e20000000c00 */
[----:B------:R-:W-:Y:S01]  /*e330*/  @!PT LDS RZ, [RZ] ;  /* 0x00000000fffff984 */ /* 0x000fe20000000800 */
[----:B------:R-:W-:Y:S01]  /*e340*/  @!PT LDS RZ, [RZ] ;  /* 0x00000000fffff984 */ /* 0x000fe20000000800 */
[----:B------:R-:W-:Y:S01]  /*e350*/  @!PT LDS RZ, [RZ] ;  /* 0x00000000fffff984 */ /* 0x000fe20000000800 */
[----:B------:R-:W-:Y:S01]  /*e360*/  @!PT LDS RZ, [RZ] ;  /* 0x00000000fffff984 */ /* 0x000fe20000000800 */
[----:B------:R3:W-:Y:S06]  /*e370*/  MEMBAR.ALL.CTA ;  /* 0x0000000000007992 */ /* 0x0007ec0000008000 */
[----:B---3--:R-:W3:Y:S01]  /*e380*/  FENCE.VIEW.ASYNC.S ;  /* 0x00000000000073c6 */ /* 0x008ee20000000000 */
[----:B------:R-:W-:Y:S05]  /*e390*/  @!P1 BRA `(.L_x_244) ;  /* 0x0000000000049947 */ /* 0x000fea0003800000 */
[----:B--2---:R-:W-:Y:S01]  /*e3a0*/  BPT.TRAP 0x1 ;  /* 0x000000040000795c */ /* 0x004fe20000300000 */
.L_x_244:
[----:B---3--:R3:W-:Y:S02]  /*e3b0*/  SYNCS.ARRIVE.TRANS64.A1T0 RZ, [R17+URZ+0x38400], RZ ;  /* 0x038400ff11ff79a7 */ /* 0x0087e4000810003f */
.L_x_243:
[----:B--2---:R-:W-:Y:S05]  /*e3c0*/  BSYNC B0 ;  /* 0x0000000000007941 */ /* 0x004fea0003800000 */
.L_x_242:
[----:B------:R-:W-:Y:S01]  /*e3d0*/  ISETP.NE.AND P3, PT, R15, RZ, PT ;  /* 0x000000ff0f00720c */ /* 0x000fe20003f65270 */
[----:B------:R-:W-:-:S05]  /*e3e0*/  VIADD R16, R16, 0x1 ;  /* 0x0000000110107836 */ /* 0x000fca0000000000 */
[----:B------:R-:W-:-:S04]  /*e3f0*/  ISETP.NE.AND P2, PT, R16, 0x8, PT ;  /* 0x000000081000780c */ /* 0x000fc80003f45270 */
[----:B-1----:R-:W-:Y:S02]  /*e400*/  SEL R13, RZ, 0x1, P2 ;  /* 0x00000001ff0d7807 */ /* 0x002fe40001000000 */
[----:B------:R-:W-:Y:S02]  /*e410*/  SEL R16, R16, RZ, P2 ;  /* 0x000000ff10107207 */ /* 0x000fe40001000000 */
[----:B------:R-:W-:Y:S01]  /*e420*/  LOP3.LUT R0, R0, R13, RZ, 0x3c, !PT ;  /* 0x0000000d00007212 */ /* 0x000fe200078e3cff */
[----:B------:R-:W-:Y:S06]  /*e430*/  @P3 BRA `(.L_x_245) ;  /* 0xffffffe400003947 */ /* 0x000fec000383ffff */
[----:B------:R-:W-:Y:S05]  /*e440*/  @!P1 BRA `(.L_x_246) ;  /* 0x0000000000049947 */ /* 0x000fea0003800000 */
[----:B------:R-:W-:Y:S01]  /*e450*/  BPT.TRAP 0x1 ;  /* 0x000000040000795c */ /* 0x000fe20000300000 */
.L_x_246:
[----:B------:R-:W-:Y:S01]  /*e460*/  IMAD R5, R16, 0x8, R3 ;  /* 0x0000000810057824 */ /* 0x000fe200078e0203 */
[----:B------:R-:W-:-:S04]  /*e470*/  SHF.L.U32 R2, R0, 0x1f, RZ ;  /* 0x0000001f00027819 */ /* 0x000fc800000006ff */
[----:B------:R-:W1:Y:S02]  /*e480*/  SYNCS.PHASECHK.TRANS64.TRYWAIT P0, [R5+URZ+0x38440], R2 ;  /* 0x03844002050075a7 */ /* 0x000e64000800017f */
[----:B-1----:R-:W-:Y:S05]  /*e490*/  @!P0 BRA `(.L_x_247) ;  /* 0x0000001000788947 */ /* 0x002fea0003800000 */
.L_x_303:
[----:B------:R-:W-:Y:S05]  /*e4a0*/  @!P1 BRA `(.L_x_248) ;  /* 0x0000000000049947 */ /* 0x000fea0003800000 */
[----:B------:R-:W-:Y:S01]  /*e4b0*/  BPT.TRAP 0x1 ;  /* 0x000000040000795c */ /* 0x000fe20000300000 */
.L_x_248:
[----:B------:R-:W-:-:S05]  /*e4c0*/  VIADD R16, R16, 0x1 ;  /* 0x0000000110107836 */ /* 0x000fca0000000000 */
[----:B------:R-:W-:-:S04]  /*e4d0*/  ISETP.NE.AND P0, PT, R16, 0x8, PT ;  /* 0x000000081000780c */ /* 0x000fc80003f05270 */
[----:B-1----:R-:W-:Y:S02]  /*e4e0*/  SEL R5, RZ, 0x1, P0 ;  /* 0x00000001ff057807 */ /* 0x002fe40000000000 */
[----:B------:R-:W-:Y:S02]  /*e4f0*/  SEL R16, R16, RZ, P0 ;  /* 0x000000ff10107207 */ /* 0x000fe40000000000 */
[----:B------:R-:W-:-:S03]  /*e500*/  LOP3.LUT R5, R0, R5, RZ, 0x3c, !PT ;  /* 0x0000000500057212 */ /* 0x000fc600078e3cff */
[----:B----4-:R-:W-:Y:S01]  /*e510*/  IMAD R7, R16, 0x8, R3 ;  /* 0x0000000810077824 */ /* 0x010fe200078e0203 */
[----:B------:R-:W-:-:S04]  /*e520*/  SHF.L.U32 R0, R5, 0x1f, RZ ;  /* 0x0000001f05007819 */ /* 0x000fc800000006ff */
[----:B------:R-:W1:Y:S02]  /*e530*/  SYNCS.PHASECHK.TRANS64.TRYWAIT P0, [R7+URZ+0x38440], R0 ;  /* 0x03844000070075a7 */ /* 0x000e64000800017f */
[----:B-1----:R-:W-:Y:S05]  /*e540*/  @!P0 BRA `(.L_x_249) ;  /* 0x0000001000608947 */ /* 0x002fea0003800000 */
.L_x_304:
[----:B------:R-:W-:Y:S05]  /*e550*/  @!P1 BRA `(.L_x_250) ;  /* 0x0000000000049947 */ /* 0x000fea0003800000 */
[----:B------:R-:W-:Y:S01]  /*e560*/  BPT.TRAP 0x1 ;  /* 0x000000040000795c */ /* 0x000fe20000300000 */
.L_x_250:
[----:B-1----:R-:W-:-:S05]  /*e570*/  VIADD R0, R16, 0x1 ;  /* 0x0000000110007836 */ /* 0x002fca0000000000 */
[----:B------:R-:W-:-:S04]  /*e580*/  ISETP.NE.AND P0, PT, R0, 0x8, PT ;  /* 0x000000080000780c */ /* 0x000fc80003f05270 */
[----:B------:R-:W-:Y:S02]  /*e590*/  SEL R2, RZ, 0x1, P0 ;  /* 0x00000001ff027807 */ /* 0x000fe40000000000 */
[----:B------:R-:W-:Y:S02]  /*e5a0*/  SEL R4, R0, RZ, P0 ;  /* 0x000000ff00047207 */ /* 0x000fe40000000000 */
[----:B------:R-:W-:-:S03]  /*e5b0*/  LOP3.LUT R5, R5, R2, RZ, 0x3c, !PT ;  /* 0x0000000205057212 */ /* 0x000fc600078e3cff */
[----:B------:R-:W-:Y:S01]  /*e5c0*/  IMAD R7, R4, 0x8, R3 ;  /* 0x0000000804077824 */ /* 0x000fe200078e0203 */
[----:B------:R-:W-:-:S04]  /*e5d0*/  SHF.L.U32 R0, R5, 0x1f, RZ ;  /* 0x0000001f05007819 */ /* 0x000fc800000006ff */
[----:B------:R-:W1:Y:S02]  /*e5e0*/  SYNCS.PHASECHK.TRANS64.TRYWAIT P0, [R7+URZ+0x38440], R0 ;  /* 0x03844000070075a7 */ /* 0x000e64000800017f */
[----:B-1----:R-:W-:Y:S05]  /*e5f0*/  @!P0 BRA `(.L_x_251) ;  /* 0x0000001000488947 */ /* 0x002fea0003800000 */
.L_x_305:
[----:B------:R-:W-:Y:S05]  /*e600*/  @!P1 BRA `(.L_x_252) ;  /* 0x0000000000049947 */ /* 0x000fea0003800000 */
[----:B------:R-:W-:Y:S01]  /*e610*/  BPT.TRAP 0x1 ;  /* 0x000000040000795c */ /* 0x000fe20000300000 */
.L_x_252:
[----:B-1----:R-:W-:-:S05]  /*e620*/  VIADD R0, R4, 0x1 ;  /* 0x0000000104007836 */ /* 0x002fca0000000000 */
[----:B------:R-:W-:-:S04]  /*e630*/  ISETP.NE.AND P0, PT, R0, 0x8, PT ;  /* 0x000000080000780c */ /* 0x000fc80003f05270 */
[----:B------:R-:W-:Y:S02]  /*e640*/  SEL R2, RZ, 0x1, P0 ;  /* 0x00000001ff027807 */ /* 0x000fe40000000000 */
[----:B------:R-:W-:Y:S02]  /*e650*/  SEL R4, R0, RZ, P0 ;  /* 0x000000ff00047207 */ /* 0x000fe40000000000 */
[----:B------:R-:W-:Y:S02]  /*e660*/  LOP3.LUT R5, R5, R2, RZ, 0x3c, !PT ;  /* 0x0000000205057212 */ /* 0x000fe400078e3cff */
[----:B------:R-:W-:Y:S02]  /*e670*/  LEA R7, R4, R3, 0x3 ;  /* 0x0000000304077211 */ /* 0x000fe400078e18ff */
[----:B------:R-:W-:-:S04]  /*e680*/  SHF.L.U32 R0, R5, 0x1f, RZ ;  /* 0x0000001f05007819 */ /* 0x000fc800000006ff */
[----:B------:R-:W1:Y:S02]  /*e690*/  SYNCS.PHASECHK.TRANS64.TRYWAIT P0, [R7+URZ+0x38440], R0 ;  /* 0x03844000070075a7 */ /* 0x000e64000800017f */
[----:B-1----:R-:W-:Y:S05]  /*e6a0*/  @!P0 BRA `(.L_x_253) ;  /* 0x0000001000308947 */ /* 0x002fea0003800000 */
.L_x_306:
[----:B------:R-:W-:Y:S05]  /*e6b0*/  @!P1 BRA `(.L_x_254) ;  /* 0x0000000000049947 */ /* 0x000fea0003800000 */
[----:B------:R-:W-:Y:S01]  /*e6c0*/  BPT.TRAP 0x1 ;  /* 0x000000040000795c */ /* 0x000fe20000300000 */
.L_x_254:
        /* <DEDUP_REMOVED lines=9> */
.L_x_307:
[----:B------:R-:W-:Y:S05]  /*e760*/  @!P1 BRA `(.L_x_256) ;  /* 0x0000000000049947 */ /* 0x000fea0003800000 */
[----:B------:R-:W-:Y:S01]  /*e770*/  BPT.TRAP 0x1 ;  /* 0x000000040000795c */ /* 0x000fe20000300000 */
.L_x_256:
        /* <DEDUP_REMOVED lines=9> */
.L_x_308:
[----:B------:R-:W-:Y:S05]  /*e810*/  @!P1 BRA `(.L_x_258) ;  /* 0x0000000000049947 */ /* 0x000fea0003800000 */
[----:B------:R-:W-:Y:S01]  /*e820*/  BPT.TRAP 0x1 ;  /* 0x000000040000795c */ /* 0x000fe20000300000 */
.L_x_258:
        /* <DEDUP_REMOVED lines=9> */
.L_x_309:
[----:B------:R-:W-:Y:S05]  /*e8c0*/  @!P1 BRA `(.L_x_260) ;  /* 0x0000000000049947 */ /* 0x000fea0003800000 */
[----:B------:R-:W-:Y:S01]  /*e8d0*/  BPT.TRAP 0x1 ;  /* 0x000000040000795c */ /* 0x000fe20000300000 */
.L_x_260:
[----:B-1----:R-:W-:-:S05]  /*e8e0*/  VIADD R0, R4, 0x1 ;  /* 0x0000000104007836 */ /* 0x002fca0000000000 */
[----:B------:R-:W-:-:S04]  /*e8f0*/  ISETP.NE.AND P0, PT, R0, 0x8, PT ;  /* 0x000000080000780c */ /* 0x000fc80003f05270 */
[----:B------:R-:W-:Y:S02]  /*e900*/  SEL R2, RZ, 0x1, P0 ;  /* 0x00000001ff027807 */ /* 0x000fe40000000000 */
[----:B------:R-:W-:Y:S02]  /*e910*/  SEL R0, R0, RZ, P0 ;  /* 0x000000ff00007207 */ /* 0x000fe40000000000 */
[----:B------:R-:W-:-:S03]  /*e920*/  LOP3.LUT R2, R5, R2, RZ, 0x3c, !PT ;  /* 0x0000000205027212 */ /* 0x000fc600078e3cff */
[----:B------:R-:W-:Y:S01]  /*e930*/  IMAD R3, R0, 0x8, R3 ;  /* 0x0000000800037824 */ /* 0x000fe200078e0203 */
[----:B------:R-:W-:-:S07]  /*e940*/  SHF.L.U32 R0, R2, 0x1f, RZ ;  /* 0x0000001f02007819 */ /* 0x000fce00000006ff */
.L_x_261:
[----:B-1----:R1:W2:Y:S02]  /*e950*/  SYNCS.PHASECHK.TRANS64.TRYWAIT P0, [R3+URZ+0x38440], R0 ;  /* 0x03844000030075a7 */ /* 0x0022a4000800017f */
[----:B--2---:R-:W-:Y:S05]  /*e960*/  @!P0 NANOSLEEP.SYNCS 0x989680 ;  /* 0x009896800000895d */ /* 0x004fea0003900000 */
[----:B------:R-:W2:Y:S02]  /*e970*/  @!P0 SYNCS.PHASECHK.TRANS64 P0, [R3+URZ+0x38440], R0 ;  /* 0x03844000030085a7 */ /* 0x000ea4000800007f */
[----:B--2---:R-:W-:Y:S05]  /*e980*/  @P0 EXIT ;  /* 0x000000000000094d */ /* 0x004fea0003800000 */
[----:B------:R-:W-:Y:S05]  /*e990*/  BRA `(.L_x_261) ;  /* 0xfffffffc00ec7947 */ /* 0x000fea000383ffff */
.L_x_33:
[----:B--2---:R-:W-:-:S04]  /*e9a0*/  IMAD.U32 R3, RZ, RZ, UR4 ;  /* 0x00000004ff037e24 */ /* 0x004fc8000f8e00ff */
[----:B------:R2:W3:Y:S03]  /*e9b0*/  SYNCS.PHASECHK.TRANS64.TRYWAIT P0, [R3+URZ+0x38480], R0 ;  /* 0x03848000030075a7 */ /* 0x0004e6000800017f */
[----:B---3--:R-:W-:Y:S05]  /*e9c0*/  @!P0 NANOSLEEP.SYNCS 0x989680 ;  /* 0x009896800000895d */ /* 0x008fea0003900000 */
[----:B------:R-:W3:Y:S02]  /*e9d0*/  @!P0 SYNCS.PHASECHK.TRANS64 P0, [R3+URZ+0x38480], R0 ;  /* 0x03848000030085a7 */ /* 0x000ee4000800007f */
[----:B---3--:R-:W-:Y:S05]  /*e9e0*/  @!P0 BRA `(.L_x_33) ;  /* 0xfffffffc00ec8947 */ /* 0x008fea000383ffff */
[----:B------:R-:W-:Y:S05]  /*e9f0*/  BRA `(.L_x_32) ;  /* 0xffffff5000907947 */ /* 0x000fea000383ffff */
.L_x_38:
[----:B--2---:R-:W-:-:S04]  /*ea00*/  MOV R6, UR4 ;  /* 0x0000000400067c02 */ /* 0x004fc80008000f00 */
[----:B------:R2:W3:Y:S03]  /*ea10*/  SYNCS.PHASECHK.TRANS64.TRYWAIT P0, [R6+URZ+0x38480], R3 ;  /* 0x03848003060075a7 */ /* 0x0004e6000800017f */
[----:B---3--:R-:W-:Y:S05]  /*ea20*/  @!P0 NANOSLEEP.SYNCS 0x989680 ;  /* 0x009896800000895d */ /* 0x008fea0003900000 */
[----:B------:R-:W3:Y:S02]  /*ea30*/  @!P0 SYNCS.PHASECHK.TRANS64 P0, [R6+URZ+0x38480], R3 ;  /* 0x03848003060085a7 */ /* 0x000ee4000800007f */
[----:B---3--:R-:W-:Y:S05]  /*ea40*/  @!P0 BRA `(.L_x_38) ;  /* 0xfffffffc00ec8947 */ /* 0x008fea000383ffff */
[----:B------:R-:W-:Y:S05]  /*ea50*/  BRA `(.L_x_37) ;  /* 0xffffff5800807947 */ /* 0x000fea000383ffff */
.L_x_55:
[----:B------:R-:W-:-:S07]  /*ea60*/  IMAD.MOV.U32 R15, RZ, RZ, -0x1 ;  /* 0xffffffffff0f7424 */ /* 0x000fce00078e00ff */
[----:B-12--5:R-:W-:Y:S05]  /*ea70*/  WARPSYNC.COLLECTIVE R15, `(.L_x_262) ;  /* 0x000000000f0c7348 */ /* 0x026fea0003c00000 */
[----:B------:R-:W-:Y:S02]  /*ea80*/  ELECT P6, UR62, PT ;  /* 0x00000000003e782f */ /* 0x000fe400038c0000 */
[----:B------:R-:W-:Y:S01]  /*ea90*/  MOV R14, UR62 ;  /* 0x0000003e000e7c02 */ /* 0x000fe20008000f00 */
[----:B-12--5:R-:W-:Y:S10]  /*eaa0*/  ENDCOLLECTIVE ;  /* 0x000000000000791b */ /* 0x026ff40003800000 */
.L_x_262:
[----:B------:R-:W-:Y:S05]  /*eab0*/  BRA `(.L_x_263) ;  /* 0xffffff6800107947 */ /* 0x000fea000383ffff */
.L_x_57:
[----:B-1----:R-:W-:-:S04]  /*eac0*/  IMAD.U32 R6, RZ, RZ, UR47 ;  /* 0x0000002fff067e24 */ /* 0x002fc8000f8e00ff */
[----:B------:R1:W2:Y:S03]  /*ead0*/  SYNCS.PHASECHK.TRANS64.TRYWAIT P2, [R6+URZ+0x384a0], R3 ;  /* 0x0384a003060075a7 */ /* 0x0002a6000804017f */
[----:B--2---:R-:W-:Y:S05]  /*eae0*/  @!P2 NANOSLEEP.SYNCS 0x989680 ;  /* 0x009896800000a95d */ /* 0x004fea0003900000 */
[----:B------:R-:W2:Y:S02]  /*eaf0*/  @!P2 SYNCS.PHASECHK.TRANS64 P2, [R6+URZ+0x384a0], R3 ;  /* 0x0384a0030600a5a7 */ /* 0x000ea4000804007f */
[----:B--2---:R-:W-:Y:S05]  /*eb00*/  @!P2 BRA `(.L_x_57) ;  /* 0xfffffffc00eca947 */ /* 0x004fea000383ffff */
[----:B------:R-:W-:Y:S05]  /*eb10*/  BRA `(.L_x_264) ;  /* 0xffffff6800287947 */ /* 0x000fea000383ffff */
.L_x_65:
[----:B--2---:R-:W-:-:S04]  /*eb20*/  IMAD.U32 R14, RZ, RZ, UR47 ;  /* 0x0000002fff0e7e24 */ /* 0x004fc8000f8e00ff */
[----:B------:R2:W3:Y:S03]  /*eb30*/  SYNCS.PHASECHK.TRANS64.TRYWAIT P3, [R14+URZ+0x384a8], R3 ;  /* 0x0384a8030e0075a7 */ /* 0x0004e6000806017f */
[----:B---3--:R-:W-:Y:S05]  /*eb40*/  @!P3 NANOSLEEP.SYNCS 0x989680 ;  /* 0x009896800000b95d */ /* 0x008fea0003900000 */
[----:B------:R-:W3:Y:S02]  /*eb50*/  @!P3 SYNCS.PHASECHK.TRANS64 P3, [R14+URZ+0x384a8], R3 ;  /* 0x0384a8030e00b5a7 */ /* 0x000ee4000806007f */
[----:B---3--:R-:W-:Y:S05]  /*eb60*/  @!P3 BRA `(.L_x_65) ;  /* 0xfffffffc00ecb947 */ /* 0x008fea000383ffff */
[----:B------:R-:W-:Y:S05]  /*eb70*/  BRA `(.L_x_265) ;  /* 0xffffff6c00b87947 */ /* 0x000fea000383ffff */
.L_x_70:
[----:B---3--:R-:W-:-:S04]  /*eb80*/  IMAD.U32 R14, RZ, RZ, UR47 ;  /* 0x0000002fff0e7e24 */ /* 0x008fc8000f8e00ff */
[----:B------:R3:W4:Y:S03]  /*eb90*/  SYNCS.PHASECHK.TRANS64.TRYWAIT P3, [R14+URZ+0x384b0], R3 ;  /* 0x0384b0030e0075a7 */ /* 0x000726000806017f */
[----:B----4-:R-:W-:Y:S05]  /*eba0*/  @!P3 NANOSLEEP.SYNCS 0x989680 ;  /* 0x009896800000b95d */ /* 0x010fea0003900000 */
[----:B------:R-:W4:Y:S02]  /*ebb0*/  @!P3 SYNCS.PHASECHK.TRANS64 P3, [R14+URZ+0x384b0], R3 ;  /* 0x0384b0030e00b5a7 */ /* 0x000f24000806007f */
[----:B----4-:R-:W-:Y:S05]  /*ebc0*/  @!P3 BRA `(.L_x_70) ;  /* 0xfffffffc00ecb947 */ /* 0x010fea000383ffff */
[----:B------:R-:W-:Y:S05]  /*ebd0*/  BRA `(.L_x_266) ;  /* 0xffffff7400147947 */ /* 0x000fea000383ffff */
.L_x_75:
[----:B---3--:R-:W-:-:S04]  /*ebe0*/  IMAD.U32 R14, RZ, RZ, UR47 ;  /* 0x0000002fff0e7e24 */ /* 0x008fc8000f8e00ff */
[----:B------:R3:W4:Y:S03]  /*ebf0*/  SYNCS.PHASECHK.TRANS64.TRYWAIT P3, [R14+URZ+0x384b8], R3 ;  /* 0x0384b8030e0075a7 */ /* 0x000726000806017f */
[----:B----4-:R-:W-:Y:S05]  /*ec00*/  @!P3 NANOSLEEP.SYNCS 0x989680 ;  /* 0x009896800000b95d */ /* 0x010fea0003900000 */
[----:B------:R-:W4:Y:S02]  /*ec10*/  @!P3 SYNCS.PHASECHK.TRANS64 P3, [R14+URZ+0x384b8], R3 ;  /* 0x0384b8030e00b5a7 */ /* 0x000f24000806007f */
[----:B----4-:R-:W-:Y:S05]  /*ec20*/  @!P3 BRA `(.L_x_75) ;  /* 0xfffffffc00ecb947 */ /* 0x010fea000383ffff */
[----:B------:R-:W-:Y:S05]  /*ec30*/  BRA `(.L_x_267) ;  /* 0xffffff78007c7947 */ /* 0x000fea000383ffff */
.L_x_80:
[----:B---3--:R-:W-:-:S04]  /*ec40*/  IMAD.U32 R14, RZ, RZ, UR47 ;  /* 0x0000002fff0e7e24 */ /* 0x008fc8000f8e00ff */
[----:B------:R3:W4:Y:S03]  /*ec50*/  SYNCS.PHASECHK.TRANS64.TRYWAIT P3, [R14+URZ+0x384a0], R3 ;  /* 0x0384a0030e0075a7 */ /* 0x000726000806017f */
[----:B----4-:R-:W-:Y:S05]  /*ec60*/  @!P3 NANOSLEEP.SYNCS 0x989680 ;  /* 0x009896800000b95d */ /* 0x010fea0003900000 */
[----:B------:R-:W4:Y:S02]  /*ec70*/  @!P3 SYNCS.PHASECHK.TRANS64 P3, [R14+URZ+0x384a0], R3 ;  /* 0x0384a0030e00b5a7 */ /* 0x000f24000806007f */
[----:B----4-:R-:W-:Y:S05]  /*ec80*/  @!P3 BRA `(.L_x_80) ;  /* 0xfffffffc00ecb947 */ /* 0x010fea000383ffff */
[----:B------:R-:W-:Y:S05]  /*ec90*/  BRA `(.L_x_268) ;  /* 0xffffff7c00ec7947 */ /* 0x000fea000383ffff */
.L_x_85:
[----:B---3--:R-:W-:-:S04]  /*eca0*/  IMAD.U32 R14, RZ, RZ, UR47 ;  /* 0x0000002fff0e7e24 */ /* 0x008fc8000f8e00ff */
[----:B------:R3:W4:Y:S03]  /*ecb0*/  SYNCS.PHASECHK.TRANS64.TRYWAIT P3, [R14+URZ+0x384a8], R3 ;  /* 0x0384a8030e0075a7 */ /* 0x000726000806017f */
[----:B----4-:R-:W-:Y:S05]  /*ecc0*/  @!P3 NANOSLEEP.SYNCS 0x989680 ;  /* 0x009896800000b95d */ /* 0x010fea0003900000 */
[----:B------:R-:W4:Y:S02]  /*ecd0*/  @!P3 SYNCS.PHASECHK.TRANS64 P3, [R14+URZ+0x384a8], R3 ;  /* 0x0384a8030e00b5a7 */ /* 0x000f24000806007f */
[----:B----4-:R-:W-:Y:S05]  /*ece0*/  @!P3 BRA `(.L_x_85) ;  /* 0xfffffffc00ecb947 */ /* 0x010fea000383ffff */
[----:B------:R-:W-:Y:S05]  /*ecf0*/  BRA `(.L_x_269) ;  /* 0xffffff8400547947 */ /* 0x000fea000383ffff */
.L_x_90:
[----:B---3--:R-:W-:-:S04]  /*ed00*/  IMAD.U32 R14, RZ, RZ, UR47 ;  /* 0x0000002fff0e7e24 */ /* 0x008fc8000f8e00ff */
[----:B------:R3:W4:Y:S03]  /*ed10*/  SYNCS.PHASECHK.TRANS64.TRYWAIT P3, [R14+URZ+0x384b0], R3 ;  /* 0x0384b0030e0075a7 */ /* 0x000726000806017f */
[----:B----4-:R-:W-:Y:S05]  /*ed20*/  @!P3 NANOSLEEP.SYNCS 0x989680 ;  /* 0x009896800000b95d */ /* 0x010fea0003900000 */
[----:B------:R-:W4:Y:S02]  /*ed30*/  @!P3 SYNCS.PHASECHK.TRANS64 P3, [R14+URZ+0x384b0], R3 ;  /* 0x0384b0030e00b5a7 */ /* 0x000f24000806007f */
[----:B----4-:R-:W-:Y:S05]  /*ed40*/  @!P3 BRA `(.L_x_90) ;  /* 0xfffffffc00ecb947 */ /* 0x010fea000383ffff */
[----:B------:R-:W-:Y:S05]  /*ed50*/  BRA `(.L_x_270) ;  /* 0xffffff8800bc7947 */ /* 0x000fea000383ffff */
.L_x_95:
[----:B---3--:R-:W-:-:S04]  /*ed60*/  IMAD.U32 R14, RZ, RZ, UR47 ;  /* 0x0000002fff0e7e24 */ /* 0x008fc8000f8e00ff */
[----:B------:R3:W4:Y:S03]  /*ed70*/  SYNCS.PHASECHK.TRANS64.TRYWAIT P3, [R14+URZ+0x384b8], R3 ;  /* 0x0384b8030e0075a7 */ /* 0x000726000806017f */
[----:B----4-:R-:W-:Y:S05]  /*ed80*/  @!P3 NANOSLEEP.SYNCS 0x989680 ;  /* 0x009896800000b95d */ /* 0x010fea0003900000 */
[----:B------:R-:W4:Y:S02]  /*ed90*/  @!P3 SYNCS.PHASECHK.TRANS64 P3, [R14+URZ+0x384b8], R3 ;  /* 0x0384b8030e00b5a7 */ /* 0x000f24000806007f */
[----:B----4-:R-:W-:Y:S05]  /*eda0*/  @!P3 BRA `(.L_x_95) ;  /* 0xfffffffc00ecb947 */ /* 0x010fea000383ffff */
[----:B------:R-:W-:Y:S05]  /*edb0*/  BRA `(.L_x_271) ;  /* 0xffffff9000247947 */ /* 0x000fea000383ffff */
.L_x_102:
[----:B---3--:R-:W-:-:S04]  /*edc0*/  MOV R3, UR4 ;  /* 0x0000000400037c02 */ /* 0x008fc80008000f00 */
[----:B------:R3:W4:Y:S03]  /*edd0*/  SYNCS.PHASECHK.TRANS64.TRYWAIT P0, [R3+URZ+0x38400], R0 ;  /* 0x03840000030075a7 */ /* 0x000726000800017f */
[----:B----4-:R-:W-:Y:S05]  /*ede0*/  @!P0 NANOSLEEP.SYNCS 0x989680 ;  /* 0x009896800000895d */ /* 0x010fea0003900000 */
[----:B------:R-:W4:Y:S02]  /*edf0*/  @!P0 SYNCS.PHASECHK.TRANS64 P0, [R3+URZ+0x38400], R0 ;  /* 0x03840000030085a7 */ /* 0x000f24000800007f */
[----:B----4-:R-:W-:Y:S05]  /*ee00*/  @!P0 BRA `(.L_x_102) ;  /* 0xfffffffc00ec8947 */ /* 0x010fea000383ffff */
[----:B------:R-:W-:Y:S05]  /*ee10*/  BRA `(.L_x_272) ;  /* 0xffffff9400b47947 */ /* 0x000fea000383ffff */
.L_x_120:
[----:B-1----:R-:W-:-:S04]  /*ee20*/  IMAD.U32 R3, RZ, RZ, UR31 ;  /* 0x0000001fff037e24 */ /* 0x002fc8000f8e00ff */
[----:B------:R1:W2:Y:S03]  /*ee30*/  SYNCS.PHASECHK.TRANS64.TRYWAIT P0, [R3+URZ+0x384e8], R0 ;  /* 0x0384e800030075a7 */ /* 0x0002a6000800017f */
[----:B--2---:R-:W-:Y:S05]  /*ee40*/  @!P0 NANOSLEEP.SYNCS 0x989680 ;  /* 0x009896800000895d */ /* 0x004fea0003900000 */
[----:B------:R-:W2:Y:S02]  /*ee50*/  @!P0 SYNCS.PHASECHK.TRANS64 P0, [R3+URZ+0x384e8], R0 ;  /* 0x0384e800030085a7 */ /* 0x000ea4000800007f */
[----:B--2---:R-:W-:Y:S05]  /*ee60*/  @!P0 BRA `(.L_x_120) ;  /* 0xfffffffc00ec8947 */ /* 0x004fea000383ffff */
[----:B------:R-:W-:Y:S05]  /*ee70*/  BRA `(.L_x_273) ;  /* 0xffffffa400487947 */ /* 0x000fea000383ffff */
.L_x_122:
[----:B-1----:R-:W-:-:S04]  /*ee80*/  IMAD.U32 R3, RZ, RZ, UR8 ;  /* 0x00000008ff037e24 */ /* 0x002fc8000f8e00ff */
[----:B------:R1:W2:Y:S03]  /*ee90*/  SYNCS.PHASECHK.TRANS64.TRYWAIT P0, [R3+URZ+0x38400], R0 ;  /* 0x03840000030075a7 */ /* 0x0002a6000800017f */
[----:B--2---:R-:W-:Y:S05]  /*eea0*/  @!P0 NANOSLEEP.SYNCS 0x989680 ;  /* 0x009896800000895d */ /* 0x004fea0003900000 */
[----:B------:R-:W2:Y:S02]  /*eeb0*/  @!P0 SYNCS.PHASECHK.TRANS64 P0, [R3+URZ+0x38400], R0 ;  /* 0x03840000030085a7 */ /* 0x000ea4000800007f */
[----:B--2---:R-:W-:Y:S05]  /*eec0*/  @!P0 BRA `(.L_x_122) ;  /* 0xfffffffc00ec8947 */ /* 0x004fea000383ffff */
[----:B------:R-:W-:Y:S05]  /*eed0*/  BRA `(.L_x_274) ;  /* 0xffffffa400687947 */ /* 0x000fea000383ffff */
.L_x_128:
[----:B-1----:R-:W-:-:S04]  /*eee0*/  IMAD.U32 R3, RZ, RZ, UR31 ;  /* 0x0000001fff037e24 */ /* 0x002fc8000f8e00ff */
[----:B------:R1:W3:Y:S03]  /*eef0*/  SYNCS.PHASECHK.TRANS64.TRYWAIT P1, [R3+URZ+0x384c0], R0 ;  /* 0x0384c000030075a7 */ /* 0x0002e6000802017f */
[----:B---3--:R-:W-:Y:S05]  /*ef00*/  @!P1 NANOSLEEP.SYNCS 0x989680 ;  /* 0x009896800000995d */ /* 0x008fea0003900000 */
[----:B------:R-:W3:Y:S02]  /*ef10*/  @!P1 SYNCS.PHASECHK.TRANS64 P1, [R3+URZ+0x384c0], R0 ;  /* 0x0384c000030095a7 */ /* 0x000ee4000802007f */
[----:B---3--:R-:W-:Y:S05]  /*ef20*/  @!P1 BRA `(.L_x_128) ;  /* 0xfffffffc00ec9947 */ /* 0x008fea000383ffff */
[----:B------:R-:W-:Y:S05]  /*ef30*/  BRA `(.L_x_275) ;  /* 0xffffffa800187947 */ /* 0x000fea000383ffff */
.L_x_134:
[----:B-1----:R-:W-:-:S04]  /*ef40*/  IMAD.U32 R3, RZ, RZ, UR31 ;  /* 0x0000001fff037e24 */ /* 0x002fc8000f8e00ff */
[----:B------:R1:W4:Y:S03]  /*ef50*/  SYNCS.PHASECHK.TRANS64.TRYWAIT P1, [R3+URZ+0x384c8], R0 ;  /* 0x0384c800030075a7 */ /* 0x000326000802017f */
[----:B----4-:R-:W-:Y:S05]  /*ef60*/  @!P1 NANOSLEEP.SYNCS 0x989680 ;  /* 0x009896800000995d */ /* 0x010fea0003900000 */
[----:B------:R-:W4:Y:S02]  /*ef70*/  @!P1 SYNCS.PHASECHK.TRANS64 P1, [R3+URZ+0x384c8], R0 ;  /* 0x0384c800030095a7 */ /* 0x000f24000802007f */
[----:B----4-:R-:W-:Y:S05]  /*ef80*/  @!P1 BRA `(.L_x_134) ;  /* 0xfffffffc00ec9947 */ /* 0x010fea000383ffff */
[----:B------:R-:W-:Y:S05]  /*ef90*/  BRA `(.L_x_276) ;  /* 0xffffffa800687947 */ /* 0x000fea000383ffff */
.L_x_140:
[----:B-1----:R-:W-:-:S04]  /*efa0*/  IMAD.U32 R3, RZ, RZ, UR31 ;  /* 0x0000001fff037e24 */ /* 0x002fc8000f8e00ff */
[----:B------:R1:W1:Y:S03]  /*efb0*/  SYNCS.PHASECHK.TRANS64.TRYWAIT P1, [R3+URZ+0x384d0], R0 ;  /* 0x0384d000030075a7 */ /* 0x000266000802017f */
[----:B-1----:R-:W-:Y:S05]  /*efc0*/  @!P1 NANOSLEEP.SYNCS 0x989680 ;  /* 0x009896800000995d */ /* 0x002fea0003900000 */
[----:B------:R-:W1:Y:S02]  /*efd0*/  @!P1 SYNCS.PHASECHK.TRANS64 P1, [R3+URZ+0x384d0], R0 ;  /* 0x0384d000030095a7 */ /* 0x000e64000802007f */
[----:B-1----:R-:W-:Y:S05]  /*efe0*/  @!P1 BRA `(.L_x_140) ;  /* 0xfffffffc00ec9947 */ /* 0x002fea000383ffff */
[----:B------:R-:W-:Y:S05]  /*eff0*/  BRA `(.L_x_277) ;  /* 0xffffffa800c47947 */ /* 0x000fea000383ffff */
.L_x_146:
[----:B-1----:R-:W-:-:S04]  /*f000*/  IMAD.U32 R3, RZ, RZ, UR31 ;  /* 0x0000001fff037e24 */ /* 0x002fc8000f8e00ff */
[----:B------:R1:W1:Y:S03]  /*f010*/  SYNCS.PHASECHK.TRANS64.TRYWAIT P1, [R3+URZ+0x384d8], R0 ;  /* 0x0384d800030075a7 */ /* 0x000266000802017f */
[----:B-1----:R-:W-:Y:S05]  /*f020*/  @!P1 NANOSLEEP.SYNCS 0x989680 ;  /* 0x009896800000995d */ /* 0x002fea0003900000 */
[----:B------:R-:W1:Y:S02]  /*f030*/  @!P1 SYNCS.PHASECHK.TRANS64 P1, [R3+URZ+0x384d8], R0 ;  /* 0x0384d800030095a7 */ /* 0x000e64000802007f */
[----:B-1----:R-:W-:Y:S05]  /*f040*/  @!P1 BRA `(.L_x_146) ;  /* 0xfffffffc00ec9947 */ /* 0x002fea000383ffff */
[----:B------:R-:W-:Y:S05]  /*f050*/  BRA `(.L_x_278) ;  /* 0xffffffac00187947 */ /* 0x000fea000383ffff */
.L_x_152:
[----:B-1----:R-:W-:-:S04]  /*f060*/  IMAD.U32 R3, RZ, RZ, UR31 ;  /* 0x0000001fff037e24 */ /* 0x002fc8000f8e00ff */
[----:B------:R1:W3:Y:S03]  /*f070*/  SYNCS.PHASECHK.TRANS64.TRYWAIT P1, [R3+URZ+0x384c0], R2 ;  /* 0x0384c002030075a7 */ /* 0x0002e6000802017f */
[----:B---3--:R-:W-:Y:S05]  /*f080*/  @!P1 NANOSLEEP.SYNCS 0x989680 ;  /* 0x009896800000995d */ /* 0x008fea0003900000 */
[----:B------:R-:W3:Y:S02]  /*f090*/  @!P1 SYNCS.PHASECHK.TRANS64 P1, [R3+URZ+0x384c0], R2 ;  /* 0x0384c002030095a7 */ /* 0x000ee4000802007f */
[----:B---3--:R-:W-:Y:S05]  /*f0a0*/  @!P1 BRA `(.L_x_152) ;  /* 0xfffffffc00ec9947 */ /* 0x008fea000383ffff */
[----:B------:R-:W-:Y:S05]  /*f0b0*/  BRA `(.L_x_279) ;  /* 0xffffffac00747947 */ /* 0x000fea000383ffff */
.L_x_158:
[----:B-1-3--:R-:W-:-:S04]  /*f0c0*/  IMAD.U32 R3, RZ, RZ, UR31 ;  /* 0x0000001fff037e24 */ /* 0x00afc8000f8e00ff */
[----:B------:R1:W3:Y:S03]  /*f0d0*/  SYNCS.PHASECHK.TRANS64.TRYWAIT P1, [R3+URZ+0x384c8], R2 ;  /* 0x0384c802030075a7 */ /* 0x0002e6000802017f */
[----:B---3--:R-:W-:Y:S05]  /*f0e0*/  @!P1 NANOSLEEP.SYNCS 0x989680 ;  /* 0x009896800000995d */ /* 0x008fea0003900000 */
[----:B------:R-:W3:Y:S02]  /*f0f0*/  @!P1 SYNCS.PHASECHK.TRANS64 P1, [R3+URZ+0x384c8], R2 ;  /* 0x0384c802030095a7 */ /* 0x000ee4000802007f */
[----:B---3--:R-:W-:Y:S05]  /*f100*/  @!P1 BRA `(.L_x_158) ;  /* 0xfffffffc00ec9947 */ /* 0x008fea000383ffff */
[----:B------:R-:W-:Y:S05]  /*f110*/  BRA `(.L_x_280) ;  /* 0xffffffac00bc7947 */ /* 0x000fea000383ffff */
.L_x_164:
[----:B-1-34-:R-:W-:-:S04]  /*f120*/  IMAD.U32 R3, RZ, RZ, UR31 ;  /* 0x0000001fff037e24 */ /* 0x01afc8000f8e00ff */
[----:B------:R1:W3:Y:S03]  /*f130*/  SYNCS.PHASECHK.TRANS64.TRYWAIT P1, [R3+URZ+0x384d0], R2 ;  /* 0x0384d002030075a7 */ /* 0x0002e6000802017f */
[----:B---3--:R-:W-:Y:S05]  /*f140*/  @!P1 NANOSLEEP.SYNCS 0x989680 ;  /* 0x009896800000995d */ /* 0x008fea0003900000 */
[----:B------:R-:W3:Y:S02]  /*f150*/  @!P1 SYNCS.PHASECHK.TRANS64 P1, [R3+URZ+0x384d0], R2 ;  /* 0x0384d002030095a7 */ /* 0x000ee4000802007f */
[----:B---3--:R-:W-:Y:S05]  /*f160*/  @!P1 BRA `(.L_x_164) ;  /* 0xfffffffc00ec9947 */ /* 0x008fea000383ffff */
[----:B------:R-:W-:Y:S05]  /*f170*/  BRA `(.L_x_281) ;  /* 0xffffffb000087947 */ /* 0x000fea000383ffff */
.L_x_170:
[----:B-1-34-:R-:W-:-:S04]  /*f180*/  MOV R3, UR31 ;  /* 0x0000001f00037c02 */ /* 0x01afc80008000f00 */
[----:B------:R1:W3:Y:S03]  /*f190*/  SYNCS.PHASECHK.TRANS64.TRYWAIT P1, [R3+URZ+0x384d8], R2 ;  /* 0x0384d802030075a7 */ /* 0x0002e6000802017f */
[----:B---3--:R-:W-:Y:S05]  /*f1a0*/  @!P1 NANOSLEEP.SYNCS 0x989680 ;  /* 0x009896800000995d */ /* 0x008fea0003900000 */
[----:B------:R-:W3:Y:S02]  /*f1b0*/  @!P1 SYNCS.PHASECHK.TRANS64 P1, [R3+URZ+0x384d8], R2 ;  /* 0x0384d802030095a7 */ /* 0x000ee4000802007f */
[----:B---3--:R-:W-:Y:S05]  /*f1c0*/  @!P1 BRA `(.L_x_170) ;  /* 0xfffffffc00ec9947 */ /* 0x008fea000383ffff */
[----:B------:R-:W-:Y:S05]  /*f1d0*/  BRA `(.L_x_282) ;  /* 0xffffffb0004c7947 */ /* 0x000fea000383ffff */
.L_x_185:
[----:B-1-34-:R-:W-:-:S04]  /*f1e0*/  IMAD.U32 R3, RZ, RZ, UR31 ;  /* 0x0000001fff037e24 */ /* 0x01afc8000f8e00ff */
[----:B------:R1:W2:Y:S03]  /*f1f0*/  SYNCS.PHASECHK.TRANS64.TRYWAIT P0, [R3+URZ+0x384c0], R0 ;  /* 0x0384c000030075a7 */ /* 0x0002a6000800017f */
[----:B--2---:R-:W-:Y:S05]  /*f200*/  @!P0 NANOSLEEP.SYNCS 0x989680 ;  /* 0x009896800000895d */ /* 0x004fea0003900000 */
[----:B------:R-:W2:Y:S02]  /*f210*/  @!P0 SYNCS.PHASECHK.TRANS64 P0, [R3+URZ+0x384c0], R0 ;  /* 0x0384c000030085a7 */ /* 0x000ea4000800007f */
[----:B--2---:R-:W-:Y:S05]  /*f220*/  @!P0 BRA `(.L_x_185) ;  /* 0xfffffffc00ec8947 */ /* 0x004fea000383ffff */
[----:B------:R-:W-:Y:S05]  /*f230*/  BRA `(.L_x_283) ;  /* 0xffffffb400e47947 */ /* 0x000fea000383ffff */
.L_x_187:
[----:B-1-34-:R-:W-:-:S04]  /*f240*/  IMAD.U32 R3, RZ, RZ, UR31 ;  /* 0x0000001fff037e24 */ /* 0x01afc8000f8e00ff */
[----:B------:R1:W2:Y:S03]  /*f250*/  SYNCS.PHASECHK.TRANS64.TRYWAIT P0, [R3+URZ+0x384c8], R0 ;  /* 0x0384c800030075a7 */ /* 0x0002a6000800017f */
[----:B--2---:R-:W-:Y:S05]  /*f260*/  @!P0 NANOSLEEP.SYNCS 0x989680 ;  /* 0x009896800000895d */ /* 0x004fea0003900000 */
[----:B------:R-:W2:Y:S02]  /*f270*/  @!P0 SYNCS.PHASECHK.TRANS64 P0, [R3+URZ+0x384c8], R0 ;  /* 0x0384c800030085a7 */ /* 0x000ea4000800007f */
[----:B--2---:R-:W-:Y:S05]  /*f280*/  @!P0 BRA `(.L_x_187) ;  /* 0xfffffffc00ec8947 */ /* 0x004fea000383ffff */
[----:B------:R-:W-:Y:S05]  /*f290*/  BRA `(.L_x_284) ;  /* 0xffffffb400dc7947 */ /* 0x000fea000383ffff */
.L_x_189:
[----:B-1-34-:R-:W-:-:S04]  /*f2a0*/  IMAD.U32 R3, RZ, RZ, UR31 ;  /* 0x0000001fff037e24 */ /* 0x01afc8000f8e00ff */
[----:B------:R1:W2:Y:S03]  /*f2b0*/  SYNCS.PHASECHK.TRANS64.TRYWAIT P0, [R3+URZ+0x384d0], R0 ;  /* 0x0384d000030075a7 */ /* 0x0002a6000800017f */
[----:B--2---:R-:W-:Y:S05]  /*f2c0*/  @!P0 NANOSLEEP.SYNCS 0x989680 ;  /* 0x009896800000895d */ /* 0x004fea0003900000 */
[----:B------:R-:W2:Y:S02]  /*f2d0*/  @!P0 SYNCS.PHASECHK.TRANS64 P0, [R3+URZ+0x384d0], R0 ;  /* 0x0384d000030085a7 */ /* 0x000ea4000800007f */
[----:B--2---:R-:W-:Y:S05]  /*f2e0*/  @!P0 BRA `(.L_x_189) ;  /* 0xfffffffc00ec8947 */ /* 0x004fea000383ffff */
[----:B------:R-:W-:Y:S05]  /*f2f0*/  BRA `(.L_x_285) ;  /* 0xffffffb400d47947 */ /* 0x000fea000383ffff */
.L_x_201:
[----:B------:R-:W-:Y:S01]  /*f300*/  BSSY B1, `(.L_x_286) ;  /* 0x0000006000017945 */ /* 0x000fe20003800000 */
[----:B------:R-:W-:-:S07]  /*f310*/  IMAD.MOV.U32 R15, RZ, RZ, -0x1 ;  /* 0xffffffffff0f7424 */ /* 0x000fce00078e00ff */
[----:B-----5:R-:W-:Y:S05]  /*f320*/  WARPSYNC.COLLECTIVE R15, `(.L_x_287) ;  /* 0x000000000f0c7348 */ /* 0x020fea0003c00000 */
[----:B-----5:R-:W-:Y:S02]  /*f330*/  ELECT P6, UR62, PT ;  /* 0x00000000003e782f */ /* 0x020fe400038c0000 */
[----:B------:R-:W-:Y:S01]  /*f340*/  MOV R14, UR62 ;  /* 0x0000003e000e7c02 */ /* 0x000fe20008000f00 */
[----:B------:R-:W-:Y:S10]  /*f350*/  ENDCOLLECTIVE ;  /* 0x000000000000791b */ /* 0x000ff40003800000 */
.L_x_287:
[----:B------:R-:W-:Y:S05]  /*f360*/  BSYNC B1 ;  /* 0x0000000000017941 */ /* 0x000fea0003800000 */
.L_x_286:
[----:B------:R-:W-:Y:S05]  /*f370*/  BRA `(.L_x_288) ;  /* 0xffffffc000e87947 */ /* 0x000fea000383ffff */
.L_x_204:
[----:B--2---:R2:W3:Y:S02]  /*f380*/  SYNCS.PHASECHK.TRANS64.TRYWAIT P0, [R8+URZ+0x38490], R5 ;  /* 0x03849005080075a7 */ /* 0x0044e4000800017f */
[----:B---3--:R-:W-:Y:S05]  /*f390*/  @!P0 NANOSLEEP.SYNCS 0x989680 ;  /* 0x009896800000895d */ /* 0x008fea0003900000 */
[----:B------:R-:W3:Y:S02]  /*f3a0*/  @!P0 SYNCS.PHASECHK.TRANS64 P0, [R8+URZ+0x38490], R5 ;  /* 0x03849005080085a7 */ /* 0x000ee4000800007f */
[----:B---3--:R-:W-:Y:S05]  /*f3b0*/  @!P0 BRA `(.L_x_204) ;  /* 0xfffffffc00f08947 */ /* 0x008fea000383ffff */
[----:B------:R-:W-:Y:S05]  /*f3c0*/  BRA `(.L_x_289) ;  /* 0xffffffc400107947 */ /* 0x000fea000383ffff */
.L_x_210:
[----:B-1----:R1:W2:Y:S02]  /*f3d0*/  SYNCS.PHASECHK.TRANS64.TRYWAIT P0, [R3+URZ+0x38400], R2 ;  /* 0x03840002030075a7 */ /* 0x0022a4000800017f */
[----:B--2---:R-:W-:Y:S05]  /*f3e0*/  @!P0 NANOSLEEP.SYNCS 0x989680 ;  /* 0x009896800000895d */ /* 0x004fea0003900000 */
[----:B------:R-:W2:Y:S02]  /*f3f0*/  @!P0 SYNCS.PHASECHK.TRANS64 P0, [R3+URZ+0x38400], R2 ;  /* 0x03840002030085a7 */ /* 0x000ea4000800007f */
[----:B--2---:R-:W-:Y:S05]  /*f400*/  @!P0 BRA `(.L_x_210) ;  /* 0xfffffffc00f08947 */ /* 0x004fea000383ffff */
[----:B------:R-:W-:Y:S05]  /*f410*/  BRA `(.L_x_290) ;  /* 0xffffffc800047947 */ /* 0x000fea000383ffff */
.L_x_213:
[----:B------:R-:W-:Y:S01]  /*f420*/  BSSY B1, `(.L_x_291) ;  /* 0x0000006000017945 */ /* 0x000fe20003800000 */
[----:B------:R-:W-:-:S07]  /*f430*/  IMAD.MOV.U32 R15, RZ, RZ, -0x1 ;  /* 0xffffffffff0f7424 */ /* 0x000fce00078e00ff */
[----:B-1---5:R-:W-:Y:S05]  /*f440*/  WARPSYNC.COLLECTIVE R15, `(.L_x_292) ;  /* 0x000000000f0c7348 */ /* 0x022fea0003c00000 */
[----:B------:R-:W-:Y:S02]  /*f450*/  ELECT P6, UR62, PT ;  /* 0x00000000003e782f */ /* 0x000fe400038c0000 */
[----:B------:R-:W-:Y:S01]  /*f460*/  MOV R14, UR62 ;  /* 0x0000003e000e7c02 */ /* 0x000fe20008000f00 */
[----:B-1---5:R-:W-:Y:S10]  /*f470*/  ENDCOLLECTIVE ;  /* 0x000000000000791b */ /* 0x022ff40003800000 */
.L_x_292:
[----:B------:R-:W-:Y:S05]  /*f480*/  BSYNC B1 ;  /* 0x0000000000017941 */ /* 0x000fea0003800000 */
.L_x_291:
[----:B------:R-:W-:Y:S05]  /*f490*/  BRA `(.L_x_293) ;  /* 0xffffffc8004c7947 */ /* 0x000fea000383ffff */
.L_x_216:
[----:B------:R-:W-:Y:S01]  /*f4a0*/  BSSY B1, `(.L_x_294) ;  /* 0x0000005000017945 */ /* 0x000fe20003800000 */
[----:B--2---:R-:W-:-:S07]  /*f4b0*/  IMAD.MOV.U32 R15, RZ, RZ, -0x1 ;  /* 0xffffffffff0f7424 */ /* 0x004fce00078e00ff */
[----:B-1---5:R-:W-:Y:S05]  /*f4c0*/  WARPSYNC.COLLECTIVE R15, `(.L_x_295) ;  /* 0x000000000f087348 */ /* 0x022fea0003c00000 */
[----:B------:R-:W-:Y:S01]  /*f4d0*/  NOP ;  /* 0x0000000000007918 */ /* 0x000fe20000000000 */
[----:B-1---5:R-:W-:Y:S01]  /*f4e0*/  ENDCOLLECTIVE ;  /* 0x000000000000791b */ /* 0x022fe20003800000 */
.L_x_295:
[----:B------:R-:W-:Y:S05]  /*f4f0*/  BSYNC B1 ;  /* 0x0000000000017941 */ /* 0x000fea0003800000 */
.L_x_294:
[----:B------:R-:W-:-:S07]  /*f500*/  IMAD.MOV.U32 R15, RZ, RZ, -0x1 ;  /* 0xffffffffff0f7424 */ /* 0x000fce00078e00ff */
[----:B------:R-:W-:Y:S05]  /*f510*/  WARPSYNC.COLLECTIVE R15, `(.L_x_296) ;  /* 0x000000000f0c7348 */ /* 0x000fea0003c00000 */
[----:B------:R-:W-:Y:S02]  /*f520*/  ELECT P6, UR62, PT ;  /* 0x00000000003e782f */ /* 0x000fe400038c0000 */
[----:B------:R-:W-:Y:S01]  /*f530*/  MOV R14, UR62 ;  /* 0x0000003e000e7c02 */ /* 0x000fe20008000f00 */
[----:B------:R-:W-:Y:S10]  /*f540*/  ENDCOLLECTIVE ;  /* 0x000000000000791b */ /* 0x000ff40003800000 */
.L_x_296:
[----:B------:R-:W-:Y:S05]  /*f550*/  BRA `(.L_x_297) ;  /* 0xffffffcc006c7947 */ /* 0x000fea000383ffff */
.L_x_219:
[----:B------:R-:W-:Y:S01]  /*f560*/  BSSY B0, `(.L_x_298) ;  /* 0x0000006000007945 */ /* 0x000fe20003800000 */
[----:B------:R-:W-:-:S07]  /*f570*/  IMAD.MOV.U32 R15, RZ, RZ, -0x1 ;  /* 0xffffffffff0f7424 */ /* 0x000fce00078e00ff */
[----:B-----5:R-:W-:Y:S05]  /*f580*/  WARPSYNC.COLLECTIVE R15, `(.L_x_299) ;  /* 0x000000000f0c7348 */ /* 0x020fea0003c00000 */
[----:B-----5:R-:W-:Y:S02]  /*f590*/  ELECT P6, UR62, PT ;  /* 0x00000000003e782f */ /* 0x020fe400038c0000 */
[----:B------:R-:W-:Y:S01]  /*f5a0*/  MOV R14, UR62 ;  /* 0x0000003e000e7c02 */ /* 0x000fe20008000f00 */
[----:B------:R-:W-:Y:S10]  /*f5b0*/  ENDCOLLECTIVE ;  /* 0x000000000000791b */ /* 0x000ff40003800000 */
.L_x_299:
[----:B------:R-:W-:Y:S05]  /*f5c0*/  BSYNC B0 ;  /* 0x0000000000007941 */ /* 0x000fea0003800000 */
.L_x_298:
[----:B------:R-:W-:Y:S05]  /*f5d0*/  BRA `(.L_x_300) ;  /* 0xffffffcc00bc7947 */ /* 0x000fea000383ffff */
.L_x_223:
[----:B-1----:R1:W2:Y:S02]  /*f5e0*/  SYNCS.PHASECHK.TRANS64.TRYWAIT P0, [R7+URZ], R2 ;  /* 0x00000002070075a7 */ /* 0x0022a4000800017f */
[----:B--2---:R-:W-:Y:S05]  /*f5f0*/  @!P0 NANOSLEEP.SYNCS 0x989680 ;  /* 0x009896800000895d */ /* 0x004fea0003900000 */
[----:B------:R-:W2:Y:S02]  /*f600*/  @!P0 SYNCS.PHASECHK.TRANS64 P0, [R7+URZ], R2 ;  /* 0x00000002070085a7 */ /* 0x000ea4000800007f */
[----:B--2---:R-:W-:Y:S05]  /*f610*/  @!P0 BRA `(.L_x_223) ;  /* 0xfffffffc00f08947 */ /* 0x004fea000383ffff */
[----:B------:R-:W-:Y:S05]  /*f620*/  BRA `(.L_x_301) ;  /* 0xffffffcc00f07947 */ /* 0x000fea000383ffff */
.L_x_241:
[----:B-1----:R1:W3:Y:S02]  /*f630*/  SYNCS.PHASECHK.TRANS64.TRYWAIT P2, [R17+URZ+0x38440], R2 ;  /* 0x03844002110075a7 */ /* 0x0022e4000804017f */
[----:B---3--:R-:W-:Y:S05]  /*f640*/  @!P2 NANOSLEEP.SYNCS 0x989680 ;  /* 0x009896800000a95d */ /* 0x008fea0003900000 */
[----:B------:R-:W3:Y:S02]  /*f650*/  @!P2 SYNCS.PHASECHK.TRANS64 P2, [R17+URZ+0x38440], R2 ;  /* 0x038440021100a5a7 */ /* 0x000ee4000804007f */
[----:B---3--:R-:W-:Y:S05]  /*f660*/  @!P2 BRA `(.L_x_241) ;  /* 0xfffffffc00f0a947 */ /* 0x008fea000383ffff */
[----:B------:R-:W-:Y:S05]  /*f670*/  BRA `(.L_x_302) ;  /* 0xffffffec000c7947 */ /* 0x000fea000383ffff */
.L_x_247:
[----:B-1----:R1:W2:Y:S02]  /*f680*/  SYNCS.PHASECHK.TRANS64.TRYWAIT P0, [R5+URZ+0x38440], R2 ;  /* 0x03844002050075a7 */ /* 0x0022a4000800017f */
[----:B--2---:R-:W-:Y:S05]  /*f690*/  @!P0 NANOSLEEP.SYNCS 0x989680 ;  /* 0x009896800000895d */ /* 0x004fea0003900000 */
[----:B------:R-:W2:Y:S02]  /*f6a0*/  @!P0 SYNCS.PHASECHK.TRANS64 P0, [R5+URZ+0x38440], R2 ;  /* 0x03844002050085a7 */ /* 0x000ea4000800007f */
[----:B--2---:R-:W-:Y:S05]  /*f6b0*/  @!P0 BRA `(.L_x_247) ;  /* 0xfffffffc00f08947 */ /* 0x004fea000383ffff */
[----:B------:R-:W-:Y:S05]  /*f6c0*/  BRA `(.L_x_303) ;  /* 0xffffffec00747947 */ /* 0x000fea000383ffff */
.L_x_249:
[----:B-1----:R1:W2:Y:S02]  /*f6d0*/  SYNCS.PHASECHK.TRANS64.TRYWAIT P0, [R7+URZ+0x38440], R0 ;  /* 0x03844000070075a7 */ /* 0x0022a4000800017f */
[----:B--2---:R-:W-:Y:S05]  /*f6e0*/  @!P0 NANOSLEEP.SYNCS 0x989680 ;  /* 0x009896800000895d */ /* 0x004fea0003900000 */
[----:B------:R-:W2:Y:S02]  /*f6f0*/  @!P0 SYNCS.PHASECHK.TRANS64 P0, [R7+URZ+0x38440], R0 ;  /* 0x03844000070085a7 */ /* 0x000ea4000800007f */
[----:B--2---:R-:W-:Y:S05]  /*f700*/  @!P0 BRA `(.L_x_249) ;  /* 0xfffffffc00f08947 */ /* 0x004fea000383ffff */
[----:B------:R-:W-:Y:S05]  /*f710*/  BRA `(.L_x_304) ;  /* 0xffffffec008c7947 */ /* 0x000fea000383ffff */
.L_x_251:
[----:B-1----:R1:W2:Y:S02]  /*f720*/  SYNCS.PHASECHK.TRANS64.TRYWAIT P0, [R7+URZ+0x38440], R0 ;  /* 0x03844000070075a7 */ /* 0x0022a4000800017f */
[----:B--2---:R-:W-:Y:S05]  /*f730*/  @!P0 NANOSLEEP.SYNCS 0x989680 ;  /* 0x009896800000895d */ /* 0x004fea0003900000 */
[----:B------:R-:W2:Y:S02]  /*f740*/  @!P0 SYNCS.PHASECHK.TRANS64 P0, [R7+URZ+0x38440], R0 ;  /* 0x03844000070085a7 */ /* 0x000ea4000800007f */
[----:B--2---:R-:W-:Y:S05]  /*f750*/  @!P0 BRA `(.L_x_251) ;  /* 0xfffffffc00f08947 */ /* 0x004fea000383ffff */
[----:B------:R-:W-:Y:S05]  /*f760*/  BRA `(.L_x_305) ;  /* 0xffffffec00a47947 */ /* 0x000fea000383ffff */
.L_x_253:
[----:B-1----:R1:W2:Y:S02]  /*f770*/  SYNCS.PHASECHK.TRANS64.TRYWAIT P0, [R7+URZ+0x38440], R0 ;  /* 0x03844000070075a7 */ /* 0x0022a4000800017f */
[----:B--2---:R-:W-:Y:S05]  /*f780*/  @!P0 NANOSLEEP.SYNCS 0x989680 ;  /* 0x009896800000895d */ /* 0x004fea0003900000 */
[----:B------:R-:W2:Y:S02]  /*f790*/  @!P0 SYNCS.PHASECHK.TRANS64 P0, [R7+URZ+0x38440], R0 ;  /* 0x03844000070085a7 */ /* 0x000ea4000800007f */
[----:B--2---:R-:W-:Y:S05]  /*f7a0*/  @!P0 BRA `(.L_x_253) ;  /* 0xfffffffc00f08947 */ /* 0x004fea000383ffff */
[----:B------:R-:W-:Y:S05]  /*f7b0*/  BRA `(.L_x_306) ;  /* 0xffffffec00bc7947 */ /* 0x000fea000383ffff */
.L_x_255:
[----:B-1----:R1:W2:Y:S02]  /*f7c0*/  SYNCS.PHASECHK.TRANS64.TRYWAIT P0, [R7+URZ+0x38440], R0 ;  /* 0x03844000070075a7 */ /* 0x0022a4000800017f */
[----:B--2---:R-:W-:Y:S05]  /*f7d0*/  @!P0 NANOSLEEP.SYNCS 0x989680 ;  /* 0x009896800000895d */ /* 0x004fea0003900000 */
[----:B------:R-:W2:Y:S02]  /*f7e0*/  @!P0 SYNCS.PHASECHK.TRANS64 P0, [R7+URZ+0x38440], R0 ;  /* 0x03844000070085a7 */ /* 0x000ea4000800007f */
[----:B--2---:R-:W-:Y:S05]  /*f7f0*/  @!P0 BRA `(.L_x_255) ;  /* 0xfffffffc00f08947 */ /* 0x004fea000383ffff */
[----:B------:R-:W-:Y:S05]  /*f800*/  BRA `(.L_x_307) ;  /* 0xffffffec00d47947 */ /* 0x000fea000383ffff */
.L_x_257:
[----:B-1----:R1:W2:Y:S02]  /*f810*/  SYNCS.PHASECHK.TRANS64.TRYWAIT P0, [R7+URZ+0x38440], R0 ;  /* 0x03844000070075a7 */ /* 0x0022a4000800017f */
[----:B--2---:R-:W-:Y:S05]  /*f820*/  @!P0 NANOSLEEP.SYNCS 0x989680 ;  /* 0x009896800000895d */ /* 0x004fea0003900000 */
[----:B------:R-:W2:Y:S02]  /*f830*/  @!P0 SYNCS.PHASECHK.TRANS64 P0, [R7+URZ+0x38440], R0 ;  /* 0x03844000070085a7 */ /* 0x000ea4000800007f */
[----:B--2---:R-:W-:Y:S05]  /*f840*/  @!P0 BRA `(.L_x_257) ;  /* 0xfffffffc00f08947 */ /* 0x004fea000383ffff */
[----:B------:R-:W-:Y:S05]  /*f850*/  BRA `(.L_x_308) ;  /* 0xffffffec00ec7947 */ /* 0x000fea000383ffff */
.L_x_259:
[----:B-1----:R1:W2:Y:S02]  /*f860*/  SYNCS.PHASECHK.TRANS64.TRYWAIT P0, [R7+URZ+0x38440], R0 ;  /* 0x03844000070075a7 */ /* 0x0022a4000800017f */
[----:B--2---:R-:W-:Y:S05]  /*f870*/  @!P0 NANOSLEEP.SYNCS 0x989680 ;  /* 0x009896800000895d */ /* 0x004fea0003900000 */
[----:B------:R-:W2:Y:S02]  /*f880*/  @!P0 SYNCS.PHASECHK.TRANS64 P0, [R7+URZ+0x38440], R0 ;  /* 0x03844000070085a7 */ /* 0x000ea4000800007f */
[----:B--2---:R-:W-:Y:S05]  /*f890*/  @!P0 BRA `(.L_x_259) ;  /* 0xfffffffc00f08947 */ /* 0x004fea000383ffff */
[----:B------:R-:W-:Y:S05]  /*f8a0*/  BRA `(.L_x_309) ;  /* 0xfffffff000047947 */ /* 0x000fea000383ffff */
        .weak           $__internal_0_$__cuda_sm20_div_u64
        .type           $__internal_0_$__cuda_sm20_div_u64,@function
        .size           $__internal_0_$__cuda_sm20_div_u64,(.L_x_238 - $__internal_0_$__cuda_sm20_div_u64)
$__internal_0_$__cuda_sm20_div_u64:
[----:B------:R-:W-:-:S04]  /*f8b0*/  IMAD.MOV.U32 R17, RZ, RZ, R23 ;  /* 0x000000ffff117224 */ /* 0x000fc800078e0017 */
[----:B------:R-:W1:Y:S08]  /*f8c0*/  I2F.U64.RP R0, R16 ;  /* 0x0000001000007312 */ /* 0x000e700000309000 */
[----:B-1----:R-:W1:Y:S02]  /*f8d0*/  MUFU.RCP R0, R0 ;  /* 0x0000000000007308 */ /* 0x002e640000001000 */
[----:B-1----:R-:W-:-:S06]  /*f8e0*/  IADD3 R2, R0, 0x1ffffffe, RZ ;  /* 0x1ffffffe00027810 */ /* 0x002fcc0007ffe0ff */
[----:B------:R-:W1:Y:S02]  /*f8f0*/  F2I.U64.TRUNC R2, R2 ;  /* 0x0000000200027311 */ /* 0x000e64000020d800 */
[----:B-1----:R-:W-:-:S04]  /*f900*/  IMAD.WIDE.U32 R14, R2, R16, RZ ;  /* 0x00000010020e7225 */ /* 0x002fc800078e00ff */
[----:B------:R-:W-:Y:S01]  /*f910*/  IMAD R15, R2, R23, R15 ;  /* 0x00000017020f7224 */ /* 0x000fe200078e020f */
[----:B------:R-:W-:-:S03]  /*f920*/  IADD3 R19, P1, RZ, -R14, RZ ;  /* 0x8000000eff137210 */ /* 0x000fc60007f3e0ff */
[----:B------:R-:W-:Y:S02]  /*f930*/  IMAD R15, R3, R16, R15 ;  /* 0x00000010030f7224 */ /* 0x000fe400078e020f */
[----:B------:R-:W-:-:S04]  /*f940*/  IMAD.HI.U32 R14, R2, R19, RZ ;  /* 0x00000013020e7227 */ /* 0x000fc800078e00ff */
[----:B------:R-:W-:Y:S02]  /*f950*/  IMAD.X R21, RZ, RZ, ~R15, P1 ;  /* 0x000000ffff157224 */ /* 0x000fe400008e0e0f */
[----:B------:R-:W-:Y:S02]  /*f960*/  IMAD.MOV.U32 R15, RZ, RZ, R2 ;  /* 0x000000ffff0f7224 */ /* 0x000fe400078e0002 */
[-C--:B------:R-:W-:Y:S02]  /*f970*/  IMAD R17, R3, R21.reuse, RZ ;  /* 0x0000001503117224 */ /* 0x080fe400078e02ff */
[----:B------:R-:W-:-:S04]  /*f980*/  IMAD.WIDE.U32 R14, P1, R2, R21, R14 ;  /* 0x00000015020e7225 */ /* 0x000fc8000782000e */
[----:B------:R-:W-:-:S04]  /*f990*/  IMAD.HI.U32 R21, R3, R21, RZ ;  /* 0x0000001503157227 */ /* 0x000fc800078e00ff */
[----:B------:R-:W-:-:S04]  /*f9a0*/  IMAD.HI.U32 R14, P2, R3, R19, R14 ;  /* 0x00000013030e7227 */ /* 0x000fc8000784000e */
[----:B------:R-:W-:Y:S01]  /*f9b0*/  IMAD.X R0, R21, 0x1, R3, P1 ;  /* 0x0000000115007824 */ /* 0x000fe200008e0603 */
[----:B------:R-:W-:-:S04]  /*f9c0*/  IADD3 R15, P3, R17, R14, RZ ;  /* 0x0000000e110f7210 */ /* 0x000fc80007f7e0ff */
[----:B------:R-:W-:Y:S01]  /*f9d0*/  IADD3.X R17, RZ, RZ, R0, P3, P2 ;  /* 0x000000ffff117210 */ /* 0x000fe20001fe4400 */
[----:B------:R-:W-:-:S04]  /*f9e0*/  IMAD.WIDE.U32 R2, R15, R16, RZ ;  /* 0x000000100f027225 */ /* 0x000fc800078e00ff */
[----:B------:R-:W-:Y:S01]  /*f9f0*/  IMAD R0, R15, R23, R3 ;  /* 0x000000170f007224 */ /* 0x000fe200078e0203 */
[----:B------:R-:W-:-:S03]  /*fa00*/  IADD3 R3, P1, RZ, -R2, RZ ;  /* 0x80000002ff037210 */ /* 0x000fc60007f3e0ff */
[----:B------:R-:W-:Y:S02]  /*fa10*/  IMAD R0, R17, R16, R0 ;  /* 0x0000001011007224 */ /* 0x000fe400078e0200 */
[----:B------:R-:W-:-:S04]  /*fa20*/  IMAD.HI.U32 R14, R15, R3, RZ ;  /* 0x000000030f0e7227 */ /* 0x000fc800078e00ff */
[----:B------:R-:W-:-:S04]  /*fa30*/  IMAD.X R0, RZ, RZ, ~R0, P1 ;  /* 0x000000ffff007224 */ /* 0x000fc800008e0e00 */
[----:B------:R-:W-:-:S04]  /*fa40*/  IMAD.WIDE.U32 R14, P1, R15, R0, R14 ;  /* 0x000000000f0e7225 */ /* 0x000fc8000782000e */
[C---:B------:R-:W-:Y:S02]  /*fa50*/  IMAD R2, R17.reuse, R0, RZ ;  /* 0x0000000011027224 */ /* 0x040fe400078e02ff */
[----:B------:R-:W-:-:S04]  /*fa60*/  IMAD.HI.U32 R15, P2, R17, R3, R14 ;  /* 0x00000003110f7227 */ /* 0x000fc8000784000e */
[----:B------:R-:W-:Y:S01]  /*fa70*/  IMAD.HI.U32 R0, R17, R0, RZ ;  /* 0x0000000011007227 */ /* 0x000fe200078e00ff */
[----:B------:R-:W-:-:S03]  /*fa80*/  IADD3 R15, P3, R2, R15, RZ ;  /* 0x0000000f020f7210 */ /* 0x000fc60007f7e0ff */
[----:B------:R-:W-:Y:S02]  /*fa90*/  IMAD.X R17, R0, 0x1, R17, P1 ;  /* 0x0000000100117824 */ /* 0x000fe400008e0611 */
[----:B------:R-:W-:-:S03]  /*faa0*/  IMAD.HI.U32 R2, R15, UR14, RZ ;  /* 0x0000000e0f027c27 */ /* 0x000fc6000f8e00ff */
[----:B------:R-:W-:Y:S01]  /*fab0*/  IADD3.X R17, RZ, RZ, R17, P3, P2 ;  /* 0x000000ffff117210 */ /* 0x000fe20001fe4411 */
[----:B------:R-:W-:Y:S02]  /*fac0*/  IMAD.MOV.U32 R3, RZ, RZ, RZ ;  /* 0x000000ffff037224 */ /* 0x000fe400078e00ff */
[----:B------:R-:W-:-:S04]  /*fad0*/  IMAD.WIDE.U32 R2, R15, UR21, R2 ;  /* 0x000000150f027c25 */ /* 0x000fc8000f8e0002 */
[C---:B------:R-:W-:Y:S02]  /*fae0*/  IMAD R15, R17.reuse, UR21, RZ ;  /* 0x00000015110f7c24 */ /* 0x040fe4000f8e02ff */
[----:B------:R-:W-:-:S04]  /*faf0*/  IMAD.HI.U32 R2, P1, R17, UR14, R2 ;  /* 0x0000000e11027c27 */ /* 0x000fc8000f820002 */
[----:B------:R-:W-:Y:S01]  /*fb00*/  IMAD.HI.U32 R0, R17, UR21, RZ ;  /* 0x0000001511007c27 */ /* 0x000fe2000f8e00ff */
[----:B------:R-:W-:-:S03]  /*fb10*/  IADD3 R15, P2, R15, R2, RZ ;  /* 0x000000020f0f7210 */ /* 0x000fc60007f5e0ff */
[----:B------:R-:W-:Y:S02]  /*fb20*/  IMAD.X R0, RZ, RZ, R0, P1 ;  /* 0x000000ffff007224 */ /* 0x000fe400008e0600 */
[----:B------:R-:W-:-:S04]  /*fb30*/  IMAD.WIDE.U32 R2, R15, R16, RZ ;  /* 0x000000100f027225 */ /* 0x000fc800078e00ff */
[----:B------:R-:W-:Y:S01]  /*fb40*/  IMAD.X R0, RZ, RZ, R0, P2 ;  /* 0x000000ffff007224 */ /* 0x000fe200010e0600 */
[----:B------:R-:W-:Y:S01]  /*fb50*/  IADD3 R17, P2, -R2, UR14, RZ ;  /* 0x0000000e02117c10 */ /* 0x000fe2000ff5e1ff */
[----:B------:R-:W-:-:S03]  /*fb60*/  IMAD R3, R15, R23, R3 ;  /* 0x000000170f037224 */ /* 0x000fc600078e0203 */
[-C--:B------:R-:W-:Y:S01]  /*fb70*/  ISETP.GE.U32.AND P1, PT, R17, R16.reuse, PT ;  /* 0x000000101100720c */ /* 0x080fe20003f26070 */
[----:B------:R-:W-:-:S05]  /*fb80*/  IMAD R0, R0, R16, R3 ;  /* 0x0000001000007224 */ /* 0x000fca00078e0203 */
[----:B------:R-:W-:Y:S01]  /*fb90*/  IADD3.X R14, ~R0, UR21, RZ, P2, !PT ;  /* 0x00000015000e7c10 */ /* 0x000fe200097fe5ff */
[----:B------:R-:W-:Y:S01]  /*fba0*/  VIADD R0, R15, 0x1 ;  /* 0x000000010f007836 */ /* 0x000fe20000000000 */
[----:B------:R-:W-:Y:S02]  /*fbb0*/  IADD3 R2, P2, -R16, R17, RZ ;  /* 0x0000001110027210 */ /* 0x000fe40007f5e1ff */
[----:B------:R-:W-:Y:S02]  /*fbc0*/  ISETP.GE.U32.AND.EX P1, PT, R14, R23, PT, P1 ;  /* 0x000000170e00720c */ /* 0x000fe40003f26110 */
[----:B------:R-:W-:Y:S02]  /*fbd0*/  IADD3.X R3, ~R23, R14, RZ, P2, !PT ;  /* 0x0000000e17037210 */ /* 0x000fe400017fe5ff */
[----:B------:R-:W-:Y:S02]  /*fbe0*/  SEL R2, R2, R17, P1 ;  /* 0x0000001102027207 */ /* 0x000fe40000800000 */
[----:B------:R-:W-:-:S02]  /*fbf0*/  SEL R15, R0, R15, P1 ;  /* 0x0000000f000f7207 */ /* 0x000fc40000800000 */
[----:B------:R-:W-:Y:S02]  /*fc00*/  SEL R3, R3, R14, P1 ;  /* 0x0000000e03037207 */ /* 0x000fe40000800000 */
[----:B------:R-:W-:Y:S01]  /*fc10*/  ISETP.GE.U32.AND P1, PT, R2, R16, PT ;  /* 0x000000100200720c */ /* 0x000fe20003f26070 */
[----:B------:R-:W-:Y:S01]  /*fc20*/  VIADD R0, R15, 0x1 ;  /* 0x000000010f007836 */ /* 0x000fe20000000000 */
[----:B------:R-:W-:Y:S01]  /*fc30*/  ISETP.NE.U32.AND P2, PT, R16, RZ, PT ;  /* 0x000000ff1000720c */ /* 0x000fe20003f45070 */
[----:B------:R-:W-:Y:S01]  /*fc40*/  IMAD.MOV.U32 R2, RZ, RZ, R12 ;  /* 0x000000ffff027224 */ /* 0x000fe200078e000c */
[----:B------:R-:W-:Y:S01]  /*fc50*/  ISETP.GE.U32.AND.EX P1, PT, R3, R23, PT, P1 ;  /* 0x000000170300720c */ /* 0x000fe20003f26110 */
[----:B------:R-:W-:Y:S01]  /*fc60*/  IMAD.MOV.U32 R3, RZ, RZ, 0x0 ;  /* 0x00000000ff037424 */ /* 0x000fe200078e00ff */
[----:B------:R-:W-:Y:S02]  /*fc70*/  ISETP.NE.AND.EX P2, PT, R23, RZ, PT, P2 ;  /* 0x000000ff1700720c */ /* 0x000fe40003f45320 */
[----:B------:R-:W-:-:S04]  /*fc80*/  SEL R0, R0, R15, P1 ;  /* 0x0000000f00007207 */ /* 0x000fc80000800000 */
[----:B------:R-:W-:Y:S01]  /*fc90*/  SEL R0, R0, 0xffffffff, P2 ;  /* 0xffffffff00007807 */ /* 0x000fe20001000000 */
[----:B------:R-:W-:Y:S06]  /*fca0*/  RET.REL.NODEC R2 `(_ZN7cutlass13device_kernelINS_4gemm6kernel13GemmUniversalINS1_17GroupProblemShapeIN4cute5tupleIJiiiEEEEENS1_10collective13CollectiveMmaINS1_39MainloopSm90ArrayTmaGmmaWarpSpecializedILi2ENS6_IJNS5_1CILi1EEESD_SD_EEENS1_43KernelPtrArrayTmaWarpSpecializedCooperativeEEENS6_IJNSC_ILi256EEENSC_ILi128EEESI_EEENS_6half_tEPNS6_IJlSD_NSC_ILi0EEEEEESK_SN_NS5_8TiledMMAINS5_8MMA_AtomIJNS5_4SM904GMMA26MMA_64x128x16_F32F16F16_SSILNSR_5MajorE0ELST_0ELNSR_7ScaleInE1ELSU_1EEEEEENS5_6LayoutINS6_IJNSC_ILi2EEESD_SD_EEENS6_IJSD_SL_SL_EEEEENS6_IJNS5_10UnderscoreES12_S12_EEEEENS5_13SM90_TMA_LOADENS5_14ComposedLayoutINS5_7SwizzleILi3ELi4ELi3EEENS5_18smem_ptr_flag_bitsILi16EEENSX_INS6_IJNSC_ILi8EEENSC_ILi64EEEEEENS6_IJS1C_SD_EEEEEEEvNS5_8identityES15_S1G_vS1H_EENS_8epilogue10collective18CollectiveEpilogueINS1J_30Sm90PtrArrayTmaWarpSpecializedILi4ELi2ELi16ELb1ELb0ELi2EEEJSJ_NS6_IJSI_NSC_ILi32EEEEEESK_PNS6_IJSD_lSL_EEESK_S1R_NS1J_6fusion15FusionCallbacksIS1N_NS1S_17LinearCombinationISK_fSK_fLNS_15FloatRoundStyleE2EEESJ_S1P_JEEES15_NS16_IS18_S1A_NSX_INS6_IJS1C_S1B_EEENS6_IJSD_S1C_EEEEEEENS5_17SM75_U16x8_LDSM_TENS5_14SM90_TMA_STOREES21_NS5_17SM90_U16x8_STSM_TENS5_9Copy_AtomIJNS5_17SM90_U32x4_STSM_NESK_EEEvEEEvvEEEEvNT_6ParamsE) ;  /* 0xffffff0002d47950 */ /* 0x000fec0003c3ffff */
.L_x_238:
[----:B------:R-:W-:Y:S01]  /*fcb0*/  UMOV UR24, UR32 ;  /* 0x0000002000187c82 */ /* 0x000fe20008000000 */
[----:B------:R-:W-:Y:S02]  /*fcc0*/  UMOV UR25, UR35 ;  /* 0x0000002300197c82 */ /* 0x000fe40008000000 */
[----:B------:R-:W1:Y:S08]  /*fcd0*/  I2F.U64.RP R13, UR24 ;  /* 0x00000018000d7d12 */ /* 0x000e700008309000 */
[----:B-1----:R-:W1:Y:S02]  /*fce0*/  MUFU.RCP R13, R13 ;  /* 0x0000000d000d7308 */ /* 0x002e640000001000 */
[----:B-1----:R-:W-:-:S06]  /*fcf0*/  VIADD R2, R13, 0x1ffffffe ;  /* 0x1ffffffe0d027836 */ /* 0x002fcc0000000000 */
[----:B------:R-:W1:Y:S02]  /*fd00*/  F2I.U64.TRUNC R2, R2 ;  /* 0x0000000200027311 */ /* 0x000e64000020d800 */
[----:B-1----:R-:W-:Y:S01]  /*fd10*/  R2UR UR24, R2 ;  /* 0x00000000021872ca */ /* 0x002fe200000e0000 */
[----:B------:R-:W-:Y:S01]  /*fd20*/  IMAD.MOV.U32 R2, RZ, RZ, R12 ;  /* 0x000000ffff027224 */ /* 0x000fe200078e000c */
[----:B------:R-:W-:Y:S01]  /*fd30*/  R2UR UR25, R3 ;  /* 0x00000000031972ca */ /* 0x000fe200000e0000 */
[----:B------:R-:W-:-:S10]  /*fd40*/  IMAD.MOV.U32 R3, RZ, RZ, 0x0 ;  /* 0x00000000ff037424 */ /* 0x000fd400078e00ff */
[----:B------:R-:W-:-:S04]  /*fd50*/  UIMAD.WIDE.U32 UR26, UR24, UR32, URZ ;  /* 0x00000020181a72a5 */ /* 0x000fc8000f8e003f */
[----:B------:R-:W-:Y:S02]  /*fd60*/  UIMAD UR27, UR24, UR35, UR27 ;  /* 0x00000023181b72a4 */ /* 0x000fe4000f8e021b */
[----:B------:R-:W-:Y:S02]  /*fd70*/  UIADD3 UR36, UP1, URZ, -UR26, URZ ;  /* 0x8000001a3f247290 */ /* 0x000fe4000ff3e03f */
[----:B------:R-:W-:Y:S02]  /*fd80*/  UIMAD UR28, UR25, UR32, UR27 ;  /* 0x00000020191c72a4 */ /* 0x000fe4000f8e021b */
[----:B------:R-:W-:Y:S02]  /*fd90*/  UIMAD.WIDE.U32 UR26, UR24, UR36, URZ ;  /* 0x00000024181a72a5 */ /* 0x000fe4000f8e003f */
[----:B------:R-:W-:-:S05]  /*fda0*/  UIADD3.X UR37, URZ, ~UR28, URZ, UP1, !UPT ;  /* 0x8000001c3f257290 */ /* 0x000fca0008ffe43f */
[----:B------:R-:W-:Y:S01]  /*fdb0*/  UMOV UR26, UR27 ;  /* 0x0000001b001a7c82 */ /* 0x000fe20008000000 */
[----:B------:R-:W-:Y:S02]  /*fdc0*/  UMOV UR27, UR24 ;  /* 0x00000018001b7c82 */ /* 0x000fe40008000000 */
[----:B------:R-:W-:Y:S02]  /*fdd0*/  UIMAD.WIDE.U32 UR28, UP1, UR24, UR37, UR26 ;  /* 0x00000025181c72a5 */ /* 0x000fe4000f82001a */
[----:B------:R-:W-:Y:S02]  /*fde0*/  UIMAD.WIDE.U32 UR26, UR25, UR37, URZ ;  /* 0x00000025191a72a5 */ /* 0x000fe4000f8e003f */
[----:B------:R-:W-:Y:S02]  /*fdf0*/  UIMAD.WIDE.U32 UR28, UP2, UR25, UR36, UR28 ;  /* 0x00000024191c72a5 */ /* 0x000fe4000f84001c */
[----:B------:R-:W-:Y:S02]  /*fe00*/  UIMAD UR37, UR25, UR37, URZ ;  /* 0x00000025192572a4 */ /* 0x000fe4000f8e023f */
[----:B------:R-:W-:-:S02]  /*fe10*/  UIADD3.X UR26, UR27, UR25, URZ, UP1, !UPT ;  /* 0x000000191b1a7290 */ /* 0x000fc40008ffe43f */
[----:B------:R-:W-:-:S04]  /*fe20*/  UIADD3 UR29, UP4, UR37, UR29, URZ ;  /* 0x0000001d251d7290 */ /* 0x000fc8000ff9e03f */
[----:B------:R-:W-:Y:S02]  /*fe30*/  UIMAD.WIDE.U32 UR24, UR29, UR32, URZ ;  /* 0x000000201d1872a5 */ /* 0x000fe4000f8e003f */
[----:B------:R-:W-:Y:S02]  /*fe40*/  UIADD3.X UR36, URZ, URZ, UR26, UP4, UP2 ;  /* 0x0000003f3f247290 */ /* 0x000fe4000a7e441a */
[----:B------:R-:W-:Y:S02]  /*fe50*/  UIMAD UR25, UR29, UR35, UR25 ;  /* 0x000000231d1972a4 */ /* 0x000fe4000f8e0219 */
[----:B------:R-:W-:Y:S02]  /*fe60*/  UIADD3 UR37, UP1, URZ, -UR24, URZ ;  /* 0x800000183f257290 */ /* 0x000fe4000ff3e03f */
[----:B------:R-:W-:Y:S02]  /*fe70*/  UIMAD UR26, UR36, UR32, UR25 ;  /* 0x00000020241a72a4 */ /* 0x000fe4000f8e0219 */
[----:B------:R-:W-:-:S02]  /*fe80*/  UIMAD.WIDE.U32 UR24, UR29, UR37, URZ ;  /* 0x000000251d1872a5 */ /* 0x000fc4000f8e003f */
[----:B------:R-:W-:-:S05]  /*fe90*/  UIADD3.X UR38, URZ, ~UR26, URZ, UP1, !UPT ;  /* 0x8000001a3f267290 */ /* 0x000fca0008ffe43f */
[----:B------:R-:W-:Y:S01]  /*fea0*/  UMOV UR28, UR25 ;  /* 0x00000019001c7c82 */ /* 0x000fe20008000000 */
[----:B------:R-:W-:Y:S02]  /*feb0*/  UIMAD.WIDE.U32 UR24, UR36, UR38, URZ ;  /* 0x00000026241872a5 */ /* 0x000fe4000f8e003f */
[----:B------:R-:W-:Y:S02]  /*fec0*/  UIMAD.WIDE.U32 UR26, UP1, UR29, UR38, UR28 ;  /* 0x000000261d1a72a5 */ /* 0x000fe4000f82001c */
[----:B------:R-:W-:Y:S02]  /*fed0*/  UIMAD UR28, UR36, UR38, URZ ;  /* 0x00000026241c72a4 */ /* 0x000fe4000f8e023f */
[----:B------:R-:W-:Y:S02]  /*fee0*/  UIMAD.WIDE.U32 UR26, UP2, UR36, UR37, UR26 ;  /* 0x00000025241a72a5 */ /* 0x000fe4000f84001a */
[----:B------:R-:W-:Y:S02]  /*fef0*/  UIADD3.X UR36, UR25, UR36, URZ, UP1, !UPT ;  /* 0x0000002419247290 */ /* 0x000fe40008ffe43f */
[----:B------:R-:W-:Y:S01]  /*ff00*/  UIADD3 UR28, UP4, UR28, UR27, URZ ;  /* 0x0000001b1c1c7290 */ /* 0x000fe2000ff9e03f */
[----:B------:R-:W-:-:S03]  /*ff10*/  UMOV UR25, URZ ;  /* 0x0000003f00197c82 */ /* 0x000fc60008000000 */
[----:B------:R-:W-:Y:S02]  /*ff20*/  UIMAD.WIDE.U32 UR26, UR28, UR33, URZ ;  /* 0x000000211c1a72a5 */ /* 0x000fe4000f8e003f */
[----:B------:R-:W-:-:S05]  /*ff30*/  UIADD3.X UR36, URZ, URZ, UR36, UP4, UP2 ;  /* 0x0000003f3f247290 */ /* 0x000fca000a7e4424 */
[----:B------:R-:W-:Y:S01]  /*ff40*/  UMOV UR24, UR27 ;  /* 0x0000001b00187c82 */ /* 0x000fe20008000000 */
[----:B------:R-:W-:Y:S02]  /*ff50*/  UIMAD.WIDE.U32 UR26, UR36, UR34, URZ ;  /* 0x00000022241a72a5 */ /* 0x000fe4000f8e003f */
[----:B------:R-:W-:Y:S02]  /*ff60*/  UIMAD.WIDE.U32 UR24, UR28, UR34, UR24 ;  /* 0x000000221c1872a5 */ /* 0x000fe4000f8e0018 */
[----:B------:R-:W-:Y:S02]  /*ff70*/  UIMAD UR28, UR36, UR34, URZ ;  /* 0x00000022241c72a4 */ /* 0x000fe4000f8e023f */
[----:B------:R-:W-:-:S04]  /*ff80*/  UIMAD.WIDE.U32 UR24, UP1, UR36, UR33, UR24 ;  /* 0x00000021241872a5 */ /* 0x000fc8000f820018 */
[----:B------:R-:W-:Y:S02]  /*ff90*/  UIADD3 UR28, UP2, UR28, UR25, URZ ;  /* 0x000000191c1c7290 */ /* 0x000fe4000ff5e03f */
[----:B------:R-:W-:Y:S02]  /*ffa0*/  UIADD3.X UR26, UR27, URZ, URZ, UP1, !UPT ;  /* 0x0000003f1b1a7290 */ /* 0x000fe40008ffe43f */
[----:B------:R-:W-:Y:S02]  /*ffb0*/  UIMAD.WIDE.U32 UR24, UR28, UR32, URZ ;  /* 0x000000201c1872a5 */ /* 0x000fe4000f8e003f */
[----:B------:R-:W-:Y:S02]  /*ffc0*/  UIADD3.X UR26, URZ, UR26, URZ, UP2, !UPT ;  /* 0x0000001a3f1a7290 */ /* 0x000fe400097fe43f */
[----:B------:R-:W-:Y:S02]  /*ffd0*/  UIMAD UR25, UR28, UR35, UR25 ;  /* 0x000000231c1972a4 */ /* 0x000fe4000f8e0219 */
[----:B------:R-:W-:-:S02]  /*ffe0*/  UIADD3 UR27, UP2, -UR24, UR33, URZ ;  /* 0x00000021181b7290 */ /* 0x000fc4000ff5e13f */
[----:B------:R-:W-:Y:S02]  /*fff0*/  UIMAD UR25, UR26, UR32, UR25 ;  /* 0x000000201a1972a4 */ /* 0x000fe4000f8e0219 */
[----:B------:R-:W-:Y:S02]  /*10000*/  UISETP.GE.U32.AND UP1, UPT, UR27, UR32, UPT ;  /* 0x000000201b00728c */ /* 0x000fe4000bf26070 */
[----:B------:R-:W-:Y:S02]  /*10010*/  UIADD3.X UR34, ~UR25, UR34, URZ, UP2, !UPT ;  /* 0x0000002219227290 */ /* 0x000fe400097fe53f */
[----:B------:R-:W-:Y:S02]  /*10020*/  UIADD3 UR25, UP2, -UR32, UR27, URZ ;  /* 0x0000001b20197290 */ /* 0x000fe4000ff5e13f */
[----:B------:R-:W-:Y:S02]  /*10030*/  UISETP.GE.U32.AND.EX UP1, UPT, UR34, UR35, UPT, UP1 ;  /* 0x000000232200728c */ /* 0x000fe4000bf26110 */
[----:B------:R-:W-:-:S02]  /*10040*/  UIADD3 UR24, UR28, 0x1, URZ ;  /* 0x000000011c187890 */ /* 0x000fc4000fffe03f */
[----:B------:R-:W-:Y:S02]  /*10050*/  UIADD3.X UR26, ~UR35, UR34, URZ, UP2, !UPT ;  /* 0x00000022231a7290 */ /* 0x000fe400097fe53f */
[----:B------:R-:W-:Y:S02]  /*10060*/  USEL UR25, UR25, UR27, UP1 ;  /* 0x0000001b19197287 */ /* 0x000fe40008800000 */
[----:B------:R-:W-:Y:S02]  /*10070*/  USEL UR26, UR26, UR34, UP1 ;  /* 0x000000221a1a7287 */ /* 0x000fe40008800000 */
[----:B------:R-:W-:Y:S02]  /*10080*/  USEL UR28, UR24, UR28, UP1 ;  /* 0x0000001c181c7287 */ /* 0x000fe40008800000 */
[----:B------:R-:W-:Y:S02]  /*10090*/  UISETP.GE.U32.AND UP1, UPT, UR25, UR32, UPT ;  /* 0x000000201900728c */ /* 0x000fe4000bf26070 */
[----:B------:R-:W-:-:S02]  /*100a0*/  UISETP.NE.U32.AND UP2, UPT, UR32, URZ, UPT ;  /* 0x0000003f2000728c */ /* 0x000fc4000bf45070 */
[----:B------:R-:W-:Y:S02]  /*100b0*/  UIADD3 UR24, UR28, 0x1, URZ ;  /* 0x000000011c187890 */ /* 0x000fe4000fffe03f */
[----:B------:R-:W-:Y:S02]  /*100c0*/  UISETP.GE.U32.AND.EX UP1, UPT, UR26, UR35, UPT, UP1 ;  /* 0x000000231a00728c */ /* 0x000fe4000bf26110 */
[----:B------:R-:W-:Y:S02]  /*100d0*/  UISETP.NE.AND.EX UP2, UPT, UR35, URZ, UPT, UP2 ;  /* 0x0000003f2300728c */ /* 0x000fe4000bf45320 */
[----:B------:R-:W-:-:S04]  /*100e0*/  USEL UR24, UR24, UR28, UP1 ;  /* 0x0000001c18187287 */ /* 0x000fc80008800000 */
[----:B------:R-:W-:Y:S01]  /*100f0*/  USEL UR25, UR24, 0xffffffff, UP2 ;  /* 0xffffffff18197887 */ /* 0x000fe20009000000 */
[----:B------:R-:W-:Y:S11]  /*10100*/  RET.REL.NODEC R2 `(_ZN7cutlass13device_kernelINS_4gemm6kernel13GemmUniversalINS1_17GroupProblemShapeIN4cute5tupleIJiiiEEEEENS1_10collective13CollectiveMmaINS1_39MainloopSm90ArrayTmaGmmaWarpSpecializedILi2ENS6_IJNS5_1CILi1EEESD_SD_EEENS1_43KernelPtrArrayTmaWarpSpecializedCooperativeEEENS6_IJNSC_ILi256EEENSC_ILi128EEESI_EEENS_6half_tEPNS6_IJlSD_NSC_ILi0EEEEEESK_SN_NS5_8TiledMMAINS5_8MMA_AtomIJNS5_4SM904GMMA26MMA_64x128x16_F32F16F16_SSILNSR_5MajorE0ELST_0ELNSR_7ScaleInE1ELSU_1EEEEEENS5_6LayoutINS6_IJNSC_ILi2EEESD_SD_EEENS6_IJSD_SL_SL_EEEEENS6_IJNS5_10UnderscoreES12_S12_EEEEENS5_13SM90_TMA_LOADENS5_14ComposedLayoutINS5_7SwizzleILi3ELi4ELi3EEENS5_18smem_ptr_flag_bitsILi16EEENSX_INS6_IJNSC_ILi8EEENSC_ILi64EEEEEENS6_IJS1C_SD_EEEEEEEvNS5_8identityES15_S1G_vS1H_EENS_8epilogue10collective18CollectiveEpilogueINS1J_30Sm90PtrArrayTmaWarpSpecializedILi4ELi2ELi16ELb1ELb0ELi2EEEJSJ_NS6_IJSI_NSC_ILi32EEEEEESK_PNS6_IJSD_lSL_EEESK_S1R_NS1J_6fusion15FusionCallbacksIS1N_NS1S_17LinearCombinationISK_fSK_fLNS_15FloatRoundStyleE2EEESJ_S1P_JEEES15_NS16_IS18_S1A_NSX_INS6_IJS1C_S1B_EEENS6_IJSD_S1C_EEEEEEENS5_17SM75_U16x8_LDSM_TENS5_14SM90_TMA_STOREES21_NS5_17SM90_U16x8_STSM_TENS5_9Copy_AtomIJNS5_17SM90_U32x4_STSM_NESK_EEEvEEEvvEEEEvNT_6ParamsE) ;  /* 0xfffffefc02bc7950 */ /* 0x000ff60003c3ffff */
.L_x_310:
[----:B------:R-:W-:-:S00]  /*10110*/  BRA `(.L_x_310) ;  /* 0xfffffffc00fc7947 */ /* 0x000fc0000383ffff */
[----:B------:R-:W-:-:S00]  /*10120*/  NOP ;  /* 0x0000000000007918 */ /* 0x000fc00000000000 */
        /* <DEDUP_REMOVED lines=13> */
.L_x_311:


//--------------------- .nv.global.init           --------------------------
	.section	.nv.global.init,"aw",@progbits
.nv.global.init:
	.type		$str$24,@object
	.size		$str$24,($str$25 - $str$24)
$str$24:
        /*0000*/ 	.byte	0x28, 0x61, 0x64, 0x64, 0x72, 0x65, 0x73, 0x73, 0x20, 0x26, 0x20, 0x6d, 0x61, 0x73, 0x6b, 0x29
        /*0010*/ 	.byte	0x20, 0x3d, 0x3d, 0x20, 0x30, 0x00
	.type		$str$25,@object
	.size		$str$25,(__unnamed_1 - $str$25)
$str$25:
        /*0016*/ 	.byte	0x2f, 0x74, 0x6d, 0x70, 0x2f, 0x63, 0x75, 0x74, 0x6c, 0x61, 0x73, 0x73, 0x5f, 0x73, 0x77, 0x65
        /*0026*/ 	.byte	0x65, 0x70, 0x5f, 0x73, 0x72, 0x63, 0x2f, 0x69, 0x6e, 0x63, 0x6c, 0x75, 0x64, 0x65, 0x2f, 0x63
        /*0036*/ 	.byte	0x75, 0x74, 0x65, 0x2f, 0x70, 0x6f, 0x69, 0x6e, 0x74, 0x65, 0x72, 0x5f, 0x66, 0x6c, 0x61, 0x67
        /*0046*/ 	.byte	0x67, 0x65, 0x64, 0x2e, 0x68, 0x70, 0x70, 0x00
	.type		__unnamed_1,@object
	.size		__unnamed_1,(.L_0 - __unnamed_1)
__unnamed_1:
        /*004e*/ 	.byte	0x61, 0x75, 0x74, 0x6f, 0x20, 0x63, 0x75, 0x74, 0x65, 0x3a, 0x3a, 0x61, 0x73, 0x5f, 0x70, 0x6f
        /* <DEDUP_REMOVED lines=27> */
        /*020e*/ 	.byte	0x30, 0x39, 0x36, 0x3e, 0x3e, 0x3e, 0x3e, 0x3e, 0x5d, 0x00
.L_0:


//--------------------- .nv.shared._ZN7cutlass13device_kernelINS_4gemm6kernel13GemmUniversalINS1_17GroupProblemShapeIN4cute5tupleIJiiiEEEEENS1_10collective13CollectiveMmaINS1_39MainloopSm90ArrayTmaGmmaWarpSpecializedILi2ENS6_IJNS5_1CILi1EEESD_SD_EEENS1_43KernelPtrArrayTmaWarpSpecializedCooperativeEEENS6_IJNSC_ILi256EEENSC_ILi128EEESI_EEENS_6half_tEPNS6_IJlSD_NSC_ILi0EEEEEESK_SN_NS5_8TiledMMAINS5_8MMA_AtomIJNS5_4SM904GMMA26MMA_64x128x16_F32F16F16_SSILNSR_5MajorE0ELST_0ELNSR_7ScaleInE1ELSU_1EEEEEENS5_6LayoutINS6_IJNSC_ILi2EEESD_SD_EEENS6_IJSD_SL_SL_EEEEENS6_IJNS5_10UnderscoreES12_S12_EEEEENS5_13SM90_TMA_LOADENS5_14ComposedLayoutINS5_7SwizzleILi3ELi4ELi3EEENS5_18smem_ptr_flag_bitsILi16EEENSX_INS6_IJNSC_ILi8EEENSC_ILi64EEEEEENS6_IJS1C_SD_EEEEEEEvNS5_8identityES15_S1G_vS1H_EENS_8epilogue10collective18CollectiveEpilogueINS1J_30Sm90PtrArrayTmaWarpSpecializedILi4ELi2ELi16ELb1ELb0ELi2EEEJSJ_NS6_IJSI_NSC_ILi32EEEEEESK_PNS6_IJSD_lSL_EEESK_S1R_NS1J_6fusion15FusionCallbacksIS1N_NS1S_17LinearCombinationISK_fSK_fLNS_15FloatRoundStyleE2EEESJ_S1P_JEEES15_NS16_IS18_S1A_NSX_INS6_IJS1C_S1B_EEENS6_IJSD_S1C_EEEEEEENS5_17SM75_U16x8_LDSM_TENS5_14SM90_TMA_STOREES21_NS5_17SM90_U16x8_STSM_TENS5_9Copy_AtomIJNS5_17SM90_U32x4_STSM_NESK_EEEvEEEvvEEEEvNT_6ParamsE --------------------------
	.section	.nv.shared._ZN7cutlass13device_kernelINS_4gemm6kernel13GemmUniversalINS1_17GroupProblemShapeIN4cute5tupleIJiiiEEEEENS1_10collective13CollectiveMmaINS1_39MainloopSm90ArrayTmaGmmaWarpSpecializedILi2ENS6_IJNS5_1CILi1EEESD_SD_EEENS1_43KernelPtrArrayTmaWarpSpecializedCooperativeEEENS6_IJNSC_ILi256EEENSC_ILi128EEESI_EEENS_6half_tEPNS6_IJlSD_NSC_ILi0EEEEEESK_SN_NS5_8TiledMMAINS5_8MMA_AtomIJNS5_4SM904GMMA26MMA_64x128x16_F32F16F16_SSILNSR_5MajorE0ELST_0ELNSR_7ScaleInE1ELSU_1EEEEEENS5_6LayoutINS6_IJNSC_ILi2EEESD_SD_EEENS6_IJSD_SL_SL_EEEEENS6_IJNS5_10UnderscoreES12_S12_EEEEENS5_13SM90_TMA_LOADENS5_14ComposedLayoutINS5_7SwizzleILi3ELi4ELi3EEENS5_18smem_ptr_flag_bitsILi16EEENSX_INS6_IJNSC_ILi8EEENSC_ILi64EEEEEENS6_IJS1C_SD_EEEEEEEvNS5_8identityES15_S1G_vS1H_EENS_8epilogue10collective18CollectiveEpilogueINS1J_30Sm90PtrArrayTmaWarpSpecializedILi4ELi2ELi16ELb1ELb0ELi2EEEJSJ_NS6_IJSI_NSC_ILi32EEEEEESK_PNS6_IJSD_lSL_EEESK_S1R_NS1J_6fusion15FusionCallbacksIS1N_NS1S_17LinearCombinationISK_fSK_fLNS_15FloatRoundStyleE2EEESJ_S1P_JEEES15_NS16_IS18_S1A_NSX_INS6_IJS1C_S1B_EEENS6_IJSD_S1C_EEEEEEENS5_17SM75_U16x8_LDSM_TENS5_14SM90_TMA_STOREES21_NS5_17SM90_U16x8_STSM_TENS5_9Copy_AtomIJNS5_17SM90_U32x4_STSM_NESK_EEEvEEEvvEEEEvNT_6ParamsE,"aw",@nobits
	.sectionflags	@""
	.align	16
	.zero		1024


//--------------------- .nv.shared.reserved.0     --------------------------
	.section	.nv.shared.reserved.0,"aw",@nobits
	.weak		__nv_reservedSMEM_offset_0_alias
	.size		__nv_reservedSMEM_offset_0_alias, 0, 0
	.other		__nv_reservedSMEM_offset_0_alias,@"STO_CUDA_RESERVED_SHARED STV_DEFAULT"
__nv_reservedSMEM_offset_0_alias:
	.zero		0


//--------------------- .nv.global                --------------------------
	.section	.nv.global,"aw",@nobits
.nv.global:
	.type		_ZN39_INTERNAL_30ab194d_4_k_cu_0e4e862c_31594cute1_E,@object
	.size		_ZN39_INTERNAL_30ab194d_4_k_cu_0e4e862c_31594cute1_E,(_ZN39_INTERNAL_30ab194d_4_k_cu_0e4e862c_31594cuda3std3__45__cpo6cbeginE - _ZN39_INTERNAL_30ab194d_4_k_cu_0e4e862c_31594cute1_E)
_ZN39_INTERNAL_30ab194d_4_k_cu_0e4e862c_31594cute1_E:
	.zero		1
	.type		_ZN39_INTERNAL_30ab194d_4_k_cu_0e4e862c_31594cuda3std3__45__cpo6cbeginE,@object
	.size		_ZN39_INTERNAL_30ab194d_4_k_cu_0e4e862c_31594cuda3std3__45__cpo6cbeginE,(_ZN39_INTERNAL_30ab194d_4_k_cu_0e4e862c_31594cuda3std3__48in_placeE - _ZN39_INTERNAL_30ab194d_4_k_cu_0e4e862c_31594cuda3std3__45__cpo6cbeginE)
_ZN39_INTERNAL_30ab194d_4_k_cu_0e4e862c_31594cuda3std3__45__cpo6cbeginE:
	.zero		1
	.type		_ZN39_INTERNAL_30ab194d_4_k_cu_0e4e862c_31594cuda3std3__48in_placeE,@object
	.size		_ZN39_INTERNAL_30ab194d_4_k_cu_0e4e862c_31594cuda3std3__48in_placeE,(_ZN39_INTERNAL_30ab194d_4_k_cu_0e4e862c_31594cuda3std6ranges3__45__cpo9iter_moveE - _ZN39_INTERNAL_30ab194d_4_k_cu_0e4e862c_31594cuda3std3__48in_placeE)
_ZN39_INTERNAL_30ab194d_4_k_cu_0e4e862c_31594cuda3std3__48in_placeE:
	.zero		1
	.type		_ZN39_INTERNAL_30ab194d_4_k_cu_0e4e862c_31594cuda3std6ranges3__45__cpo9iter_moveE,@object
	.size		_ZN39_INTERNAL_30ab194d_4_k_cu_0e4e862c_31594cuda3std6ranges3__45__cpo9iter_moveE,(_ZN39_INTERNAL_30ab194d_4_k_cu_0e4e862c_31594cuda3std3__45__cpo5beginE - _ZN39_INTERNAL_30ab194d_4_k_cu_0e4e862c_31594cuda3std6ranges3__45__cpo9iter_moveE)
_ZN39_INTERNAL_30ab194d_4_k_cu_0e4e862c_31594cuda3std6ranges3__45__cpo9iter_moveE:
	.zero		1
	.type		_ZN39_INTERNAL_30ab194d_4_k_cu_0e4e862c_31594cuda3std3__45__cpo5beginE,@object
	.size		_ZN39_INTERNAL_30ab194d_4_k_cu_0e4e862c_31594cuda3std3__45__cpo5beginE,(_ZN39_INTERNAL_30ab194d_4_k_cu_0e4e862c_31594cuda3std3__441_GLOBAL__N__30ab194d_4_k_cu_0e4e862c_31596ignoreE - _ZN39_INTERNAL_30ab194d_4_k_cu_0e4e862c_31594cuda3std3__45__cpo5beginE)
_ZN39_INTERNAL_30ab194d_4_k_cu_0e4e862c_31594cuda3std3__45__cpo5beginE:
	.zero		1
	.type		_ZN39_INTERNAL_30ab194d_4_k_cu_0e4e862c_31594cuda3std3__441_GLOBAL__N__30ab194d_4_k_cu_0e4e862c_31596ignoreE,@object
	.size		_ZN39_INTERNAL_30ab194d_4_k_cu_0e4e862c_31594cuda3std3__441_GLOBAL__N__30ab194d_4_k_cu_0e4e862c_31596ignoreE,(_ZN39_INTERNAL_30ab194d_4_k_cu_0e4e862c_31594cute7productE - _ZN39_INTERNAL_30ab194d_4_k_cu_0e4e862c_31594cuda3std3__441_GLOBAL__N__30ab194d_4_k_cu_0e4e862c_31596ignoreE)
_ZN39_INTERNAL_30ab194d_4_k_cu_0e4e862c_31594cuda3std3__441_GLOBAL__N__30ab194d_4_k_cu_0e4e862c_31596ignoreE:
	.zero		1
	.type		_ZN39_INTERNAL_30ab194d_4_k_cu_0e4e862c_31594cute7productE,@object
	.size		_ZN39_INTERNAL_30ab194d_4_k_cu_0e4e862c_31594cute7productE,(_ZN39_INTERNAL_30ab194d_4_k_cu_0e4e862c_31594cuda3std3__45__cpo3endE - _ZN39_INTERNAL_30ab194d_4_k_cu_0e4e862c_31594cute7productE)
_ZN39_INTERNAL_30ab194d_4_k_cu_0e4e862c_31594cute7productE:
	.zero		1
	.type		_ZN39_INTERNAL_30ab194d_4_k_cu_0e4e862c_31594cuda3std3__45__cpo3endE,@object
	.size		_ZN39_INTERNAL_30ab194d_4_k_cu_0e4e862c_31594cuda3std3__45__cpo3endE,(_ZN39_INTERNAL_30ab194d_4_k_cu_0e4e862c_31594cuda3std3__419piecewise_constructE - _ZN39_INTERNAL_30ab194d_4_k_cu_0e4e862c_31594cuda3std3__45__cpo3endE)
_ZN39_INTERNAL_30ab194d_4_k_cu_0e4e862c_31594cuda3std3__45__cpo3endE:
	.zero		1
	.type		_ZN39_INTERNAL_30ab194d_4_k_cu_0e4e862c_31594cuda3std3__419piecewise_constructE,@object
	.size		_ZN39_INTERNAL_30ab194d_4_k_cu_0e4e862c_31594cuda3std3__419piecewise_constructE,(_ZN39_INTERNAL_30ab194d_4_k_cu_0e4e862c_31594cuda3std3__45__cpo4cendE - _ZN39_INTERNAL_30ab194d_4_k_cu_0e4e862c_31594cuda3std3__419piecewise_constructE)
_ZN39_INTERNAL_30ab194d_4_k_cu_0e4e862c_31594cuda3std3__419piecewise_constructE:
	.zero		1
	.type		_ZN39_INTERNAL_30ab194d_4_k_cu_0e4e862c_31594cuda3std3__45__cpo4cendE,@object
	.size		_ZN39_INTERNAL_30ab194d_4_k_cu_0e4e862c_31594cuda3std3__45__cpo4cendE,(_ZN39_INTERNAL_30ab194d_4_k_cu_0e4e862c_31594cuda3std6ranges3__45__cpo4swapE - _ZN39_INTERNAL_30ab194d_4_k_cu_0e4e862c_31594cuda3std3__45__cpo4cendE)
_ZN39_INTERNAL_30ab194d_4_k_cu_0e4e862c_31594cuda3std3__45__cpo4cendE:
	.zero		1
	.type		_ZN39_INTERNAL_30ab194d_4_k_cu_0e4e862c_31594cuda3std6ranges3__45__cpo4swapE,@object
	.size		_ZN39_INTERNAL_30ab194d_4_k_cu_0e4e862c_31594cuda3std6ranges3__45__cpo4swapE,(.L_8 - _ZN39_INTERNAL_30ab194d_4_k_cu_0e4e862c_31594cuda3std6ranges3__45__cpo4swapE)
_ZN39_INTERNAL_30ab194d_4_k_cu_0e4e862c_31594cuda3std6ranges3__45__cpo4swapE:
	.zero		1
.L_8:


//--------------------- .nv.constant0._ZN7cutlass13device_kernelINS_4gemm6kernel13GemmUniversalINS1_17GroupProblemShapeIN4cute5tupleIJiiiEEEEENS1_10collective13CollectiveMmaINS1_39MainloopSm90ArrayTmaGmmaWarpSpecializedILi2ENS6_IJNS5_1CILi1EEESD_SD_EEENS1_43KernelPtrArrayTmaWarpSpecializedCooperativeEEENS6_IJNSC_ILi256EEENSC_ILi128EEESI_EEENS_6half_tEPNS6_IJlSD_NSC_ILi0EEEEEESK_SN_NS5_8TiledMMAINS5_8MMA_AtomIJNS5_4SM904GMMA26MMA_64x128x16_F32F16F16_SSILNSR_5MajorE0ELST_0ELNSR_7ScaleInE1ELSU_1EEEEEENS5_6LayoutINS6_IJNSC_ILi2EEESD_SD_EEENS6_IJSD_SL_SL_EEEEENS6_IJNS5_10UnderscoreES12_S12_EEEEENS5_13SM90_TMA_LOADENS5_14ComposedLayoutINS5_7SwizzleILi3ELi4ELi3EEENS5_18smem_ptr_flag_bitsILi16EEENSX_INS6_IJNSC_ILi8EEENSC_ILi64EEEEEENS6_IJS1C_SD_EEEEEEEvNS5_8identityES15_S1G_vS1H_EENS_8epilogue10collective18CollectiveEpilogueINS1J_30Sm90PtrArrayTmaWarpSpecializedILi4ELi2ELi16ELb1ELb0ELi2EEEJSJ_NS6_IJSI_NSC_ILi32EEEEEESK_PNS6_IJSD_lSL_EEESK_S1R_NS1J_6fusion15FusionCallbacksIS1N_NS1S_17LinearCombinationISK_fSK_fLNS_15FloatRoundStyleE2EEESJ_S1P_JEEES15_NS16_IS18_S1A_NSX_INS6_IJS1C_S1B_EEENS6_IJSD_S1C_EEEEEEENS5_17SM75_U16x8_LDSM_TENS5_14SM90_TMA_STOREES21_NS5_17SM90_U16x8_STSM_TENS5_9Copy_AtomIJNS5_17SM90_U32x4_STSM_NESK_EEEvEEEvvEEEEvNT_6ParamsE --------------------------
	.section	.nv.constant0._ZN7cutlass13device_kernelINS_4gemm6kernel13GemmUniversalINS1_17GroupProblemShapeIN4cute5tupleIJiiiEEEEENS1_10collective13CollectiveMmaINS1_39MainloopSm90ArrayTmaGmmaWarpSpecializedILi2ENS6_IJNS5_1CILi1EEESD_SD_EEENS1_43KernelPtrArrayTmaWarpSpecializedCooperativeEEENS6_IJNSC_ILi256EEENSC_ILi128EEESI_EEENS_6half_tEPNS6_IJlSD_NSC_ILi0EEEEEESK_SN_NS5_8TiledMMAINS5_8MMA_AtomIJNS5_4SM904GMMA26MMA_64x128x16_F32F16F16_SSILNSR_5MajorE0ELST_0ELNSR_7ScaleInE1ELSU_1EEEEEENS5_6LayoutINS6_IJNSC_ILi2EEESD_SD_EEENS6_IJSD_SL_SL_EEEEENS6_IJNS5_10UnderscoreES12_S12_EEEEENS5_13SM90_TMA_LOADENS5_14ComposedLayoutINS5_7SwizzleILi3ELi4ELi3EEENS5_18smem_ptr_flag_bitsILi16EEENSX_INS6_IJNSC_ILi8EEENSC_ILi64EEEEEENS6_IJS1C_SD_EEEEEEEvNS5_8identityES15_S1G_vS1H_EENS_8epilogue10collective18CollectiveEpilogueINS1J_30Sm90PtrArrayTmaWarpSpecializedILi4ELi2ELi16ELb1ELb0ELi2EEEJSJ_NS6_IJSI_NSC_ILi32EEEEEESK_PNS6_IJSD_lSL_EEESK_S1R_NS1J_6fusion15FusionCallbacksIS1N_NS1S_17LinearCombinationISK_fSK_fLNS_15FloatRoundStyleE2EEESJ_S1P_JEEES15_NS16_IS18_S1A_NSX_INS6_IJS1C_S1B_EEENS6_IJSD_S1C_EEEEEEENS5_17SM75_U16x8_LDSM_TENS5_14SM90_TMA_STOREES21_NS5_17SM90_U16x8_STSM_TENS5_9Copy_AtomIJNS5_17SM90_U32x4_STSM_NESK_EEEvEEEvvEEEEvNT_6ParamsE,"a",@progbits
	.sectionflags	@""
	.align	4
.nv.constant0._ZN7cutlass13device_kernelINS_4gemm6kernel13GemmUniversalINS1_17GroupProblemShapeIN4cute5tupleIJiiiEEEEENS1_10collective13CollectiveMmaINS1_39MainloopSm90ArrayTmaGmmaWarpSpecializedILi2ENS6_IJNS5_1CILi1EEESD_SD_EEENS1_43KernelPtrArrayTmaWarpSpecializedCooperativeEEENS6_IJNSC_ILi256EEENSC_ILi128EEESI_EEENS_6half_tEPNS6_IJlSD_NSC_ILi0EEEEEESK_SN_NS5_8TiledMMAINS5_8MMA_AtomIJNS5_4SM904GMMA26MMA_64x128x16_F32F16F16_SSILNSR_5MajorE0ELST_0ELNSR_7ScaleInE1ELSU_1EEEEEENS5_6LayoutINS6_IJNSC_ILi2EEESD_SD_EEENS6_IJSD_SL_SL_EEEEENS6_IJNS5_10UnderscoreES12_S12_EEEEENS5_13SM90_TMA_LOADENS5_14ComposedLayoutINS5_7SwizzleILi3ELi4ELi3EEENS5_18smem_ptr_flag_bitsILi16EEENSX_INS6_IJNSC_ILi8EEENSC_ILi64EEEEEENS6_IJS1C_SD_EEEEEEEvNS5_8identityES15_S1G_vS1H_EENS_8epilogue10collective18CollectiveEpilogueINS1J_30Sm90PtrArrayTmaWarpSpecializedILi4ELi2ELi16ELb1ELb0ELi2EEEJSJ_NS6_IJSI_NSC_ILi32EEEEEESK_PNS6_IJSD_lSL_EEESK_S1R_NS1J_6fusion15FusionCallbacksIS1N_NS1S_17LinearCombinationISK_fSK_fLNS_15FloatRoundStyleE2EEESJ_S1P_JEEES15_NS16_IS18_S1A_NSX_INS6_IJS1C_S1B_EEENS6_IJSD_S1C_EEEEEEENS5_17SM75_U16x8_LDSM_TENS5_14SM90_TMA_STOREES21_NS5_17SM90_U16x8_STSM_TENS5_9Copy_AtomIJNS5_17SM90_U32x4_STSM_NESK_EEEvEEEvvEEEEvNT_6ParamsE:
	.zero		2432


//--------------------- SYMBOLS --------------------------

	.type		.nv.reservedSmem.offset0,@object
	.size		.nv.reservedSmem.offset0,0x4
	.type		__assertfail,@function
